def matmul_kernel(
    a_ptr,
    b_ptr,
    c_ptr,
    M,
    N,
    K,
    stride_am,
    stride_ak,
    stride_bk,
    stride_bn,
    stride_cm,
    stride_cn,
    BLOCK_M: tl.constexpr,
    BLOCK_N: tl.constexpr,
    BLOCK_K: tl.constexpr,
    GROUP_M: tl.constexpr,
):
    pid = tl.program_id(axis=0)
    num_pid_m = tl.cdiv(M, BLOCK_M)
    num_pid_n = tl.cdiv(N, BLOCK_N)
    num_pid_in_group = GROUP_M * num_pid_n
    group_id = pid // num_pid_in_group
    first_pid_m = group_id * GROUP_M
    group_size_m = min(num_pid_m - first_pid_m, GROUP_M)
    pid_m = first_pid_m + ((pid % num_pid_in_group) % group_size_m)
    pid_n = (pid % num_pid_in_group) // group_size_m

    offs_am = (pid_m * BLOCK_M + tl.arange(0, BLOCK_M)) % M
    offs_bn = (pid_n * BLOCK_N + tl.arange(0, BLOCK_N)) % N
    offs_k = tl.arange(0, BLOCK_K)
    a_ptrs = a_ptr + offs_am[:, None] * stride_am + offs_k[None, :] * stride_ak
    b_ptrs = b_ptr + offs_k[:, None] * stride_bk + offs_bn[None, :] * stride_bn

    acc = tl.zeros((BLOCK_M, BLOCK_N), dtype=tl.float32)
    for kk in range(0, tl.cdiv(K, BLOCK_K)):
        a = tl.load(a_ptrs, mask=offs_k[None, :] < K - kk * BLOCK_K, other=0.0)
        b = tl.load(b_ptrs, mask=offs_k[:, None] < K - kk * BLOCK_K, other=0.0)
        acc = tl.dot(a, b, acc)
        a_ptrs += BLOCK_K * stride_ak
        b_ptrs += BLOCK_K * stride_bk

    c = acc.to(c_ptr.dtype.element_ty)
    offs_cm = pid_m * BLOCK_M + tl.arange(0, BLOCK_M)
    offs_cn = pid_n * BLOCK_N + tl.arange(0, BLOCK_N)
    c_ptrs = c_ptr + offs_cm[:, None] * stride_cm + offs_cn[None, :] * stride_cn
    mask = (offs_cm[:, None] < M) & (offs_cn[None, :] < N)
    tl.store(c_ptrs, c, mask=mask)

# config = {"BLOCK_K": 128, "BLOCK_M": 128, "BLOCK_N": 64, "GROUP_M": 8, "arch": "sm_90", "dtype": "fp32", "num_ctas": 1, "num_stages": 6, "num_warps": 4}
# arch = sm_90


// ===== COMPILED SASS (sm_90a) =====

	.target	sm_90a

	.elftype	@"ET_EXEC"


//--------------------- .note.nv.tkinfo           --------------------------
	.section	.note.nv.tkinfo,"",@"SHT_NOTE"
	.sectionflags	@"SHF_NOTE_NV_TKINFO"
	.tkinfo
        /*0018*/ 	.word	0x00000002
        /*0030*/ 	.string	""
        /*0030*/ 	.string	"ptxas"
        /*0030*/ 	.string	"Cuda compilation tools, release 13.0, V13.0.88"
        /*0030*/ 	.string	"Build cuda_13.0.r13.0/compiler.36424714_0"
        /*0030*/ 	.string	"-v  -suppress-debug-info  -lineinfo  -arch sm_90a "



//--------------------- .note.nv.cuinfo           --------------------------
	.section	.note.nv.cuinfo,"",@"SHT_NOTE"
	.sectionflags	@"SHF_NOTE_NV_CUINFO"
        /*0018*/ 	.short	0x0002
        /*001a*/ 	.short	0x005a
        /*001c*/ 	.short	0x0082
	.zero		2


//--------------------- .nv.info                  --------------------------
	.section	.nv.info,"",@"SHT_CUDA_INFO"
	.align	4


	//----- nvinfo : EIATTR_REGCOUNT
	.align		4
        /*0000*/ 	.byte	0x04, 0x2f
        /*0002*/ 	.short	(.L_1 - .L_0)
	.align		4
.L_0:
        /*0004*/ 	.word	index@(matmul_kernel)
        /*0008*/ 	.word	0x000000ff


	//----- nvinfo : EIATTR_FRAME_SIZE
	.align		4
.L_1:
        /*000c*/ 	.byte	0x04, 0x11
        /*000e*/ 	.short	(.L_3 - .L_2)
	.align		4
.L_2:
        /*0010*/ 	.word	index@(matmul_kernel)
        /*0014*/ 	.word	0x00000900


	//----- nvinfo : EIATTR_MIN_STACK_SIZE
	.align		4
.L_3:
        /*0018*/ 	.byte	0x04, 0x12
        /*001a*/ 	.short	(.L_5 - .L_4)
	.align		4
.L_4:
        /*001c*/ 	.word	index@(matmul_kernel)
        /*0020*/ 	.word	0x00000900
.L_5:


//--------------------- .nv.compat                --------------------------
	.section	.nv.compat,"",@"SHT_CUDA_COMPAT_INFO"
	.align	4
        /*0000*/ 	.byte	0x02, 0x09, 0x01, 0x00, 0x02, 0x02, 0x04, 0x00, 0x02, 0x05, 0x05, 0x00, 0x03, 0x07, 0x01, 0x01
        /*0010*/ 	.byte	0x02, 0x03, 0x00, 0x00, 0x02, 0x06, 0x01, 0x00, 0x04, 0x0b, 0x08, 0x00, 0x00, 0x00, 0x00, 0x00
        /*0020*/ 	.byte	0x00, 0x00, 0x00, 0x00


//--------------------- .nv.info.matmul_kernel    --------------------------
	.section	.nv.info.matmul_kernel,"",@"SHT_CUDA_INFO"
	.sectionflags	@""
	.align	4


	//----- nvinfo : EIATTR_CUDA_API_VERSION
	.align		4
        /*0000*/ 	.byte	0x04, 0x37
        /*0002*/ 	.short	(.L_7 - .L_6)
.L_6:
        /*0004*/ 	.word	0x00000082


	//----- nvinfo : EIATTR_KPARAM_INFO
	.align		4
.L_7:
        /*0008*/ 	.byte	0x04, 0x17
        /*000a*/ 	.short	(.L_9 - .L_8)
.L_8:
        /*000c*/ 	.word	0x00000000
        /*0010*/ 	.short	0x000d
        /*0012*/ 	.short	0x0048
        /*0014*/ 	.byte	0x00, 0xf4, 0x21, 0x00


	//----- nvinfo : EIATTR_KPARAM_INFO
	.align		4
.L_9:
        /*0018*/ 	.byte	0x04, 0x17
        /*001a*/ 	.short	(.L_11 - .L_10)
.L_10:
        /*001c*/ 	.word	0x00000000
        /*0020*/ 	.short	0x000c
        /*0022*/ 	.short	0x0040
        /*0024*/ 	.byte	0x00, 0xf4, 0x21, 0x00


	//----- nvinfo : EIATTR_KPARAM_INFO
	.align		4
.L_11:
        /*0028*/ 	.byte	0x04, 0x17
        /*002a*/ 	.short	(.L_13 - .L_12)
.L_12:
        /*002c*/ 	.word	0x00000000
        /*0030*/ 	.short	0x000b
        /*0032*/ 	.short	0x0038
        /*0034*/ 	.byte	0x00, 0xf0, 0x11, 0x00


	//----- nvinfo : EIATTR_KPARAM_INFO
	.align		4
.L_13:
        /*0038*/ 	.byte	0x04, 0x17
        /*003a*/ 	.short	(.L_15 - .L_14)
.L_14:
        /*003c*/ 	.word	0x00000000
        /*0040*/ 	.short	0x000a
        /*0042*/ 	.short	0x0034
        /*0044*/ 	.byte	0x00, 0xf0, 0x11, 0x00


	//----- nvinfo : EIATTR_KPARAM_INFO
	.align		4
.L_15:
        /*0048*/ 	.byte	0x04, 0x17
        /*004a*/ 	.short	(.L_17 - .L_16)
.L_16:
        /*004c*/ 	.word	0x00000000
        /*0050*/ 	.short	0x0009
        /*0052*/ 	.short	0x0030
        /*0054*/ 	.byte	0x00, 0xf0, 0x11, 0x00


	//----- nvinfo : EIATTR_KPARAM_INFO
	.align		4
.L_17:
        /*0058*/ 	.byte	0x04, 0x17
        /*005a*/ 	.short	(.L_19 - .L_18)
.L_18:
        /*005c*/ 	.word	0x00000000
        /*0060*/ 	.short	0x0008
        /*0062*/ 	.short	0x002c
        /*0064*/ 	.byte	0x00, 0xf0, 0x11, 0x00


	//----- nvinfo : EIATTR_KPARAM_INFO
	.align		4
.L_19:
        /*0068*/ 	.byte	0x04, 0x17
        /*006a*/ 	.short	(.L_21 - .L_20)
.L_20:
        /*006c*/ 	.word	0x00000000
        /*0070*/ 	.short	0x0007
        /*0072*/ 	.short	0x0028
        /*0074*/ 	.byte	0x00, 0xf0, 0x11, 0x00


	//----- nvinfo : EIATTR_KPARAM_INFO
	.align		4
.L_21:
        /*0078*/ 	.byte	0x04, 0x17
        /*007a*/ 	.short	(.L_23 - .L_22)
.L_22:
        /*007c*/ 	.word	0x00000000
        /*0080*/ 	.short	0x0006
        /*0082*/ 	.short	0x0024
        /*0084*/ 	.byte	0x00, 0xf0, 0x11, 0x00


	//----- nvinfo : EIATTR_KPARAM_INFO
	.align		4
.L_23:
        /*0088*/ 	.byte	0x04, 0x17
        /*008a*/ 	.short	(.L_25 - .L_24)
.L_24:
        /*008c*/ 	.word	0x00000000
        /*0090*/ 	.short	0x0005
        /*0092*/ 	.short	0x0020
        /*0094*/ 	.byte	0x00, 0xf0, 0x11, 0x00


	//----- nvinfo : EIATTR_KPARAM_INFO
	.align		4
.L_25:
        /*0098*/ 	.byte	0x04, 0x17
        /*009a*/ 	.short	(.L_27 - .L_26)
.L_26:
        /*009c*/ 	.word	0x00000000
        /*00a0*/ 	.short	0x0004
        /*00a2*/ 	.short	0x001c
        /*00a4*/ 	.byte	0x00, 0xf0, 0x11, 0x00


	//----- nvinfo : EIATTR_KPARAM_INFO
	.align		4
.L_27:
        /*00a8*/ 	.byte	0x04, 0x17
        /*00aa*/ 	.short	(.L_29 - .L_28)
.L_28:
        /*00ac*/ 	.word	0x00000000
        /*00b0*/ 	.short	0x0003
        /*00b2*/ 	.short	0x0018
        /*00b4*/ 	.byte	0x00, 0xf0, 0x11, 0x00


	//----- nvinfo : EIATTR_KPARAM_INFO
	.align		4
.L_29:
        /*00b8*/ 	.byte	0x04, 0x17
        /*00ba*/ 	.short	(.L_31 - .L_30)
.L_30:
        /*00bc*/ 	.word	0x00000000
        /*00c0*/ 	.short	0x0002
        /*00c2*/ 	.short	0x0010
        /*00c4*/ 	.byte	0x00, 0xf4, 0x21, 0x00


	//----- nvinfo : EIATTR_KPARAM_INFO
	.align		4
.L_31:
        /*00c8*/ 	.byte	0x04, 0x17
        /*00ca*/ 	.short	(.L_33 - .L_32)
.L_32:
        /*00cc*/ 	.word	0x00000000
        /*00d0*/ 	.short	0x0001
        /*00d2*/ 	.short	0x0008
        /*00d4*/ 	.byte	0x00, 0xf4, 0x21, 0x00


	//----- nvinfo : EIATTR_KPARAM_INFO
	.align		4
.L_33:
        /*00d8*/ 	.byte	0x04, 0x17
        /*00da*/ 	.short	(.L_35 - .L_34)
.L_34:
        /*00dc*/ 	.word	0x00000000
        /*00e0*/ 	.short	0x0000
        /*00e2*/ 	.short	0x0000
        /*00e4*/ 	.byte	0x00, 0xf4, 0x21, 0x00


	//----- nvinfo : EIATTR_SPARSE_MMA_MASK
	.align		4
.L_35:
        /*00e8*/ 	.byte	0x03, 0x50
        /*00ea*/ 	.short	0x0000


	//----- nvinfo : EIATTR_MAXREG_COUNT
	.align		4
        /*00ec*/ 	.byte	0x03, 0x1b
        /*00ee*/ 	.short	0x00ff


	//----- nvinfo : EIATTR_NUM_BARRIERS
	.align		4
        /*00f0*/ 	.byte	0x02, 0x4c
        /*00f2*/ 	.byte	0x01
	.zero		1


	//----- nvinfo : EIATTR_ANNOTATIONS
	.align		4
        /*00f4*/ 	.byte	0x04, 0x55
        /*00f6*/ 	.short	(.L_37 - .L_36)


	//   ....[0]....
.L_36:
        /*00f8*/ 	.word	0x00000001
        /*00fc*/ 	.byte	0x50, 0x0b, 0x00, 0x00, 0x01, 0x00, 0x00, 0x00, 0x90, 0x0b, 0x00, 0x00, 0x01, 0x00, 0x00, 0x00
        /* <DEDUP_REMOVED lines=1077> */
        /*445c*/ 	.byte	0x40, 0x64, 0x02, 0x00, 0x01, 0x00, 0x00, 0x00, 0x60, 0x64, 0x02, 0x00


	//----- nvinfo : EIATTR_MERCURY_ISA_VERSION
	.align		4
.L_37:
        /*4468*/ 	.byte	0x03, 0x5f
        /*446a*/ 	.short	0x0101


	//----- nvinfo : EIATTR_EXIT_INSTR_OFFSETS
	.align		4
        /*446c*/ 	.byte	0x04, 0x1c
        /*446e*/ 	.short	(.L_39 - .L_38)


	//   ....[0]....
.L_38:
        /*4470*/ 	.word	0x00026740


	//   ....[1]....
        /*4474*/ 	.word	0x00026760


	//----- nvinfo : EIATTR_REQNTID
	.align		4
.L_39:
        /*4478*/ 	.byte	0x04, 0x10
        /*447a*/ 	.short	(.L_41 - .L_40)
.L_40:
        /*447c*/ 	.word	0x00000080
        /*4480*/ 	.word	0x00000001
        /*4484*/ 	.word	0x00000001


	//----- nvinfo : EIATTR_CBANK_PARAM_SIZE
	.align		4
.L_41:
        /*4488*/ 	.byte	0x03, 0x19
        /*448a*/ 	.short	0x0050


	//----- nvinfo : EIATTR_PARAM_CBANK
	.align		4
        /*448c*/ 	.byte	0x04, 0x0a
        /*448e*/ 	.short	(.L_43 - .L_42)
	.align		4
.L_42:
        /*4490*/ 	.word	index@(.nv.constant0.matmul_kernel)
        /*4494*/ 	.short	0x0210
        /*4496*/ 	.short	0x0050


	//----- nvinfo : EIATTR_SW_WAR
	.align		4
.L_43:
        /*4498*/ 	.byte	0x04, 0x36
        /*449a*/ 	.short	(.L_45 - .L_44)
.L_44:
        /*449c*/ 	.word	0x00000008
.L_45:


//--------------------- .nv.callgraph             --------------------------
	.section	.nv.callgraph,"",@"SHT_CUDA_CALLGRAPH"
	.align	4
	.sectionentsize	8
	.align		4
        /*0000*/ 	.word	0x00000000
	.align		4
        /*0004*/ 	.word	0xffffffff
	.align		4
        /*0008*/ 	.word	0x00000000
	.align		4
        /*000c*/ 	.word	0xfffffffe
	.align		4
        /*0010*/ 	.word	0x00000000
	.align		4
        /*0014*/ 	.word	0xfffffffd
	.align		4
        /*0018*/ 	.word	0x00000000
	.align		4
        /*001c*/ 	.word	0xfffffffc


//--------------------- .text.matmul_kernel       --------------------------
	.section	.text.matmul_kernel,"ax",@progbits
	.align	128
        .global         matmul_kernel
        .type           matmul_kernel,@function
        .size           matmul_kernel,(.L_x_3 - matmul_kernel)
        .other          matmul_kernel,@"STO_CUDA_ENTRY STV_DEFAULT"
matmul_kernel:
.text.matmul_kernel:
[----:B------:R-:W1:Y:S08]  /*0000*/  LDC R1, c[0x0][0x28] ;  /* 0x00000a00ff017b82 */ /* 0x000e700000000800 */
[----:B------:R-:W2:Y:S01]  /*0010*/  LDC.64 R156, c[0x0][0x228] ;  /* 0x00008a00ff9c7b82 */ /* 0x000ea20000000a00 */
[----:B------:R-:W3:Y:S01]  /*0020*/  S2R R8, SR_CTAID.X ;  /* 0x0000000000087919 */ /* 0x000ee20000002500 */
[----:B-1----:R-:W-:Y:S01]  /*0030*/  VIADD R1, R1, 0xfffff700 ;  /* 0xfffff70001017836 */ /* 0x002fe20000000000 */
[----:B------:R-:W-:Y:S01]  /*0040*/  ULDC.64 UR4, c[0x0][0x218] ;  /* 0x0000860000047ab9 */ /* 0x000fe20000000a00 */
[----:B------:R-:W-:Y:S01]  /*0050*/  ULDC.64 UR6, c[0x0][0x210] ;  /* 0x0000840000067ab9 */ /* 0x000fe20000000a00 */
[----:B------:R-:W1:Y:S01]  /*0060*/  S2R R91, SR_TID.X ;  /* 0x00000000005b7919 */ /* 0x000e620000002100 */
[----:B------:R-:W-:-:S02]  /*0070*/  ULDC.64 UR60, c[0x0][0x208] ;  /* 0x00008200003c7ab9 */ /* 0x000fc40000000a00 */
[----:B------:R-:W4:Y:S08]  /*0080*/  LDC.64 R152, c[0x0][0x238] ;  /* 0x00008e00ff987b82 */ /* 0x000f300000000a00 */
[----:B------:R-:W1:Y:S01]  /*0090*/  LDC.64 R242, c[0x0][0x230] ;  /* 0x00008c00fff27b82 */ /* 0x000e620000000a00 */
[----:B--2---:R-:W-:-:S07]  /*00a0*/  VIADD R0, R157, 0x3f ;  /* 0x0000003f9d007836 */ /* 0x004fce0000000000 */
[----:B------:R-:W2:Y:S01]  /*00b0*/  LDC R247, c[0x0][0x230] ;  /* 0x00008c00fff77b82 */ /* 0x000ea20000000800 */
[----:B------:R-:W-:Y:S01]  /*00c0*/  SHF.R.S32.HI R3, RZ, 0x1f, R0 ;  /* 0x0000001fff037819 */ /* 0x000fe20000011400 */
[----:B----4-:R-:W-:-:S03]  /*00d0*/  IMAD R75, R152, 0x60, RZ ;  /* 0x00000060984b7824 */ /* 0x010fc600078e02ff */
[----:B------:R-:W-:Y:S01]  /*00e0*/  LEA.HI R3, R3, R0, RZ, 0x6 ;  /* 0x0000000003037211 */ /* 0x000fe200078f30ff */
[C---:B------:R-:W-:Y:S01]  /*00f0*/  IMAD R77, R152.reuse, 0x61, RZ ;  /* 0x00000061984d7824 */ /* 0x040fe200078e02ff */
[----:B---3--:R-:W-:Y:S01]  /*0100*/  IABS R6, R8 ;  /* 0x0000000800067213 */ /* 0x008fe20000000000 */
[C---:B------:R-:W-:Y:S01]  /*0110*/  IMAD R79, R152.reuse, 0x62, RZ ;  /* 0x00000062984f7824 */ /* 0x040fe200078e02ff */
[----:B------:R-:W-:Y:S01]  /*0120*/  SHF.R.S32.HI R3, RZ, 0x6, R3 ;  /* 0x00000006ff037819 */ /* 0x000fe20000011403 */
[----:B------:R-:W-:Y:S01]  /*0130*/  IMAD R195, R152, 0x5c, RZ ;  /* 0x0000005c98c37824 */ /* 0x000fe200078e02ff */
[----:B-1----:R-:W-:Y:S01]  /*0140*/  LOP3.LUT R89, R91, 0x7f, RZ, 0xc0, !PT ;  /* 0x0000007f5b597812 */ /* 0x002fe200078ec0ff */
[----:B------:R-:W-:Y:S01]  /*0150*/  VIADD R49, R242, 0xfffffffe ;  /* 0xfffffffef2317836 */ /* 0x000fe20000000000 */
[----:B------:R-:W1:Y:S01]  /*0160*/  LDC R248, c[0x0][0x230] ;  /* 0x00008c00fff87b82 */ /* 0x000e620000000800 */
[----:B------:R-:W-:Y:S02]  /*0170*/  IMAD.SHL.U32 R5, R3, 0x8, RZ ;  /* 0x0000000803057824 */ /* 0x000fe400078e00ff */
[----:B------:R-:W-:-:S02]  /*0180*/  IMAD R179, R152, 0x54, RZ ;  /* 0x0000005498b37824 */ /* 0x000fc400078e02ff */
[C---:B------:R-:W-:Y:S01]  /*0190*/  IMAD R187, R152.reuse, 0x58, RZ ;  /* 0x0000005898bb7824 */ /* 0x040fe200078e02ff */
[-C--:B------:R-:W-:Y:S01]  /*01a0*/  IABS R7, R5.reuse ;  /* 0x0000000500077213 */ /* 0x080fe20000000000 */
[C---:B------:R-:W-:Y:S01]  /*01b0*/  IMAD R219, R152.reuse, 0x74, RZ ;  /* 0x0000007498db7824 */ /* 0x040fe200078e02ff */
[----:B------:R-:W-:Y:S01]  /*01c0*/  IABS R10, R5 ;  /* 0x00000005000a7213 */ /* 0x000fe20000000000 */
[C---:B------:R-:W-:Y:S01]  /*01d0*/  IMAD R203, R152.reuse, 0x6c, RZ ;  /* 0x0000006c98cb7824 */ /* 0x040fe200078e02ff */
[----:B------:R-:W3:Y:S01]  /*01e0*/  I2F.RP R0, R7 ;  /* 0x0000000700007306 */ /* 0x000ee20000209400 */
[C---:B------:R-:W-:Y:S01]  /*01f0*/  IMAD R211, R152.reuse, 0x70, RZ ;  /* 0x0000007098d37824 */ /* 0x040fe200078e02ff */
[----:B------:R-:W4:Y:S01]  /*0200*/  LDC R249, c[0x0][0x230] ;  /* 0x00008c00fff97b82 */ /* 0x000f220000000800 */
[C---:B------:R-:W-:Y:S02]  /*0210*/  IMAD R227, R152.reuse, 0x78, RZ ;  /* 0x0000007898e37824 */ /* 0x040fe400078e02ff */
[----:B------:R-:W-:-:S02]  /*0220*/  IMAD R235, R152, 0x7c, RZ ;  /* 0x0000007c98eb7824 */ /* 0x000fc400078e02ff */
[C---:B------:R-:W-:Y:S02]  /*0230*/  IMAD R180, R152.reuse, 0x154, RZ ;  /* 0x0000015498b47824 */ /* 0x040fe400078e02ff */
[C---:B------:R-:W-:Y:S01]  /*0240*/  IMAD R178, R152.reuse, 0x150, RZ ;  /* 0x0000015098b27824 */ /* 0x040fe200078e02ff */
[----:B------:R-:W4:Y:S01]  /*0250*/  LDC R250, c[0x0][0x230] ;  /* 0x00008c00fffa7b82 */ /* 0x000f220000000800 */
[C---:B------:R-:W-:Y:S02]  /*0260*/  IMAD R181, R152.reuse, 0x55, RZ ;  /* 0x0000005598b57824 */ /* 0x040fe400078e02ff */
[C---:B------:R-:W-:Y:S01]  /*0270*/  IMAD R177, R152.reuse, 0x53, RZ ;  /* 0x0000005398b17824 */ /* 0x040fe200078e02ff */
[----:B---3--:R-:W3:Y:S01]  /*0280*/  MUFU.RCP R0, R0 ;  /* 0x0000000000007308 */ /* 0x008ee20000001000 */
[C---:B------:R-:W-:Y:S02]  /*0290*/  IMAD R186, R152.reuse, 0x160, RZ ;  /* 0x0000016098ba7824 */ /* 0x040fe400078e02ff */
[C---:B------:R-:W-:Y:S01]  /*02a0*/  IMAD R182, R152.reuse, 0x158, RZ ;  /* 0x0000015898b67824 */ /* 0x040fe200078e02ff */
[----:B------:R-:W4:Y:S01]  /*02b0*/  LDC R245, c[0x0][0x230] ;  /* 0x00008c00fff57b82 */ /* 0x000f220000000800 */
[----:B------:R-:W-:-:S02]  /*02c0*/  IMAD R184, R152, 0x15c, RZ ;  /* 0x0000015c98b87824 */ /* 0x000fc400078e02ff */
[C---:B------:R-:W-:Y:S02]  /*02d0*/  IMAD R183, R152.reuse, 0x56, RZ ;  /* 0x0000005698b77824 */ /* 0x040fe400078e02ff */
[C---:B------:R-:W-:Y:S02]  /*02e0*/  IMAD R192, R152.reuse, 0x16c, RZ ;  /* 0x0000016c98c07824 */ /* 0x040fe400078e02ff */
[C---:B------:R-:W-:Y:S01]  /*02f0*/  IMAD R185, R152.reuse, 0x57, RZ ;  /* 0x0000005798b97824 */ /* 0x040fe200078e02ff */
[----:B------:R-:W4:Y:S01]  /*0300*/  LDC R246, c[0x0][0x230] ;  /* 0x00008c00fff67b82 */ /* 0x000f220000000800 */
[C---:B------:R-:W-:Y:S02]  /*0310*/  IMAD R188, R152.reuse, 0x164, RZ ;  /* 0x0000016498bc7824 */ /* 0x040fe400078e02ff */
[----:B------:R-:W-:Y:S02]  /*0320*/  IMAD R190, R152, 0x168, RZ ;  /* 0x0000016898be7824 */ /* 0x000fe400078e02ff */
[----:B---3--:R-:W-:-:S02]  /*0330*/  VIADD R2, R0, 0xffffffe ;  /* 0x0ffffffe00027836 */ /* 0x008fc40000000000 */
[----:B------:R-:W-:Y:S01]  /*0340*/  IMAD.MOV R0, RZ, RZ, -R10 ;  /* 0x000000ffff007224 */ /* 0x000fe200078e0a0a */
[----:B------:R-:W3:Y:S01]  /*0350*/  LDC R251, c[0x0][0x230] ;  /* 0x00008c00fffb7b82 */ /* 0x000ee20000000800 */
[----:B------:R2:W1:Y:S01]  /*0360*/  F2I.FTZ.U32.TRUNC.NTZ R3, R2 ;  /* 0x0000000200037305 */ /* 0x000462000021f000 */
[C---:B------:R-:W-:Y:S02]  /*0370*/  IMAD R193, R152.reuse, 0x5b, RZ ;  /* 0x0000005b98c17824 */ /* 0x040fe400078e02ff */
[C---:B------:R-:W-:Y:S02]  /*0380*/  IMAD R189, R152.reuse, 0x59, RZ ;  /* 0x0000005998bd7824 */ /* 0x040fe400078e02ff */
[C---:B------:R-:W-:Y:S02]  /*0390*/  IMAD R198, R152.reuse, 0x178, RZ ;  /* 0x0000017898c67824 */ /* 0x040fe400078e02ff */
[----:B------:R-:W-:Y:S01]  /*03a0*/  IMAD R191, R152, 0x5a, RZ ;  /* 0x0000005a98bf7824 */ /* 0x000fe200078e02ff */
[----:B------:R-:W3:Y:S01]  /*03b0*/  LDC R252, c[0x0][0x230] ;  /* 0x00008c00fffc7b82 */ /* 0x000ee20000000800 */
[----:B--2---:R-:W-:-:S02]  /*03c0*/  IMAD.MOV.U32 R2, RZ, RZ, RZ ;  /* 0x000000ffff027224 */ /* 0x004fc400078e00ff */
[C---:B------:R-:W-:Y:S02]  /*03d0*/  IMAD R194, R152.reuse, 0x170, RZ ;  /* 0x0000017098c27824 */ /* 0x040fe400078e02ff */
[C---:B------:R-:W-:Y:S02]  /*03e0*/  IMAD R196, R152.reuse, 0x174, RZ ;  /* 0x0000017498c47824 */ /* 0x040fe400078e02ff */
[----:B-1----:R-:W-:Y:S02]  /*03f0*/  IMAD.MOV R4, RZ, RZ, -R3 ;  /* 0x000000ffff047224 */ /* 0x002fe400078e0a03 */
[----:B------:R-:W-:Y:S02]  /*0400*/  IMAD R199, R152, 0x5e, RZ ;  /* 0x0000005e98c77824 */ /* 0x000fe400078e02ff */
[----:B------:R-:W-:Y:S01]  /*0410*/  IMAD R9, R4, R7, RZ ;  /* 0x0000000704097224 */ /* 0x000fe200078e02ff */
[----:B------:R-:W-:Y:S01]  /*0420*/  MOV R4, R6 ;  /* 0x0000000600047202 */ /* 0x000fe20000000f00 */
[----:B------:R-:W-:-:S02]  /*0430*/  IMAD R204, R152, 0x1b4, RZ ;  /* 0x000001b498cc7824 */ /* 0x000fc400078e02ff */
[----:B------:R-:W-:-:S04]  /*0440*/  IMAD.HI.U32 R3, R3, R9, R2 ;  /* 0x0000000903037227 */ /* 0x000fc800078e0002 */
[----:B------:R-:W-:Y:S02]  /*0450*/  IMAD R197, R152, 0x5d, RZ ;  /* 0x0000005d98c57824 */ /* 0x000fe400078e02ff */
[----:B------:R-:W-:-:S04]  /*0460*/  IMAD.HI.U32 R3, R3, R4, RZ ;  /* 0x0000000403037227 */ /* 0x000fc800078e00ff */
[----:B------:R-:W-:Y:S01]  /*0470*/  IMAD R0, R3, R0, R4 ;  /* 0x0000000003007224 */ /* 0x000fe200078e0204 */
[----:B------:R-:W-:Y:S01]  /*0480*/  IABS R4, R156 ;  /* 0x0000009c00047213 */ /* 0x000fe20000000000 */
[C---:B------:R-:W-:Y:S02]  /*0490*/  IMAD R200, R152.reuse, 0x17c, RZ ;  /* 0x0000017c98c87824 */ /* 0x040fe400078e02ff */
[C---:B------:R-:W-:Y:S01]  /*04a0*/  IMAD R202, R152.reuse, 0x1b0, RZ ;  /* 0x000001b098ca7824 */ /* 0x040fe200078e02ff */
[----:B------:R-:W-:Y:S01]  /*04b0*/  ISETP.GT.U32.AND P1, PT, R7, R0, PT ;  /* 0x000000000700720c */ /* 0x000fe20003f24070 */
[C---:B------:R-:W-:Y:S02]  /*04c0*/  IMAD R205, R152.reuse, 0x6d, RZ ;  /* 0x0000006d98cd7824 */ /* 0x040fe400078e02ff */
[C---:B------:R-:W-:Y:S02]  /*04d0*/  IMAD R201, R152.reuse, 0x5f, RZ ;  /* 0x0000005f98c97824 */ /* 0x040fe400078e02ff */
[----:B------:R-:W-:-:S02]  /*04e0*/  IMAD R210, R152, 0x1c0, RZ ;  /* 0x000001c098d27824 */ /* 0x000fc400078e02ff */
[C---:B------:R-:W-:Y:S02]  /*04f0*/  IMAD R206, R152.reuse, 0x1b8, RZ ;  /* 0x000001b898ce7824 */ /* 0x040fe400078e02ff */
[C---:B------:R-:W-:Y:S02]  /*0500*/  IMAD R208, R152.reuse, 0x1bc, RZ ;  /* 0x000001bc98d07824 */ /* 0x040fe400078e02ff */
[----:B------:R-:W-:Y:S02]  /*0510*/  IMAD R207, R152, 0x6e, RZ ;  /* 0x0000006e98cf7824 */ /* 0x000fe400078e02ff */
[----:B------:R-:W-:Y:S02]  /*0520*/  @!P1 IMAD.IADD R0, R0, 0x1, -R7 ;  /* 0x0000000100009824 */ /* 0x000fe400078e0a07 */
[----:B------:R-:W-:Y:S01]  /*0530*/  @!P1 VIADD R3, R3, 0x1 ;  /* 0x0000000103039836 */ /* 0x000fe20000000000 */
[----:B------:R-:W-:Y:S01]  /*0540*/  ISETP.NE.AND P1, PT, R5, RZ, PT ;  /* 0x000000ff0500720c */ /* 0x000fe20003f25270 */
[----:B------:R-:W-:Y:S01]  /*0550*/  IMAD R216, R152, 0x1cc, RZ ;  /* 0x000001cc98d87824 */ /* 0x000fe200078e02ff */
[----:B------:R-:W-:Y:S01]  /*0560*/  ISETP.GE.U32.AND P0, PT, R0, R7, PT ;  /* 0x000000070000720c */ /* 0x000fe20003f06070 */
[----:B------:R-:W-:Y:S01]  /*0570*/  IMAD R209, R152, 0x6f, RZ ;  /* 0x0000006f98d17824 */ /* 0x000fe200078e02ff */
[----:B------:R-:W-:Y:S01]  /*0580*/  LOP3.LUT R0, R8, R5, RZ, 0x3c, !PT ;  /* 0x0000000508007212 */ /* 0x000fe200078e3cff */
[----:B------:R-:W-:-:S02]  /*0590*/  IMAD R212, R152, 0x1c4, RZ ;  /* 0x000001c498d47824 */ /* 0x000fc400078e02ff */
[----:B------:R-:W-:Y:S01]  /*05a0*/  IMAD R214, R152, 0x1c8, RZ ;  /* 0x000001c898d67824 */ /* 0x000fe200078e02ff */
[----:B------:R-:W-:Y:S01]  /*05b0*/  ISETP.GE.AND P2, PT, R0, RZ, PT ;  /* 0x000000ff0000720c */ /* 0x000fe20003f46270 */
[----:B------:R-:W-:Y:S02]  /*05c0*/  VIADD R0, R156, 0x7f ;  /* 0x0000007f9c007836 */ /* 0x000fe40000000000 */
[C---:B------:R-:W-:Y:S02]  /*05d0*/  IMAD R217, R152.reuse, 0x73, RZ ;  /* 0x0000007398d97824 */ /* 0x040fe400078e02ff */
[C---:B------:R-:W-:Y:S02]  /*05e0*/  IMAD R213, R152.reuse, 0x71, RZ ;  /* 0x0000007198d57824 */ /* 0x040fe400078e02ff */
[----:B------:R-:W-:Y:S02]  /*05f0*/  @P0 VIADD R3, R3, 0x1 ;  /* 0x0000000103030836 */ /* 0x000fe40000000000 */
[----:B------:R-:W-:-:S02]  /*0600*/  IMAD R222, R152, 0x1d8, RZ ;  /* 0x000001d898de7824 */ /* 0x000fc400078e02ff */
[C---:B------:R-:W-:Y:S01]  /*0610*/  IMAD R215, R152.reuse, 0x72, RZ ;  /* 0x0000007298d77824 */ /* 0x040fe200078e02ff */
[----:B------:R-:W-:Y:S01]  /*0620*/  MOV R2, R3 ;  /* 0x0000000300027202 */ /* 0x000fe20000000f00 */
[C---:B------:R-:W-:Y:S01]  /*0630*/  IMAD R218, R152.reuse, 0x1d0, RZ ;  /* 0x000001d098da7824 */ /* 0x040fe200078e02ff */
[----:B------:R-:W-:Y:S01]  /*0640*/  SHF.R.S32.HI R3, RZ, 0x1f, R0 ;  /* 0x0000001fff037819 */ /* 0x000fe20000011400 */
[C---:B------:R-:W-:Y:S02]  /*0650*/  IMAD R220, R152.reuse, 0x1d4, RZ ;  /* 0x000001d498dc7824 */ /* 0x040fe400078e02ff */
[----:B------:R-:W-:Y:S01]  /*0660*/  @!P2 IMAD.MOV R2, RZ, RZ, -R2 ;  /* 0x000000ffff02a224 */ /* 0x000fe200078e0a02 */
[----:B------:R-:W-:Y:S01]  /*0670*/  @!P1 LOP3.LUT R2, RZ, R5, RZ, 0x33, !PT ;  /* 0x00000005ff029212 */ /* 0x000fe200078e33ff */
[C---:B------:R-:W-:Y:S01]  /*0680*/  IMAD R223, R152.reuse, 0x76, RZ ;  /* 0x0000007698df7824 */ /* 0x040fe200078e02ff */
[----:B------:R-:W-:Y:S01]  /*0690*/  LEA.HI R3, R3, R0, RZ, 0x7 ;  /* 0x0000000003037211 */ /* 0x000fe200078f38ff */
[----:B------:R-:W-:-:S02]  /*06a0*/  IMAD R228, R152, 0x1e4, RZ ;  /* 0x000001e498e47824 */ /* 0x000fc400078e02ff */
[----:B------:R-:W-:Y:S02]  /*06b0*/  IMAD.SHL.U32 R20, R2, 0x8, RZ ;  /* 0x0000000802147824 */ /* 0x000fe400078e00ff */
[----:B------:R-:W-:Y:S02]  /*06c0*/  IMAD.MOV R2, RZ, RZ, -R2 ;  /* 0x000000ffff027224 */ /* 0x000fe400078e0a02 */
[C---:B------:R-:W-:Y:S01]  /*06d0*/  IMAD R221, R152.reuse, 0x75, RZ ;  /* 0x0000007598dd7824 */ /* 0x040fe200078e02ff */
[----:B------:R-:W-:Y:S01]  /*06e0*/  LEA.HI.SX32 R3, R3, -R20, 0x19 ;  /* 0x8000001403037211 */ /* 0x000fe200078fcaff */
[----:B------:R-:W-:Y:S02]  /*06f0*/  IMAD R13, R5, R2, R8 ;  /* 0x00000002050d7224 */ /* 0x000fe400078e0208 */
[----:B------:R-:W-:Y:S01]  /*0700*/  I2F.RP R2, R4 ;  /* 0x0000000400027306 */ /* 0x000fe20000209400 */
[----:B------:R-:W-:Y:S01]  /*0710*/  VIMNMX R22, R3, 0x8, PT ;  /* 0x0000000803167848 */ /* 0x000fe20003fe0100 */
[C---:B------:R-:W-:Y:S01]  /*0720*/  IMAD R224, R152.reuse, 0x1dc, RZ ;  /* 0x000001dc98e07824 */ /* 0x040fe200078e02ff */
[----:B------:R-:W-:Y:S01]  /*0730*/  IABS R3, R157 ;  /* 0x0000009d00037213 */ /* 0x000fe20000000000 */
[C---:B------:R-:W-:Y:S01]  /*0740*/  IMAD R226, R152.reuse, 0x1e0, RZ ;  /* 0x000001e098e27824 */ /* 0x040fe200078e02ff */
[-C--:B------:R-:W-:Y:S01]  /*0750*/  IABS R11, R22.reuse ;  /* 0x00000016000b7213 */ /* 0x080fe20000000000 */
[C---:B------:R-:W-:Y:S01]  /*0760*/  IMAD R229, R152.reuse, 0x79, RZ ;  /* 0x0000007998e57824 */ /* 0x040fe200078e02ff */
[----:B------:R-:W-:Y:S01]  /*0770*/  IABS R8, R22 ;  /* 0x0000001600087213 */ /* 0x000fe20000000000 */
[----:B------:R-:W1:Y:S01]  /*0780*/  I2F.RP R10, R3 ;  /* 0x00000003000a7306 */ /* 0x000e620000209400 */
[----:B------:R-:W-:-:S02]  /*0790*/  IMAD R225, R152, 0x77, RZ ;  /* 0x0000007798e17824 */ /* 0x000fc400078e02ff */
[C---:B------:R-:W-:Y:S02]  /*07a0*/  IMAD R234, R152.reuse, 0x1f0, RZ ;  /* 0x000001f098ea7824 */ /* 0x040fe400078e02ff */
[C---:B------:R-:W-:Y:S02]  /*07b0*/  IMAD R230, R152.reuse, 0x1e8, RZ ;  /* 0x000001e898e67824 */ /* 0x040fe400078e02ff */
[C---:B------:R-:W-:Y:S01]  /*07c0*/  IMAD R232, R152.reuse, 0x1ec, RZ ;  /* 0x000001ec98e87824 */ /* 0x040fe200078e02ff */
[----:B------:R-:W2:Y:S01]  /*07d0*/  I2F.RP R0, R11 ;  /* 0x0000000b00007306 */ /* 0x000ea20000209400 */
[C---:B------:R-:W-:Y:S02]  /*07e0*/  IMAD R231, R152.reuse, 0x7a, RZ ;  /* 0x0000007a98e77824 */ /* 0x040fe400078e02ff */
[C---:B------:R-:W-:Y:S02]  /*07f0*/  IMAD R240, R152.reuse, 0x1fc, RZ ;  /* 0x000001fc98f07824 */ /* 0x040fe400078e02ff */
[----:B------:R-:W-:-:S02]  /*0800*/  IMAD R233, R152, 0x7b, RZ ;  /* 0x0000007b98e97824 */ /* 0x000fc400078e02ff */
[C---:B------:R-:W-:Y:S01]  /*0810*/  IMAD R236, R152.reuse, 0x1f4, RZ ;  /* 0x000001f498ec7824 */ /* 0x040fe200078e02ff */
[----:B-1----:R-:W-:Y:S01]  /*0820*/  MUFU.RCP R10, R10 ;  /* 0x0000000a000a7308 */ /* 0x002fe20000001000 */
[C---:B------:R-:W-:Y:S02]  /*0830*/  IMAD R238, R152.reuse, 0x1f8, RZ ;  /* 0x000001f898ee7824 */ /* 0x040fe400078e02ff */
[----:B------:R-:W-:-:S05]  /*0840*/  IMAD R237, R152, 0x7d, RZ ;  /* 0x0000007d98ed7824 */ /* 0x000fca00078e02ff */
[----:B--2---:R-:W1:Y:S08]  /*0850*/  MUFU.RCP R0, R0 ;  /* 0x0000000000007308 */ /* 0x004e700000001000 */
[----:B------:R-:W-:Y:S01]  /*0860*/  MUFU.RCP R2, R2 ;  /* 0x0000000200027308 */ /* 0x000fe20000001000 */
[----:B-1----:R-:W-:Y:S01]  /*0870*/  VIADD R6, R0, 0xffffffe ;  /* 0x0ffffffe00067836 */ /* 0x002fe20000000000 */
[----:B------:R-:W-:-:S06]  /*0880*/  IABS R0, R13 ;  /* 0x0000000d00007213 */ /* 0x000fcc0000000000 */
[----:B------:R1:W2:Y:S02]  /*0890*/  F2I.FTZ.U32.TRUNC.NTZ R7, R6 ;  /* 0x0000000600077305 */ /* 0x0002a4000021f000 */
[----:B-1----:R-:W-:Y:S01]  /*08a0*/  IMAD.MOV.U32 R6, RZ, RZ, RZ ;  /* 0x000000ffff067224 */ /* 0x002fe200078e00ff */
[----:B--2---:R-:W-:-:S05]  /*08b0*/  IADD3 R12, RZ, -R7, RZ ;  /* 0x80000007ff0c7210 */ /* 0x004fca0007ffe0ff */
[----:B------:R-:W-:-:S04]  /*08c0*/  IMAD R5, R12, R11, RZ ;  /* 0x0000000b0c057224 */ /* 0x000fc800078e02ff */
[----:B------:R-:W-:Y:S01]  /*08d0*/  IMAD.HI.U32 R6, R7, R5, R6 ;  /* 0x0000000507067227 */ /* 0x000fe200078e0006 */
[----:B------:R-:W-:-:S03]  /*08e0*/  IADD3 R7, R2, 0xffffffe, RZ ;  /* 0x0ffffffe02077810 */ /* 0x000fc60007ffe0ff */
[----:B------:R-:W-:Y:S02]  /*08f0*/  IMAD.MOV.U32 R5, RZ, RZ, R0 ;  /* 0x000000ffff057224 */ /* 0x000fe400078e0000 */
[----:B------:R-:W-:Y:S01]  /*0900*/  IMAD.MOV R0, RZ, RZ, -R8 ;  /* 0x000000ffff007224 */ /* 0x000fe200078e0a08 */
[----:B------:R-:W1:Y:S01]  /*0910*/  F2I.FTZ.U32.TRUNC.NTZ R7, R7 ;  /* 0x0000000700077305 */ /* 0x000e62000021f000 */
[----:B------:R-:W-:-:S04]  /*0920*/  IMAD.HI.U32 R6, R6, R5, RZ ;  /* 0x0000000506067227 */ /* 0x000fc800078e00ff */
[----:B------:R-:W-:Y:S02]  /*0930*/  IMAD R0, R6, R0, R5 ;  /* 0x0000000006007224 */ /* 0x000fe400078e0205 */
[----:B------:R-:W-:-:S03]  /*0940*/  VIADD R8, R10, 0xffffffe ;  /* 0x0ffffffe0a087836 */ /* 0x000fc60000000000 */
[----:B------:R-:W-:Y:S01]  /*0950*/  ISETP.GT.U32.AND P1, PT, R11, R0, PT ;  /* 0x000000000b00720c */ /* 0x000fe20003f24070 */
[----:B------:R2:W4:Y:S02]  /*0960*/  F2I.FTZ.U32.TRUNC.NTZ R9, R8 ;  /* 0x0000000800097305 */ /* 0x000524000021f000 */
[----:B--2---:R-:W-:-:S10]  /*0970*/  IMAD.MOV.U32 R8, RZ, RZ, RZ ;  /* 0x000000ffff087224 */ /* 0x004fd400078e00ff */
[----:B------:R-:W-:Y:S02]  /*0980*/  @!P1 IMAD.IADD R0, R0, 0x1, -R11 ;  /* 0x0000000100009824 */ /* 0x000fe400078e0a0b */
[----:B------:R-:W-:Y:S01]  /*0990*/  @!P1 VIADD R6, R6, 0x1 ;  /* 0x0000000106069836 */ /* 0x000fe20000000000 */
[----:B------:R-:W-:Y:S02]  /*09a0*/  ISETP.NE.AND P1, PT, R22, RZ, PT ;  /* 0x000000ff1600720c */ /* 0x000fe40003f25270 */
[----:B------:R-:W-:Y:S01]  /*09b0*/  ISETP.GE.U32.AND P0, PT, R0, R11, PT ;  /* 0x0000000b0000720c */ /* 0x000fe20003f06070 */
[----:B-1----:R-:W-:Y:S01]  /*09c0*/  IMAD.MOV R11, RZ, RZ, -R7 ;  /* 0x000000ffff0b7224 */ /* 0x002fe200078e0a07 */
[----:B------:R-:W-:-:S03]  /*09d0*/  LOP3.LUT R0, R13, R22, RZ, 0x3c, !PT ;  /* 0x000000160d007212 */ /* 0x000fc600078e3cff */
[----:B------:R-:W-:Y:S01]  /*09e0*/  IMAD R11, R11, R4, RZ ;  /* 0x000000040b0b7224 */ /* 0x000fe200078e02ff */
[----:B------:R-:W-:Y:S01]  /*09f0*/  ISETP.GE.AND P2, PT, R0, RZ, PT ;  /* 0x000000ff0000720c */ /* 0x000fe20003f46270 */
[----:B----4-:R-:W-:-:S04]  /*0a00*/  IMAD.MOV R0, RZ, RZ, -R9 ;  /* 0x000000ffff007224 */ /* 0x010fc800078e0a09 */
[----:B------:R-:W-:Y:S02]  /*0a10*/  IMAD R5, R0, R3, RZ ;  /* 0x0000000300057224 */ /* 0x000fe400078e02ff */
[----:B------:R-:W-:Y:S02]  /*0a20*/  @P0 VIADD R6, R6, 0x1 ;  /* 0x0000000106060836 */ /* 0x000fe40000000000 */
[----:B------:R-:W-:-:S04]  /*0a30*/  IMAD.HI.U32 R5, R9, R5, R8 ;  /* 0x0000000509057227 */ /* 0x000fc800078e0008 */
[----:B------:R-:W-:Y:S02]  /*0a40*/  IMAD.MOV.U32 R10, RZ, RZ, R6 ;  /* 0x000000ffff0a7224 */ /* 0x000fe400078e0006 */
[----:B------:R-:W-:-:S03]  /*0a50*/  IMAD.MOV.U32 R6, RZ, RZ, RZ ;  /* 0x000000ffff067224 */ /* 0x000fc600078e00ff */
[----:B------:R-:W-:Y:S01]  /*0a60*/  @!P2 IADD3 R10, -R10, RZ, RZ ;  /* 0x000000ff0a0aa210 */ /* 0x000fe20007ffe1ff */
[----:B------:R-:W-:Y:S01]  /*0a70*/  IMAD.HI.U32 R2, R7, R11, R6 ;  /* 0x0000000b07027227 */ /* 0x000fe200078e0006 */
[----:B------:R-:W-:-:S05]  /*0a80*/  @!P1 LOP3.LUT R10, RZ, R22, RZ, 0x33, !PT ;  /* 0x00000016ff0a9212 */ /* 0x000fca00078e33ff */
[----:B------:R-:W-:Y:S02]  /*0a90*/  IMAD.SHL.U32 R0, R10, 0x40, RZ ;  /* 0x000000400a007824 */ /* 0x000fe400078e00ff */
[----:B------:R-:W-:Y:S02]  /*0aa0*/  IMAD.MOV R7, RZ, RZ, -R10 ;  /* 0x000000ffff077224 */ /* 0x000fe400078e0a0a */
[C---:B------:R-:W-:Y:S01]  /*0ab0*/  VIADD R175, R0.reuse, 0x2 ;  /* 0x0000000200af7836 */ /* 0x040fe20000000000 */
[C---:B------:R-:W-:Y:S01]  /*0ac0*/  IADD3 R174, R0.reuse, 0x3, RZ ;  /* 0x0000000300ae7810 */ /* 0x040fe20007ffe0ff */
[C---:B------:R-:W-:Y:S01]  /*0ad0*/  VIADD R176, R0.reuse, 0x1 ;  /* 0x0000000100b07836 */ /* 0x040fe20000000000 */
[----:B------:R-:W-:Y:S01]  /*0ae0*/  IABS R12, R0 ;  /* 0x00000000000c7213 */ /* 0x000fe20000000000 */
[----:B------:R-:W-:Y:S01]  /*0af0*/  VIADD R173, R0, 0x4 ;  /* 0x0000000400ad7836 */ /* 0x000fe20000000000 */
[----:B------:R-:W-:Y:S01]  /*0b00*/  IABS R16, R175 ;  /* 0x000000af00107213 */ /* 0x000fe20000000000 */
[----:B------:R-:W-:Y:S01]  /*0b10*/  IMAD R7, R22, R7, R13 ;  /* 0x0000000716077224 */ /* 0x000fe200078e020d */
[----:B------:R-:W-:Y:S01]  /*0b20*/  IABS R18, R174 ;  /* 0x000000ae00127213 */ /* 0x000fe20000000000 */
[C---:B------:R-:W-:Y:S01]  /*0b30*/  IMAD.HI.U32 R6, R5.reuse, R12, RZ ;  /* 0x0000000c05067227 */ /* 0x040fe200078e00ff */
[----:B------:R-:W-:Y:S01]  /*0b40*/  IABS R14, R176 ;  /* 0x000000b0000e7213 */ /* 0x000fe20000000000 */
[----:B------:R-:W-:Y:S01]  /*0b50*/  STL [R1+0x630], R176 ;  /* 0x000630b001007387 */ /* 0x000fe20000100800 */
[----:B------:R-:W-:Y:S01]  /*0b60*/  IADD3 R7, R20, R7, RZ ;  /* 0x0000000714077210 */ /* 0x000fe20007ffe0ff */
[C---:B------:R-:W-:Y:S01]  /*0b70*/  IMAD.HI.U32 R9, R5.reuse, R16, RZ ;  /* 0x0000001005097227 */ /* 0x040fe200078e00ff */
[C---:B------:R-:W-:Y:S01]  /*0b80*/  IADD3 R167, R0.reuse, 0xa, RZ ;  /* 0x0000000a00a77810 */ /* 0x040fe20007ffe0ff */
[----:B------:R-:W-:Y:S01]  /*0b90*/  STL [R1+0x62c], R175 ;  /* 0x00062caf01007387 */ /* 0x000fe20000100800 */
[C---:B------:R-:W-:Y:S01]  /*0ba0*/  IADD3 R148, R0.reuse, 0x19, RZ ;  /* 0x0000001900947810 */ /* 0x040fe20007ffe0ff */
[----:B------:R-:W-:Y:S01]  /*0bb0*/  IMAD.HI.U32 R10, R5, R18, RZ ;  /* 0x00000012050a7227 */ /* 0x000fe200078e00ff */
[----:B------:R-:W-:Y:S01]  /*0bc0*/  IABS R26, R167 ;  /* 0x000000a7001a7213 */ /* 0x000fe20000000000 */
[----:B------:R-:W-:Y:S01]  /*0bd0*/  STL [R1+0x628], R174 ;  /* 0x000628ae01007387 */ /* 0x000fe20000100800 */
[----:B------:R-:W-:Y:S01]  /*0be0*/  IABS R56, R148 ;  /* 0x0000009400387213 */ /* 0x000fe20000000000 */
[----:B------:R-:W-:Y:S01]  /*0bf0*/  IMAD.MOV R9, RZ, RZ, -R9 ;  /* 0x000000ffff097224 */ /* 0x000fe200078e0a09 */
[C---:B------:R-:W-:Y:S01]  /*0c00*/  IADD3 R133, R0.reuse, 0x28, RZ ;  /* 0x0000002800857810 */ /* 0x040fe20007ffe0ff */
[----:B------:R-:W-:Y:S01]  /*0c10*/  IMAD.MOV R6, RZ, RZ, -R6 ;  /* 0x000000ffff067224 */ /* 0x000fe200078e0a06 */
[C---:B------:R-:W-:Y:S01]  /*0c20*/  IADD3 R103, R0.reuse, 0x37, RZ ;  /* 0x0000003700677810 */ /* 0x040fe20007ffe0ff */
[----:B------:R-:W-:Y:S01]  /*0c30*/  IMAD.MOV R11, RZ, RZ, -R10 ;  /* 0x000000ffff0b7224 */ /* 0x000fe200078e0a0a */
[----:B------:R-:W-:Y:S01]  /*0c40*/  IABS R86, R133 ;  /* 0x0000008500567213 */ /* 0x000fe20000000000 */
[C---:B------:R-:W-:Y:S01]  /*0c50*/  VIADD R172, R0.reuse, 0x5 ;  /* 0x0000000500ac7836 */ /* 0x040fe20000000000 */
[----:B------:R-:W-:Y:S01]  /*0c60*/  IABS R116, R103 ;  /* 0x0000006700747213 */ /* 0x000fe20000000000 */
[C---:B------:R-:W-:Y:S01]  /*0c70*/  IMAD R10, R3.reuse, R9, R16 ;  /* 0x00000009030a7224 */ /* 0x040fe200078e0210 */
[----:B------:R-:W-:Y:S01]  /*0c80*/  IABS R16, R173 ;  /* 0x000000ad00107213 */ /* 0x000fe20000000000 */
[C---:B------:R-:W-:Y:S01]  /*0c90*/  VIADD R171, R0.reuse, 0x6 ;  /* 0x0000000600ab7836 */ /* 0x040fe20000000000 */
[C---:B------:R-:W-:Y:S01]  /*0ca0*/  IADD3 R160, R0.reuse, 0x11, RZ ;  /* 0x0000001100a07810 */ /* 0x040fe20007ffe0ff */
[C---:B------:R-:W-:Y:S01]  /*0cb0*/  VIADD R170, R0.reuse, 0x7 ;  /* 0x0000000700aa7836 */ /* 0x040fe20000000000 */
[----:B------:R-:W-:Y:S01]  /*0cc0*/  ISETP.GT.U32.AND P1, PT, R3, R10, PT ;  /* 0x0000000a0300720c */ /* 0x000fe20003f24070 */
[----:B------:R-:W-:Y:S01]  /*0cd0*/  IMAD.HI.U32 R8, R5, R14, RZ ;  /* 0x0000000e05087227 */ /* 0x000fe200078e00ff */
[----:B------:R-:W-:Y:S01]  /*0ce0*/  IABS R20, R171 ;  /* 0x000000ab00147213 */ /* 0x000fe20000000000 */
[----:B------:R-:W-:Y:S01]  /*0cf0*/  STL [R1+0x624], R173 ;  /* 0x000624ad01007387 */ /* 0x000fe20000100800 */
[----:B------:R-:W-:Y:S01]  /*0d00*/  IABS R22, R170 ;  /* 0x000000aa00167213 */ /* 0x000fe20000000000 */
[C---:B------:R-:W-:Y:S01]  /*0d10*/  IMAD R6, R3.reuse, R6, R12 ;  /* 0x0000000603067224 */ /* 0x040fe200078e020c */
[----:B------:R-:W-:Y:S01]  /*0d20*/  IABS R40, R160 ;  /* 0x000000a000287213 */ /* 0x000fe20000000000 */
[C---:B------:R-:W-:Y:S01]  /*0d30*/  IMAD R12, R3.reuse, R11, R18 ;  /* 0x0000000b030c7224 */ /* 0x040fe200078e0212 */
[----:B------:R-:W-:Y:S01]  /*0d40*/  IABS R18, R172 ;  /* 0x000000ac00127213 */ /* 0x000fe20000000000 */
[----:B------:R-:W-:Y:S01]  /*0d50*/  IMAD.MOV R8, RZ, RZ, -R8 ;  /* 0x000000ffff087224 */ /* 0x000fe200078e0a08 */
[----:B------:R-:W-:Y:S01]  /*0d60*/  ISETP.GT.U32.AND P0, PT, R3, R6, PT ;  /* 0x000000060300720c */ /* 0x000fe20003f04070 */
[----:B------:R-:W-:Y:S01]  /*0d70*/  IMAD.HI.U32 R9, R5, R16, RZ ;  /* 0x0000001005097227 */ /* 0x000fe200078e00ff */
[----:B------:R-:W-:Y:S01]  /*0d80*/  ISETP.GT.U32.AND P2, PT, R3, R12, PT ;  /* 0x0000000c0300720c */ /* 0x000fe20003f44070 */
[----:B------:R-:W-:Y:S01]  /*0d90*/  STL [R1+0x674], R172 ;  /* 0x000674ac01007387 */ /* 0x000fe20000100800 */
[C---:B------:R-:W-:Y:S01]  /*0da0*/  IADD3 R141, R0.reuse, 0x20, RZ ;  /* 0x00000020008d7810 */ /* 0x040fe20007ffe0ff */
[----:B------:R-:W-:Y:S01]  /*0db0*/  IMAD.HI.U32 R11, R5, R18, RZ ;  /* 0x00000012050b7227 */ /* 0x000fe200078e00ff */
[----:B------:R-:W-:Y:S01]  /*0dc0*/  IADD3 R9, -R9, RZ, RZ ;  /* 0x000000ff09097210 */ /* 0x000fe20007ffe1ff */
[----:B------:R1:W-:Y:S01]  /*0dd0*/  STL [R1+0x670], R171 ;  /* 0x000670ab01007387 */ /* 0x0003e20000100800 */
[----:B------:R-:W-:Y:S01]  /*0de0*/  IABS R70, R141 ;  /* 0x0000008d00467213 */ /* 0x000fe20000000000 */
[----:B------:R-:W-:Y:S01]  /*0df0*/  IMAD R8, R3, R8, R14 ;  /* 0x0000000803087224 */ /* 0x000fe200078e020e */
[C---:B------:R-:W-:Y:S01]  /*0e00*/  IADD3 R119, R0.reuse, 0x2f, RZ ;  /* 0x0000002f00777810 */ /* 0x040fe20007ffe0ff */
[C---:B------:R-:W-:Y:S01]  /*0e10*/  IMAD.HI.U32 R13, R5.reuse, R20, RZ ;  /* 0x00000014050d7227 */ /* 0x040fe200078e00ff */
[C---:B------:R-:W-:Y:S01]  /*0e20*/  IADD3 R23, R0.reuse, 0x3d, RZ ;  /* 0x0000003d00177810 */ /* 0x040fe20007ffe0ff */
[----:B------:R-:W-:Y:S01]  /*0e30*/  STL [R1+0x66c], R170 ;  /* 0x00066caa01007387 */ /* 0x000fe20000100800 */
[----:B------:R-:W-:Y:S01]  /*0e40*/  IABS R100, R119 ;  /* 0x0000007700647213 */ /* 0x000fe20000000000 */
[----:B------:R-:W-:Y:S01]  /*0e50*/  VIADD R164, R0, 0xd ;  /* 0x0000000d00a47836 */ /* 0x000fe20000000000 */
[----:B------:R-:W-:Y:S01]  /*0e60*/  @!P2 IADD3 R12, R12, -R3, RZ ;  /* 0x800000030c0ca210 */ /* 0x000fe20007ffe0ff */
[----:B------:R-:W-:Y:S01]  /*0e70*/  IMAD.HI.U32 R14, R5, R22, RZ ;  /* 0x00000016050e7227 */ /* 0x000fe200078e00ff */
[----:B------:R-:W-:-:S02]  /*0e80*/  IABS R128, R23 ;  /* 0x0000001700807213 */ /* 0x000fc40000000000 */
[----:B------:R-:W-:Y:S01]  /*0e90*/  IABS R32, R164 ;  /* 0x000000a400207213 */ /* 0x000fe20000000000 */
[----:B------:R-:W-:Y:S02]  /*0ea0*/  IMAD.MOV R11, RZ, RZ, -R11 ;  /* 0x000000ffff0b7224 */ /* 0x000fe400078e0a0b */
[----:B------:R-:W-:Y:S02]  /*0eb0*/  IMAD.MOV R13, RZ, RZ, -R13 ;  /* 0x000000ffff0d7224 */ /* 0x000fe400078e0a0d */
[----:B------:R-:W-:Y:S02]  /*0ec0*/  IMAD.MOV R17, RZ, RZ, -R14 ;  /* 0x000000ffff117224 */ /* 0x000fe400078e0a0e */
[C---:B------:R-:W-:Y:S02]  /*0ed0*/  IMAD R14, R3.reuse, R9, R16 ;  /* 0x00000009030e7224 */ /* 0x040fe400078e0210 */
[C---:B------:R-:W-:Y:S02]  /*0ee0*/  IMAD R16, R3.reuse, R11, R18 ;  /* 0x0000000b03107224 */ /* 0x040fe400078e0212 */
[C---:B------:R-:W-:Y:S01]  /*0ef0*/  IMAD R18, R3.reuse, R13, R20 ;  /* 0x0000000d03127224 */ /* 0x040fe200078e0214 */
[C---:B------:R-:W-:Y:S01]  /*0f00*/  ISETP.GT.U32.AND P4, PT, R3.reuse, R14, PT ;  /* 0x0000000e0300720c */ /* 0x040fe20003f84070 */
[C---:B------:R-:W-:Y:S01]  /*0f10*/  IMAD R20, R3.reuse, R17, R22 ;  /* 0x0000001103147224 */ /* 0x040fe200078e0216 */
[----:B------:R-:W-:Y:S01]  /*0f20*/  ISETP.GT.U32.AND P5, PT, R3, R16, PT ;  /* 0x000000100300720c */ /* 0x000fe20003fa4070 */
[----:B------:R-:W-:-:S02]  /*0f30*/  VIADD R159, R0, 0x12 ;  /* 0x00000012009f7836 */ /* 0x000fc40000000000 */
[----:B------:R-:W-:-:S03]  /*0f40*/  IMAD.HI.U32 R17, R5, R32, RZ ;  /* 0x0000002005117227 */ /* 0x000fc600078e00ff */
[----:B------:R-:W-:Y:S01]  /*0f50*/  IABS R42, R159 ;  /* 0x0000009f002a7213 */ /* 0x000fe20000000000 */
[----:B------:R-:W-:Y:S02]  /*0f60*/  VIADD R162, R0, 0xf ;  /* 0x0000000f00a27836 */ /* 0x000fe40000000000 */
[----:B------:R-:W-:-:S03]  /*0f70*/  IMAD.HI.U32 R11, R5, R26, RZ ;  /* 0x0000001a050b7227 */ /* 0x000fc600078e00ff */
[----:B------:R-:W-:Y:S01]  /*0f80*/  IABS R36, R162 ;  /* 0x000000a200247213 */ /* 0x000fe20000000000 */
[----:B------:R-:W-:Y:S02]  /*0f90*/  IMAD.MOV R17, RZ, RZ, -R17 ;  /* 0x000000ffff117224 */ /* 0x000fe400078e0a11 */
[----:B------:R-:W-:Y:S02]  /*0fa0*/  IMAD.MOV R11, RZ, RZ, -R11 ;  /* 0x000000ffff0b7224 */ /* 0x000fe400078e0a0b */
[----:B------:R-:W-:Y:S02]  /*0fb0*/  IMAD R32, R3, R17, R32 ;  /* 0x0000001103207224 */ /* 0x000fe400078e0220 */
[----:B------:R-:W-:-:S04]  /*0fc0*/  IMAD.HI.U32 R17, R5, R42, RZ ;  /* 0x0000002a05117227 */ /* 0x000fc800078e00ff */
[----:B------:R-:W-:Y:S01]  /*0fd0*/  IMAD R26, R3, R11, R26 ;  /* 0x0000000b031a7224 */ /* 0x000fe200078e021a */
[----:B------:R-:W-:Y:S01]  /*0fe0*/  IADD3 R17, -R17, RZ, RZ ;  /* 0x000000ff11117210 */ /* 0x000fe20007ffe1ff */
[C---:B------:R-:W-:Y:S02]  /*0ff0*/  VIADD R155, R0.reuse, 0x14 ;  /* 0x00000014009b7836 */ /* 0x040fe40000000000 */
[----:B------:R-:W-:Y:S01]  /*1000*/  VIADD R150, R0, 0x17 ;  /* 0x0000001700967836 */ /* 0x000fe20000000000 */
[----:B------:R-:W-:Y:S01]  /*1010*/  ISETP.GT.U32.AND P2, PT, R3, R26, PT ;  /* 0x0000001a0300720c */ /* 0x000fe20003f44070 */
[----:B------:R-:W-:Y:S01]  /*1020*/  IMAD.HI.U32 R11, R5, R36, RZ ;  /* 0x00000024050b7227 */ /* 0x000fe200078e00ff */
[----:B------:R-:W-:Y:S02]  /*1030*/  IABS R46, R155 ;  /* 0x0000009b002e7213 */ /* 0x000fe40000000000 */
[----:B------:R-:W-:Y:S01]  /*1040*/  IABS R52, R150 ;  /* 0x0000009600347213 */ /* 0x000fe20000000000 */
[----:B------:R-:W-:-:S02]  /*1050*/  IMAD.MOV R11, RZ, RZ, -R11 ;  /* 0x000000ffff0b7224 */ /* 0x000fc400078e0a0b */
[C---:B------:R-:W-:Y:S02]  /*1060*/  IMAD R42, R3.reuse, R17, R42 ;  /* 0x00000011032a7224 */ /* 0x040fe400078e022a */
[----:B------:R-:W-:Y:S02]  /*1070*/  IMAD R36, R3, R11, R36 ;  /* 0x0000000b03247224 */ /* 0x000fe400078e0224 */
[----:B------:R-:W-:Y:S02]  /*1080*/  VIADD R145, R0, 0x1c ;  /* 0x0000001c00917836 */ /* 0x000fe40000000000 */
[----:B------:R-:W-:-:S03]  /*1090*/  IMAD.HI.U32 R11, R5, R46, RZ ;  /* 0x0000002e050b7227 */ /* 0x000fc600078e00ff */
[----:B------:R-:W-:Y:S01]  /*10a0*/  IABS R62, R145 ;  /* 0x00000091003e7213 */ /* 0x000fe20000000000 */
[----:B------:R-:W-:-:S04]  /*10b0*/  IMAD.HI.U32 R17, R5, R52, RZ ;  /* 0x0000003405117227 */ /* 0x000fc800078e00ff */
[----:B------:R-:W-:Y:S02]  /*10c0*/  IMAD.MOV R11, RZ, RZ, -R11 ;  /* 0x000000ffff0b7224 */ /* 0x000fe400078e0a0b */
[----:B------:R-:W-:Y:S02]  /*10d0*/  IMAD.MOV R17, RZ, RZ, -R17 ;  /* 0x000000ffff117224 */ /* 0x000fe400078e0a11 */
[C---:B------:R-:W-:Y:S02]  /*10e0*/  IMAD R46, R3.reuse, R11, R46 ;  /* 0x0000000b032e7224 */ /* 0x040fe400078e022e */
[----:B------:R-:W-:Y:S02]  /*10f0*/  IMAD R52, R3, R17, R52 ;  /* 0x0000001103347224 */ /* 0x000fe400078e0234 */
[C---:B------:R-:W-:Y:S02]  /*1100*/  VIADD R143, R0.reuse, 0x1e ;  /* 0x0000001e008f7836 */ /* 0x040fe40000000000 */
[----:B------:R-:W-:-:S02]  /*1110*/  VIADD R140, R0, 0x21 ;  /* 0x00000021008c7836 */ /* 0x000fc40000000000 */
[C---:B------:R-:W-:Y:S01]  /*1120*/  IMAD.HI.U32 R11, R5.reuse, R56, RZ ;  /* 0x00000038050b7227 */ /* 0x040fe200078e00ff */
[----:B------:R-:W-:Y:S02]  /*1130*/  IABS R66, R143 ;  /* 0x0000008f00427213 */ /* 0x000fe40000000000 */
[----:B------:R-:W-:Y:S01]  /*1140*/  IABS R72, R140 ;  /* 0x0000008c00487213 */ /* 0x000fe20000000000 */
[----:B------:R-:W-:-:S04]  /*1150*/  IMAD.HI.U32 R17, R5, R62, RZ ;  /* 0x0000003e05117227 */ /* 0x000fc800078e00ff */
[----:B------:R-:W-:Y:S02]  /*1160*/  IMAD.MOV R11, RZ, RZ, -R11 ;  /* 0x000000ffff0b7224 */ /* 0x000fe400078e0a0b */
[----:B------:R-:W-:Y:S02]  /*1170*/  IMAD.MOV R17, RZ, RZ, -R17 ;  /* 0x000000ffff117224 */ /* 0x000fe400078e0a11 */
[C---:B------:R-:W-:Y:S02]  /*1180*/  IMAD R56, R3.reuse, R11, R56 ;  /* 0x0000000b03387224 */ /* 0x040fe400078e0238 */
[----:B------:R-:W-:Y:S02]  /*1190*/  IMAD R62, R3, R17, R62 ;  /* 0x00000011033e7224 */ /* 0x000fe400078e023e */
[----:B------:R-:W-:Y:S02]  /*11a0*/  VIADD R138, R0, 0x23 ;  /* 0x00000023008a7836 */ /* 0x000fe40000000000 */
[----:B------:R-:W-:-:S03]  /*11b0*/  IMAD.HI.U32 R11, R5, R66, RZ ;  /* 0x00000042050b7227 */ /* 0x000fc600078e00ff */
[----:B------:R-:W-:Y:S01]  /*11c0*/  IABS R76, R138 ;  /* 0x0000008a004c7213 */ /* 0x000fe20000000000 */
[----:B------:R-:W-:-:S04]  /*11d0*/  IMAD.HI.U32 R17, R5, R72, RZ ;  /* 0x0000004805117227 */ /* 0x000fc800078e00ff */
[C---:B------:R-:W-:Y:S01]  /*11e0*/  VIADD R135, R0.reuse, 0x26 ;  /* 0x0000002600877836 */ /* 0x040fe20000000000 */
[----:B------:R-:W-:Y:S01]  /*11f0*/  IADD3 R17, -R17, RZ, RZ ;  /* 0x000000ff11117210 */ /* 0x000fe20007ffe1ff */
[----:B------:R-:W-:Y:S02]  /*1200*/  IMAD.MOV R11, RZ, RZ, -R11 ;  /* 0x000000ffff0b7224 */ /* 0x000fe400078e0a0b */
[----:B------:R-:W-:Y:S01]  /*1210*/  VIADD R127, R0, 0x2b ;  /* 0x0000002b007f7836 */ /* 0x000fe20000000000 */
[----:B------:R-:W-:Y:S01]  /*1220*/  IABS R82, R135 ;  /* 0x0000008700527213 */ /* 0x000fe20000000000 */
[----:B------:R-:W-:Y:S02]  /*1230*/  IMAD R66, R3, R11, R66 ;  /* 0x0000000b03427224 */ /* 0x000fe400078e0242 */
[----:B------:R-:W-:Y:S01]  /*1240*/  IMAD.HI.U32 R11, R5, R76, RZ ;  /* 0x0000004c050b7227 */ /* 0x000fe200078e00ff */
[----:B------:R-:W-:-:S03]  /*1250*/  IABS R92, R127 ;  /* 0x0000007f005c7213 */ /* 0x000fc60000000000 */
[----:B------:R-:W-:Y:S02]  /*1260*/  IMAD R72, R3, R17, R72 ;  /* 0x0000001103487224 */ /* 0x000fe400078e0248 */
[----:B------:R-:W-:-:S04]  /*1270*/  IMAD.HI.U32 R17, R5, R82, RZ ;  /* 0x0000005205117227 */ /* 0x000fc800078e00ff */
[----:B------:R-:W-:Y:S02]  /*1280*/  IMAD.MOV R11, RZ, RZ, -R11 ;  /* 0x000000ffff0b7224 */ /* 0x000fe400078e0a0b */
[----:B------:R-:W-:Y:S02]  /*1290*/  IMAD.MOV R17, RZ, RZ, -R17 ;  /* 0x000000ffff117224 */ /* 0x000fe400078e0a11 */
[----:B------:R-:W-:Y:S02]  /*12a0*/  IMAD R76, R3, R11, R76 ;  /* 0x0000000b034c7224 */ /* 0x000fe400078e024c */
[----:B------:R-:W-:Y:S02]  /*12b0*/  VIADD R123, R0, 0x2d ;  /* 0x0000002d007b7836 */ /* 0x000fe40000000000 */
[----:B------:R-:W-:-:S03]  /*12c0*/  IMAD.HI.U32 R11, R5, R86, RZ ;  /* 0x00000056050b7227 */ /* 0x000fc600078e00ff */
[----:B------:R-:W-:Y:S01]  /*12d0*/  IABS R96, R123 ;  /* 0x0000007b00607213 */ /* 0x000fe20000000000 */
[----:B------:R-:W-:Y:S02]  /*12e0*/  IMAD R82, R3, R17, R82 ;  /* 0x0000001103527224 */ /* 0x000fe400078e0252 */
[----:B------:R-:W-:Y:S02]  /*12f0*/  VIADD R117, R0, 0x30 ;  /* 0x0000003000757836 */ /* 0x000fe40000000000 */
[----:B------:R-:W-:-:S03]  /*1300*/  IMAD.HI.U32 R17, R5, R92, RZ ;  /* 0x0000005c05117227 */ /* 0x000fc600078e00ff */
[----:B------:R-:W-:Y:S01]  /*1310*/  IABS R102, R117 ;  /* 0x0000007500667213 */ /* 0x000fe20000000000 */
[----:B------:R-:W-:Y:S02]  /*1320*/  IMAD.MOV R11, RZ, RZ, -R11 ;  /* 0x000000ffff0b7224 */ /* 0x000fe400078e0a0b */
[----:B------:R-:W-:Y:S02]  /*1330*/  IMAD.MOV R17, RZ, RZ, -R17 ;  /* 0x000000ffff117224 */ /* 0x000fe400078e0a11 */
[----:B------:R-:W-:Y:S02]  /*1340*/  IMAD R86, R3, R11, R86 ;  /* 0x0000000b03567224 */ /* 0x000fe400078e0256 */
[----:B------:R-:W-:Y:S02]  /*1350*/  VIADD R113, R0, 0x32 ;  /* 0x0000003200717836 */ /* 0x000fe40000000000 */
[----:B------:R-:W-:-:S03]  /*1360*/  IMAD.HI.U32 R11, R5, R96, RZ ;  /* 0x00000060050b7227 */ /* 0x000fc600078e00ff */
[----:B------:R-:W-:Y:S01]  /*1370*/  IABS R106, R113 ;  /* 0x00000071006a7213 */ /* 0x000fe20000000000 */
[----:B------:R-:W-:Y:S02]  /*1380*/  IMAD R92, R3, R17, R92 ;  /* 0x00000011035c7224 */ /* 0x000fe400078e025c */
        /* <DEDUP_REMOVED lines=8> */
[----:B------:R-:W-:Y:S01]  /*1410*/  IABS R24, R169 ;  /* 0x000000a900187213 */ /* 0x000fe20000000000 */
[----:B------:R-:W-:Y:S02]  /*1420*/  STL [R1+0x668], R169 ;  /* 0x000668a901007387 */ /* 0x000fe40000100800 */
[----:B------:R-:W-:-:S02]  /*1430*/  IMAD R102, R3, R17, R102 ;  /* 0x0000001103667224 */ /* 0x000fc400078e0266 */
[----:B------:R-:W-:-:S04]  /*1440*/  IMAD.HI.U32 R17, R5, R112, RZ ;  /* 0x0000007005117227 */ /* 0x000fc800078e00ff */
[----:B------:R-:W-:Y:S02]  /*1450*/  IMAD.MOV R11, RZ, RZ, -R11 ;  /* 0x000000ffff0b7224 */ /* 0x000fe400078e0a0b */
[----:B------:R-:W-:Y:S02]  /*1460*/  VIADD R97, R0, 0x3a ;  /* 0x0000003a00617836 */ /* 0x000fe40000000000 */
[----:B------:R-:W-:Y:S02]  /*1470*/  IMAD.MOV R17, RZ, RZ, -R17 ;  /* 0x000000ffff117224 */ /* 0x000fe400078e0a11 */
[----:B------:R-:W-:Y:S01]  /*1480*/  IMAD R106, R3, R11, R106 ;  /* 0x0000000b036a7224 */ /* 0x000fe200078e026a */
[----:B------:R-:W-:Y:S01]  /*1490*/  IABS R122, R97 ;  /* 0x00000061007a7213 */ /* 0x000fe20000000000 */
[----:B------:R-:W-:-:S04]  /*14a0*/  IMAD.HI.U32 R11, R5, R116, RZ ;  /* 0x00000074050b7227 */ /* 0x000fc800078e00ff */
[----:B------:R-:W-:Y:S02]  /*14b0*/  IMAD R112, R3, R17, R112 ;  /* 0x0000001103707224 */ /* 0x000fe400078e0270 */
[----:B------:R-:W-:-:S04]  /*14c0*/  IMAD.HI.U32 R15, R5, R24, RZ ;  /* 0x00000018050f7227 */ /* 0x000fc800078e00ff */
[----:B------:R-:W-:Y:S02]  /*14d0*/  IMAD.MOV R17, RZ, RZ, -R11 ;  /* 0x000000ffff117224 */ /* 0x000fe400078e0a0b */
[----:B------:R-:W-:Y:S02]  /*14e0*/  VIADD R21, R0, 0x3f ;  /* 0x0000003f00157836 */ /* 0x000fe40000000000 */
[----:B------:R-:W-:-:S03]  /*14f0*/  IMAD.HI.U32 R11, R5, R122, RZ ;  /* 0x0000007a050b7227 */ /* 0x000fc600078e00ff */
[----:B------:R-:W-:Y:S01]  /*1500*/  IABS R132, R21 ;  /* 0x0000001500847213 */ /* 0x000fe20000000000 */
[----:B------:R-:W-:Y:S02]  /*1510*/  IMAD.MOV R15, RZ, RZ, -R15 ;  /* 0x000000ffff0f7224 */ /* 0x000fe400078e0a0f */
[----:B------:R-:W-:Y:S02]  /*1520*/  VIADD R168, R0, 0x9 ;  /* 0x0000000900a87836 */ /* 0x000fe40000000000 */
[----:B------:R-:W-:Y:S02]  /*1530*/  IMAD.MOV R11, RZ, RZ, -R11 ;  /* 0x000000ffff0b7224 */ /* 0x000fe400078e0a0b */
[C---:B------:R-:W-:Y:S01]  /*1540*/  IMAD R22, R3.reuse, R15, R24 ;  /* 0x0000000f03167224 */ /* 0x040fe200078e0218 */
[----:B------:R-:W-:Y:S01]  /*1550*/  IABS R24, R168 ;  /* 0x000000a800187213 */ /* 0x000fe20000000000 */
[----:B------:R-:W-:Y:S01]  /*1560*/  IMAD R122, R3, R11, R122 ;  /* 0x0000000b037a7224 */ /* 0x000fe200078e027a */
[----:B------:R2:W-:Y:S01]  /*1570*/  STL [R1+0x664], R168 ;  /* 0x000664a801007387 */ /* 0x0005e20000100800 */
[----:B------:R-:W-:-:S03]  /*1580*/  IMAD.HI.U32 R11, R5, R132, RZ ;  /* 0x00000084050b7227 */ /* 0x000fc600078e00ff */
[----:B------:R-:W-:Y:S01]  /*1590*/  STL [R1+0x660], R167 ;  /* 0x000660a701007387 */ /* 0x000fe20000100800 */
[----:B------:R-:W-:Y:S02]  /*15a0*/  VIADD R166, R0, 0xb ;  /* 0x0000000b00a67836 */ /* 0x000fe40000000000 */
[----:B------:R-:W-:-:S03]  /*15b0*/  IMAD.HI.U32 R9, R5, R24, RZ ;  /* 0x0000001805097227 */ /* 0x000fc600078e00ff */
[----:B------:R-:W-:Y:S01]  /*15c0*/  IABS R28, R166 ;  /* 0x000000a6001c7213 */ /* 0x000fe20000000000 */
[----:B------:R-:W-:Y:S01]  /*15d0*/  IMAD.MOV R11, RZ, RZ, -R11 ;  /* 0x000000ffff0b7224 */ /* 0x000fe200078e0a0b */
[----:B------:R-:W-:Y:S01]  /*15e0*/  STL [R1+0x65c], R166 ;  /* 0x00065ca601007387 */ /* 0x000fe20000100800 */
[----:B------:R-:W-:Y:S02]  /*15f0*/  VIADD R165, R0, 0xc ;  /* 0x0000000c00a57836 */ /* 0x000fe40000000000 */
[----:B------:R-:W-:Y:S02]  /*1600*/  IMAD.MOV R9, RZ, RZ, -R9 ;  /* 0x000000ffff097224 */ /* 0x000fe400078e0a09 */
[C---:B------:R-:W-:Y:S01]  /*1610*/  IMAD R132, R3.reuse, R11, R132 ;  /* 0x0000000b03847224 */ /* 0x040fe200078e0284 */
[----:B------:R-:W-:Y:S01]  /*1620*/  IABS R30, R165 ;  /* 0x000000a5001e7213 */ /* 0x000fe20000000000 */
[--C-:B------:R-:W-:Y:S01]  /*1630*/  @!P0 IMAD.IADD R6, R6, 0x1, -R3.reuse ;  /* 0x0000000106068824 */ /* 0x100fe200078e0a03 */
[----:B------:R-:W-:Y:S01]  /*1640*/  ISETP.GT.U32.AND P0, PT, R3, R8, PT ;  /* 0x000000080300720c */ /* 0x000fe20003f04070 */
[----:B------:R-:W-:Y:S01]  /*1650*/  IMAD.HI.U32 R13, R5, R28, RZ ;  /* 0x0000001c050d7227 */ /* 0x000fe200078e00ff */
[C---:B------:R-:W-:Y:S01]  /*1660*/  ISETP.GT.U32.AND P6, PT, R3.reuse, R132, PT ;  /* 0x000000840300720c */ /* 0x040fe20003fc4070 */
[----:B------:R-:W-:Y:S01]  /*1670*/  STL [R1+0x658], R165 ;  /* 0x000658a501007387 */ /* 0x000fe20000100800 */
[C---:B------:R-:W-:Y:S01]  /*1680*/  ISETP.GT.U32.AND P3, PT, R3.reuse, R6, PT ;  /* 0x000000060300720c */ /* 0x040fe20003f64070 */
[----:B------:R-:W-:Y:S01]  /*1690*/  IMAD R24, R3, R9, R24 ;  /* 0x0000000903187224 */ /* 0x000fe200078e0218 */
[----:B------:R-:W-:Y:S01]  /*16a0*/  IADD3 R13, -R13, RZ, RZ ;  /* 0x000000ff0d0d7210 */ /* 0x000fe20007ffe1ff */
[----:B------:R-:W-:Y:S01]  /*16b0*/  @!P1 IMAD.IADD R10, R10, 0x1, -R3 ;  /* 0x000000010a0a9824 */ /* 0x000fe200078e0a03 */
[----:B------:R-:W-:Y:S01]  /*16c0*/  STL [R1+0x654], R164 ;  /* 0x000654a401007387 */ /* 0x000fe20000100800 */
[----:B------:R-:W-:Y:S01]  /*16d0*/  IMAD.HI.U32 R15, R5, R30, RZ ;  /* 0x0000001e050f7227 */ /* 0x000fe200078e00ff */
[----:B------:R-:W-:-:S03]  /*16e0*/  ISETP.GT.U32.AND P1, PT, R3, R24, PT ;  /* 0x000000180300720c */ /* 0x000fc60003f24070 */
[----:B------:R-:W-:Y:S02]  /*16f0*/  IMAD.MOV R15, RZ, RZ, -R15 ;  /* 0x000000ffff0f7224 */ /* 0x000fe400078e0a0f */
[C---:B------:R-:W-:Y:S02]  /*1700*/  IMAD R28, R3.reuse, R13, R28 ;  /* 0x0000000d031c7224 */ /* 0x040fe400078e021c */
[--C-:B------:R-:W-:Y:S01]  /*1710*/  @!P0 IMAD.IADD R8, R8, 0x1, -R3.reuse ;  /* 0x0000000108088824 */ /* 0x100fe200078e0a03 */
[C---:B------:R-:W-:Y:S01]  /*1720*/  ISETP.GT.U32.AND P0, PT, R3.reuse, R22, PT ;  /* 0x000000160300720c */ /* 0x040fe20003f04070 */
[C---:B------:R-:W-:Y:S02]  /*1730*/  IMAD R30, R3.reuse, R15, R30 ;  /* 0x0000000f031e7224 */ /* 0x040fe400078e021e */
[--C-:B------:R-:W-:Y:S01]  /*1740*/  @!P6 IMAD.IADD R132, R132, 0x1, -R3.reuse ;  /* 0x000000018484e824 */ /* 0x100fe200078e0a03 */
[C---:B------:R-:W-:Y:S01]  /*1750*/  ISETP.GT.U32.AND P6, PT, R3.reuse, R18, PT ;  /* 0x000000120300720c */ /* 0x040fe20003fc4070 */
[--C-:B------:R-:W-:Y:S01]  /*1760*/  @!P3 IMAD.IADD R6, R6, 0x1, -R3.reuse ;  /* 0x000000010606b824 */ /* 0x100fe200078e0a03 */
[C---:B------:R-:W-:Y:S01]  /*1770*/  ISETP.GT.U32.AND P3, PT, R3.reuse, R20, PT ;  /* 0x000000140300720c */ /* 0x040fe20003f64070 */
[--C-:B------:R-:W-:Y:S01]  /*1780*/  @!P4 IMAD.IADD R14, R14, 0x1, -R3.reuse ;  /* 0x000000010e0ec824 */ /* 0x100fe200078e0a03 */
[C---:B------:R-:W-:Y:S01]  /*1790*/  ISETP.GT.U32.AND P4, PT, R3.reuse, R28, PT ;  /* 0x0000001c0300720c */ /* 0x040fe20003f84070 */
[--C-:B------:R-:W-:Y:S01]  /*17a0*/  @!P5 IMAD.IADD R16, R16, 0x1, -R3.reuse ;  /* 0x000000011010d824 */ /* 0x100fe200078e0a03 */
[----:B------:R-:W-:Y:S01]  /*17b0*/  @!P1 IADD3 R24, R24, -R3, RZ ;  /* 0x8000000318189210 */ /* 0x000fe20007ffe0ff */
[----:B------:R-:W-:Y:S01]  /*17c0*/  VIADD R161, R0, 0x10 ;  /* 0x0000001000a17836 */ /* 0x000fe20000000000 */
[C---:B------:R-:W-:Y:S01]  /*17d0*/  ISETP.GT.U32.AND P5, PT, R3.reuse, R30, PT ;  /* 0x0000001e0300720c */ /* 0x040fe20003fa4070 */
[--C-:B------:R-:W-:Y:S01]  /*17e0*/  @!P0 IMAD.IADD R22, R22, 0x1, -R3.reuse ;  /* 0x0000000116168824 */ /* 0x100fe200078e0a03 */
[C---:B------:R-:W-:Y:S01]  /*17f0*/  ISETP.GT.U32.AND P1, PT, R3.reuse, R12, PT ;  /* 0x0000000c0300720c */ /* 0x040fe20003f24070 */
[----:B------:R-:W-:Y:S01]  /*1800*/  VIADD R163, R0, 0xe ;  /* 0x0000000e00a37836 */ /* 0x000fe20000000000 */
[C---:B------:R-:W-:Y:S01]  /*1810*/  ISETP.GT.U32.AND P0, PT, R3.reuse, R10, PT ;  /* 0x0000000a0300720c */ /* 0x040fe20003f04070 */
[--C-:B------:R-:W-:Y:S01]  /*1820*/  @!P2 IMAD.IADD R26, R26, 0x1, -R3.reuse ;  /* 0x000000011a1aa824 */ /* 0x100fe200078e0a03 */
[C---:B------:R-:W-:Y:S01]  /*1830*/  ISETP.GT.U32.AND P2, PT, R3.reuse, R14, PT ;  /* 0x0000000e0300720c */ /* 0x040fe20003f44070 */
[--C-:B------:R-:W-:Y:S01]  /*1840*/  @!P6 IMAD.IADD R18, R18, 0x1, -R3.reuse ;  /* 0x000000011212e824 */ /* 0x100fe200078e0a03 */
[----:B------:R-:W-:Y:S01]  /*1850*/  IABS R38, R161 ;  /* 0x000000a100267213 */ /* 0x000fe20000000000 */
[--C-:B------:R-:W-:Y:S01]  /*1860*/  @!P3 IMAD.IADD R20, R20, 0x1, -R3.reuse ;  /* 0x000000011414b824 */ /* 0x100fe200078e0a03 */
[C---:B------:R-:W-:Y:S01]  /*1870*/  ISETP.GT.U32.AND P3, PT, R3.reuse, R8, PT ;  /* 0x000000080300720c */ /* 0x040fe20003f64070 */
[--C-:B------:R-:W-:Y:S01]  /*1880*/  @!P4 IMAD.IADD R28, R28, 0x1, -R3.reuse ;  /* 0x000000011c1cc824 */ /* 0x100fe200078e0a03 */
[C---:B------:R-:W-:Y:S01]  /*1890*/  ISETP.GT.U32.AND P4, PT, R3.reuse, R16, PT ;  /* 0x000000100300720c */ /* 0x040fe20003f84070 */
[--C-:B------:R-:W-:Y:S01]  /*18a0*/  @!P5 IMAD.IADD R30, R30, 0x1, -R3.reuse ;  /* 0x000000011e1ed824 */ /* 0x100fe200078e0a03 */
[----:B------:R-:W-:Y:S01]  /*18b0*/  IABS R34, R163 ;  /* 0x000000a300227213 */ /* 0x000fe20000000000 */
[----:B------:R-:W-:Y:S01]  /*18c0*/  @!P1 IMAD.IADD R12, R12, 0x1, -R3 ;  /* 0x000000010c0c9824 */ /* 0x000fe200078e0a03 */
[----:B------:R-:W-:Y:S01]  /*18d0*/  ISETP.GT.U32.AND P5, PT, R3, R18, PT ;  /* 0x000000120300720c */ /* 0x000fe20003fa4070 */
[----:B------:R-:W-:Y:S01]  /*18e0*/  IMAD.HI.U32 R13, R5, R38, RZ ;  /* 0x00000026050d7227 */ /* 0x000fe200078e00ff */
[C---:B------:R-:W-:Y:S01]  /*18f0*/  ISETP.GT.U32.AND P1, PT, R3.reuse, R24, PT ;  /* 0x000000180300720c */ /* 0x040fe20003f24070 */
[----:B------:R-:W-:Y:S01]  /*1900*/  STL [R1+0x650], R163 ;  /* 0x000650a301007387 */ /* 0x000fe20000100800 */
[----:B------:R-:W-:Y:S01]  /*1910*/  ISETP.GT.U32.AND P6, PT, R3, R132, PT ;  /* 0x000000840300720c */ /* 0x000fe20003fc4070 */
[----:B------:R-:W-:-:S02]  /*1920*/  VIADD R158, R0, 0x13 ;  /* 0x00000013009e7836 */ /* 0x000fc40000000000 */
[----:B------:R-:W-:Y:S01]  /*1930*/  IMAD.HI.U32 R9, R5, R34, RZ ;  /* 0x0000002205097227 */ /* 0x000fe200078e00ff */
[----:B------:R-:W-:Y:S01]  /*1940*/  @!P3 IADD3 R8, R8, -R3, RZ ;  /* 0x800000030808b210 */ /* 0x000fe20007ffe0ff */
[----:B------:R-:W-:Y:S01]  /*1950*/  STL [R1+0x64c], R162 ;  /* 0x00064ca201007387 */ /* 0x000fe20000100800 */
[----:B------:R-:W-:Y:S01]  /*1960*/  IABS R44, R158 ;  /* 0x0000009e002c7213 */ /* 0x000fe20000000000 */
[----:B------:R-:W-:Y:S01]  /*1970*/  IMAD.MOV R13, RZ, RZ, -R13 ;  /* 0x000000ffff0d7224 */ /* 0x000fe200078e0a0d */
[C---:B------:R-:W-:Y:S01]  /*1980*/  ISETP.GT.U32.AND P3, PT, R3.reuse, R20, PT ;  /* 0x000000140300720c */ /* 0x040fe20003f64070 */
[----:B------:R-:W-:Y:S01]  /*1990*/  @!P0 IMAD.IADD R10, R10, 0x1, -R3 ;  /* 0x000000010a0a8824 */ /* 0x000fe200078e0a03 */
[C---:B------:R-:W-:Y:S01]  /*19a0*/  ISETP.GT.U32.AND P0, PT, R3.reuse, R22, PT ;  /* 0x000000160300720c */ /* 0x040fe20003f04070 */
[----:B------:R-:W-:Y:S01]  /*19b0*/  IMAD.MOV R9, RZ, RZ, -R9 ;  /* 0x000000ffff097224 */ /* 0x000fe200078e0a09 */
[----:B------:R-:W-:Y:S01]  /*19c0*/  STL [R1+0x648], R161 ;  /* 0x000648a101007387 */ /* 0x000fe20000100800 */
[--C-:B------:R-:W-:Y:S01]  /*19d0*/  @!P2 IMAD.IADD R14, R14, 0x1, -R3.reuse ;  /* 0x000000010e0ea824 */ /* 0x100fe200078e0a03 */
[----:B------:R-:W-:Y:S01]  /*19e0*/  ISETP.GT.U32.AND P2, PT, R3, R26, PT ;  /* 0x0000001a0300720c */ /* 0x000fe20003f44070 */
[----:B------:R-:W-:Y:S01]  /*19f0*/  IMAD.HI.U32 R15, R5, R40, RZ ;  /* 0x00000028050f7227 */ /* 0x000fe200078e00ff */
[----:B------:R4:W-:Y:S03]  /*1a00*/  STL [R1+0x644], R160 ;  /* 0x000644a001007387 */ /* 0x0009e60000100800 */
[C---:B------:R-:W-:Y:S01]  /*1a10*/  IMAD R38, R3.reuse, R13, R38 ;  /* 0x0000000d03267224 */ /* 0x040fe200078e0226 */
[----:B------:R-:W-:Y:S01]  /*1a20*/  STL [R1+0x640], R159 ;  /* 0x0006409f01007387 */ /* 0x000fe20000100800 */
[----:B------:R-:W-:Y:S01]  /*1a30*/  @!P4 IMAD.IADD R16, R16, 0x1, -R3 ;  /* 0x000000011010c824 */ /* 0x000fe200078e0a03 */
[C---:B------:R-:W-:Y:S01]  /*1a40*/  ISETP.GT.U32.AND P4, PT, R3.reuse, R28, PT ;  /* 0x0000001c0300720c */ /* 0x040fe20003f84070 */
[----:B------:R-:W-:Y:S01]  /*1a50*/  IMAD R34, R3, R9, R34 ;  /* 0x0000000903227224 */ /* 0x000fe200078e0222 */
[----:B------:R-:W-:Y:S01]  /*1a60*/  @!P3 IADD3 R20, R20, -R3, RZ ;  /* 0x800000031414b210 */ /* 0x000fe20007ffe0ff */
[----:B------:R-:W-:Y:S01]  /*1a70*/  VIADD R151, R0, 0x16 ;  /* 0x0000001600977836 */ /* 0x000fe20000000000 */
[----:B------:R-:W-:Y:S01]  /*1a80*/  STL [R1+0x63c], R158 ;  /* 0x00063c9e01007387 */ /* 0x000fe20000100800 */
[----:B------:R-:W-:Y:S01]  /*1a90*/  IMAD.HI.U32 R9, R5, R44, RZ ;  /* 0x0000002c05097227 */ /* 0x000fe200078e00ff */
[----:B------:R-:W-:-:S02]  /*1aa0*/  ISETP.GT.U32.AND P3, PT, R3, R34, PT ;  /* 0x000000220300720c */ /* 0x000fc40003f64070 */
[----:B------:R-:W-:Y:S01]  /*1ab0*/  IABS R50, R151 ;  /* 0x0000009700327213 */ /* 0x000fe20000000000 */
[----:B------:R-:W-:Y:S01]  /*1ac0*/  IMAD.MOV R15, RZ, RZ, -R15 ;  /* 0x000000ffff0f7224 */ /* 0x000fe200078e0a0f */
[----:B------:R-:W-:Y:S01]  /*1ad0*/  IADD3 R9, -R9, RZ, RZ ;  /* 0x000000ff09097210 */ /* 0x000fe20007ffe1ff */
[----:B------:R-:W-:Y:S01]  /*1ae0*/  VIADD R149, R0, 0x18 ;  /* 0x0000001800957836 */ /* 0x000fe20000000000 */
[----:B------:R-:W-:Y:S01]  /*1af0*/  STL [R1+0x638], R155 ;  /* 0x0006389b01007387 */ /* 0x000fe20000100800 */
[--C-:B------:R-:W-:Y:S01]  /*1b00*/  @!P5 IMAD.IADD R18, R18, 0x1, -R3.reuse ;  /* 0x000000011212d824 */ /* 0x100fe200078e0a03 */
[C---:B------:R-:W-:Y:S01]  /*1b10*/  ISETP.GT.U32.AND P5, PT, R3.reuse, R32, PT ;  /* 0x000000200300720c */ /* 0x040fe20003fa4070 */
[----:B------:R-:W-:Y:S01]  /*1b20*/  @!P1 IMAD.IADD R24, R24, 0x1, -R3 ;  /* 0x0000000118189824 */ /* 0x000fe200078e0a03 */
[C---:B------:R-:W-:Y:S01]  /*1b30*/  ISETP.GT.U32.AND P1, PT, R3.reuse, R38, PT ;  /* 0x000000260300720c */ /* 0x040fe20003f24070 */
[----:B------:R-:W-:Y:S01]  /*1b40*/  IMAD R40, R3, R15, R40 ;  /* 0x0000000f03287224 */ /* 0x000fe200078e0228 */
[----:B------:R-:W-:Y:S01]  /*1b50*/  IABS R54, R149 ;  /* 0x0000009500367213 */ /* 0x000fe20000000000 */
[----:B------:R-:W-:-:S02]  /*1b60*/  VIADD R154, R0, 0x15 ;  /* 0x00000015009a7836 */ /* 0x000fc40000000000 */
[--C-:B------:R-:W-:Y:S01]  /*1b70*/  @!P0 IMAD.IADD R22, R22, 0x1, -R3.reuse ;  /* 0x0000000116168824 */ /* 0x100fe200078e0a03 */
[C---:B------:R-:W-:Y:S01]  /*1b80*/  ISETP.GT.U32.AND P0, PT, R3.reuse, R36, PT ;  /* 0x000000240300720c */ /* 0x040fe20003f04070 */
[--C-:B------:R-:W-:Y:S01]  /*1b90*/  @!P6 IMAD.IADD R132, R132, 0x1, -R3.reuse ;  /* 0x000000018484e824 */ /* 0x100fe200078e0a03 */
[----:B------:R-:W-:Y:S01]  /*1ba0*/  IABS R48, R154 ;  /* 0x0000009a00307213 */ /* 0x000fe20000000000 */
[--C-:B------:R-:W-:Y:S01]  /*1bb0*/  @!P2 IMAD.IADD R26, R26, 0x1, -R3.reuse ;  /* 0x000000011a1aa824 */ /* 0x100fe200078e0a03 */
[----:B------:R-:W-:Y:S01]  /*1bc0*/  ISETP.GT.U32.AND P6, PT, R3, R30, PT ;  /* 0x0000001e0300720c */ /* 0x000fe20003fc4070 */
[----:B------:R-:W-:Y:S01]  /*1bd0*/  IMAD.HI.U32 R15, R5, R50, RZ ;  /* 0x00000032050f7227 */ /* 0x000fe200078e00ff */
[C---:B------:R-:W-:Y:S01]  /*1be0*/  ISETP.GT.U32.AND P2, PT, R3.reuse, R40, PT ;  /* 0x000000280300720c */ /* 0x040fe20003f44070 */
[----:B------:R-:W-:Y:S01]  /*1bf0*/  STL [R1+0x634], R154 ;  /* 0x0006349a01007387 */ /* 0x000fe20000100800 */
[----:B------:R-:W-:Y:S01]  /*1c00*/  @!P5 IADD3 R32, R32, -R3, RZ ;  /* 0x800000032020d210 */ /* 0x000fe20007ffe0ff */
[C---:B------:R-:W-:Y:S01]  /*1c10*/  IMAD R44, R3.reuse, R9, R44 ;  /* 0x00000009032c7224 */ /* 0x040fe200078e022c */
[----:B------:R-:W-:Y:S01]  /*1c20*/  ISETP.GT.U32.AND P5, PT, R3, R46, PT ;  /* 0x0000002e0300720c */ /* 0x000fe20003fa4070 */
[----:B------:R-:W-:Y:S01]  /*1c30*/  IMAD.HI.U32 R9, R5, R54, RZ ;  /* 0x0000003605097227 */ /* 0x000fe200078e00ff */
[----:B------:R-:W-:Y:S03]  /*1c40*/  STL [R1+0x620], R151 ;  /* 0x0006209701007387 */ /* 0x000fe60000100800 */
[----:B------:R-:W-:Y:S01]  /*1c50*/  @!P4 IMAD.IADD R28, R28, 0x1, -R3 ;  /* 0x000000011c1cc824 */ /* 0x000fe200078e0a03 */
[----:B------:R-:W-:Y:S01]  /*1c60*/  ISETP.GT.U32.AND P4, PT, R3, R42, PT ;  /* 0x0000002a0300720c */ /* 0x000fe20003f84070 */
[----:B------:R-:W-:Y:S01]  /*1c70*/  IMAD.MOV R15, RZ, RZ, -R15 ;  /* 0x000000ffff0f7224 */ /* 0x000fe200078e0a0f */
[----:B------:R3:W-:Y:S01]  /*1c80*/  STL [R1+0x61c], R150 ;  /* 0x00061c9601007387 */ /* 0x0007e20000100800 */
[----:B------:R-:W-:-:S03]  /*1c90*/  IMAD.HI.U32 R13, R5, R48, RZ ;  /* 0x00000030050d7227 */ /* 0x000fc600078e00ff */
[----:B------:R3:W-:Y:S01]  /*1ca0*/  STL [R1+0x618], R149 ;  /* 0x0006189501007387 */ /* 0x0007e20000100800 */
[----:B------:R-:W-:Y:S02]  /*1cb0*/  IMAD.MOV R9, RZ, RZ, -R9 ;  /* 0x000000ffff097224 */ /* 0x000fe400078e0a09 */
[----:B------:R-:W-:Y:S01]  /*1cc0*/  @!P1 IMAD.IADD R38, R38, 0x1, -R3 ;  /* 0x0000000126269824 */ /* 0x000fe200078e0a03 */
[C---:B------:R-:W-:Y:S01]  /*1cd0*/  ISETP.GT.U32.AND P1, PT, R3.reuse, R52, PT ;  /* 0x000000340300720c */ /* 0x040fe20003f24070 */
[C---:B------:R-:W-:Y:S01]  /*1ce0*/  IMAD R50, R3.reuse, R15, R50 ;  /* 0x0000000f03327224 */ /* 0x040fe200078e0232 */
[----:B------:R-:W-:Y:S01]  /*1cf0*/  STL [R1+0x614], R148 ;  /* 0x0006149401007387 */ /* 0x000fe20000100800 */
[----:B------:R-:W-:Y:S02]  /*1d00*/  IMAD.MOV R13, RZ, RZ, -R13 ;  /* 0x000000ffff0d7224 */ /* 0x000fe400078e0a0d */
[C---:B------:R-:W-:Y:S02]  /*1d10*/  IMAD R54, R3.reuse, R9, R54 ;  /* 0x0000000903367224 */ /* 0x040fe400078e0236 */
[----:B------:R-:W-:Y:S01]  /*1d20*/  @!P0 IMAD.IADD R36, R36, 0x1, -R3 ;  /* 0x0000000124248824 */ /* 0x000fe200078e0a03 */
[C---:B------:R-:W-:Y:S01]  /*1d30*/  ISETP.GT.U32.AND P0, PT, R3.reuse, R50, PT ;  /* 0x000000320300720c */ /* 0x040fe20003f04070 */
[----:B------:R-:W-:-:S02]  /*1d40*/  IMAD R48, R3, R13, R48 ;  /* 0x0000000d03307224 */ /* 0x000fc400078e0230 */
[--C-:B------:R-:W-:Y:S01]  /*1d50*/  @!P6 IMAD.IADD R30, R30, 0x1, -R3.reuse ;  /* 0x000000011e1ee824 */ /* 0x100fe200078e0a03 */
[C---:B------:R-:W-:Y:S01]  /*1d60*/  ISETP.GT.U32.AND P6, PT, R3.reuse, R44, PT ;  /* 0x0000002c0300720c */ /* 0x040fe20003fc4070 */
[--C-:B------:R-:W-:Y:S01]  /*1d70*/  @!P2 IMAD.IADD R40, R40, 0x1, -R3.reuse ;  /* 0x000000012828a824 */ /* 0x100fe200078e0a03 */
[C---:B------:R-:W-:Y:S01]  /*1d80*/  ISETP.GT.U32.AND P2, PT, R3.reuse, R54, PT ;  /* 0x000000360300720c */ /* 0x040fe20003f44070 */
[--C-:B------:R-:W-:Y:S01]  /*1d90*/  @!P3 IMAD.IADD R34, R34, 0x1, -R3.reuse ;  /* 0x000000012222b824 */ /* 0x100fe200078e0a03 */
[C---:B------:R-:W-:Y:S01]  /*1da0*/  ISETP.GT.U32.AND P3, PT, R3.reuse, R48, PT ;  /* 0x000000300300720c */ /* 0x040fe20003f64070 */
[--C-:B------:R-:W-:Y:S01]  /*1db0*/  @!P4 IMAD.IADD R42, R42, 0x1, -R3.reuse ;  /* 0x000000012a2ac824 */ /* 0x100fe200078e0a03 */
[C---:B------:R-:W-:Y:S01]  /*1dc0*/  ISETP.GT.U32.AND P4, PT, R3.reuse, R56, PT ;  /* 0x000000380300720c */ /* 0x040fe20003f84070 */
[----:B------:R-:W-:Y:S02]  /*1dd0*/  VIADD R147, R0, 0x1a ;  /* 0x0000001a00937836 */ /* 0x000fe40000000000 */
[--C-:B------:R-:W-:Y:S01]  /*1de0*/  @!P5 IMAD.IADD R46, R46, 0x1, -R3.reuse ;  /* 0x000000012e2ed824 */ /* 0x100fe200078e0a03 */
[C---:B------:R-:W-:Y:S01]  /*1df0*/  ISETP.GT.U32.AND P5, PT, R3.reuse, R34, PT ;  /* 0x000000220300720c */ /* 0x040fe20003fa4070 */
[--C-:B------:R-:W-:Y:S01]  /*1e00*/  @!P1 IMAD.IADD R52, R52, 0x1, -R3.reuse ;  /* 0x0000000134349824 */ /* 0x100fe200078e0a03 */
[C---:B------:R-:W-:Y:S01]  /*1e10*/  ISETP.GT.U32.AND P1, PT, R3.reuse, R40, PT ;  /* 0x000000280300720c */ /* 0x040fe20003f24070 */
[----:B------:R-:W-:Y:S01]  /*1e20*/  VIADD R146, R0, 0x1b ;  /* 0x0000001b00927836 */ /* 0x000fe20000000000 */
[----:B------:R-:W-:Y:S01]  /*1e30*/  IABS R58, R147 ;  /* 0x00000093003a7213 */ /* 0x000fe20000000000 */
[--C-:B------:R-:W-:Y:S01]  /*1e40*/  @!P0 IMAD.IADD R50, R50, 0x1, -R3.reuse ;  /* 0x0000000132328824 */ /* 0x100fe200078e0a03 */
[-C--:B------:R-:W-:Y:S01]  /*1e50*/  @!P6 IADD3 R44, R44, -R3.reuse, RZ ;  /* 0x800000032c2ce210 */ /* 0x080fe20007ffe0ff */
[--C-:B------:R-:W-:Y:S01]  /*1e60*/  @!P2 IMAD.IADD R54, R54, 0x1, -R3.reuse ;  /* 0x000000013636a824 */ /* 0x100fe200078e0a03 */
[----:B------:R-:W-:Y:S01]  /*1e70*/  IABS R60, R146 ;  /* 0x00000092003c7213 */ /* 0x000fe20000000000 */
[----:B------:R-:W-:Y:S01]  /*1e80*/  VIADD R144, R0, 0x1d ;  /* 0x0000001d00907836 */ /* 0x000fe20000000000 */
[----:B------:R-:W-:Y:S01]  /*1e90*/  ISETP.GT.U32.AND P0, PT, R3, R38, PT ;  /* 0x000000260300720c */ /* 0x000fe20003f04070 */
[----:B------:R-:W-:Y:S01]  /*1ea0*/  IMAD.HI.U32 R13, R5, R58, RZ ;  /* 0x0000003a050d7227 */ /* 0x000fe200078e00ff */
[C---:B------:R-:W-:Y:S01]  /*1eb0*/  ISETP.GT.U32.AND P2, PT, R3.reuse, R42, PT ;  /* 0x0000002a0300720c */ /* 0x040fe20003f44070 */
[----:B------:R-:W-:Y:S01]  /*1ec0*/  STL [R1+0x610], R147 ;  /* 0x0006109301007387 */ /* 0x000fe20000100800 */
[-C--:B------:R-:W-:Y:S01]  /*1ed0*/  @!P4 IADD3 R56, R56, -R3.reuse, RZ ;  /* 0x800000033838c210 */ /* 0x080fe20007ffe0ff */
[--C-:B------:R-:W-:Y:S01]  /*1ee0*/  @!P3 IMAD.IADD R48, R48, 0x1, -R3.reuse ;  /* 0x000000013030b824 */ /* 0x100fe200078e0a03 */
[----:B------:R-:W-:Y:S01]  /*1ef0*/  ISETP.GT.U32.AND P6, PT, R3, R32, PT ;  /* 0x000000200300720c */ /* 0x000fe20003fc4070 */
[----:B------:R-:W-:Y:S01]  /*1f00*/  IMAD.HI.U32 R15, R5, R60, RZ ;  /* 0x0000003c050f7227 */ /* 0x000fe200078e00ff */
[C---:B------:R-:W-:Y:S01]  /*1f10*/  ISETP.GT.U32.AND P4, PT, R3.reuse, R44, PT ;  /* 0x0000002c0300720c */ /* 0x040fe20003f84070 */
[----:B------:R-:W-:Y:S01]  /*1f20*/  STL [R1+0x60c], R146 ;  /* 0x00060c9201007387 */ /* 0x000fe20000100800 */
[----:B------:R-:W-:Y:S01]  /*1f30*/  ISETP.GT.U32.AND P3, PT, R3, R36, PT ;  /* 0x000000240300720c */ /* 0x000fe20003f64070 */
[----:B------:R-:W-:Y:S01]  /*1f40*/  VIADD R142, R0, 0x1f ;  /* 0x0000001f008e7836 */ /* 0x000fe20000000000 */
[----:B------:R-:W-:Y:S01]  /*1f50*/  IABS R64, R144 ;  /* 0x0000009000407213 */ /* 0x000fe20000000000 */
[--C-:B------:R-:W-:Y:S01]  /*1f60*/  @!P5 IMAD.IADD R34, R34, 0x1, -R3.reuse ;  /* 0x000000012222d824 */ /* 0x100fe200078e0a03 */
[----:B------:R-:W-:Y:S01]  /*1f70*/  IADD3 R13, -R13, RZ, RZ ;  /* 0x000000ff0d0d7210 */ /* 0x000fe20007ffe1ff */
[----:B------:R-:W-:Y:S01]  /*1f80*/  @!P1 IMAD.IADD R40, R40, 0x1, -R3 ;  /* 0x0000000128289824 */ /* 0x000fe200078e0a03 */
[C---:B------:R-:W-:Y:S01]  /*1f90*/  ISETP.GT.U32.AND P5, PT, R3.reuse, R46, PT ;  /* 0x0000002e0300720c */ /* 0x040fe20003fa4070 */
[----:B------:R-:W-:Y:S01]  /*1fa0*/  IMAD.MOV R15, RZ, RZ, -R15 ;  /* 0x000000ffff0f7224 */ /* 0x000fe200078e0a0f */
[----:B------:R-:W-:Y:S01]  /*1fb0*/  ISETP.GT.U32.AND P1, PT, R3, R52, PT ;  /* 0x000000340300720c */ /* 0x000fe20003f24070 */
[----:B------:R-:W-:Y:S01]  /*1fc0*/  VIADD R139, R0, 0x22 ;  /* 0x00000022008b7836 */ /* 0x000fe20000000000 */
[----:B------:R-:W-:Y:S01]  /*1fd0*/  IABS R68, R142 ;  /* 0x0000008e00447213 */ /* 0x000fe20000000000 */
[----:B------:R-:W-:Y:S01]  /*1fe0*/  IMAD.HI.U32 R9, R5, R64, RZ ;  /* 0x0000004005097227 */ /* 0x000fe200078e00ff */
[----:B------:R-:W-:Y:S01]  /*1ff0*/  @!P2 IADD3 R42, R42, -R3, RZ ;  /* 0x800000032a2aa210 */ /* 0x000fe20007ffe0ff */
[----:B------:R3:W-:Y:S01]  /*2000*/  STL [R1+0x608], R145 ;  /* 0x0006089101007387 */ /* 0x0007e20000100800 */
[C---:B------:R-:W-:Y:S01]  /*2010*/  ISETP.GT.U32.AND P2, PT, R3.reuse, R54, PT ;  /* 0x000000360300720c */ /* 0x040fe20003f44070 */
[C---:B------:R-:W-:Y:S01]  /*2020*/  IMAD R58, R3.reuse, R13, R58 ;  /* 0x0000000d033a7224 */ /* 0x040fe200078e023a */
[----:B------:R-:W-:Y:S01]  /*2030*/  IABS R74, R139 ;  /* 0x0000008b004a7213 */ /* 0x000fe20000000000 */
[----:B------:R-:W-:Y:S01]  /*2040*/  IMAD R60, R3, R15, R60 ;  /* 0x0000000f033c7224 */ /* 0x000fe200078e023c */
[----:B------:R-:W-:Y:S01]  /*2050*/  STL [R1+0x604], R144 ;  /* 0x0006049001007387 */ /* 0x000fe20000100800 */
[----:B------:R-:W-:-:S02]  /*2060*/  VIADD R136, R0, 0x25 ;  /* 0x0000002500887836 */ /* 0x000fc40000000000 */
[----:B------:R-:W-:Y:S01]  /*2070*/  @!P0 IMAD.IADD R38, R38, 0x1, -R3 ;  /* 0x0000000126268824 */ /* 0x000fe200078e0a03 */
[----:B------:R-:W-:Y:S01]  /*2080*/  ISETP.GT.U32.AND P0, PT, R3, R50, PT ;  /* 0x000000320300720c */ /* 0x000fe20003f04070 */
[C---:B------:R-:W-:Y:S01]  /*2090*/  IMAD.HI.U32 R15, R5.reuse, R70, RZ ;  /* 0x00000046050f7227 */ /* 0x040fe200078e00ff */
[----:B------:R-:W-:Y:S01]  /*20a0*/  IABS R80, R136 ;  /* 0x0000008800507213 */ /* 0x000fe20000000000 */
[----:B------:R-:W-:Y:S02]  /*20b0*/  STL [R1+0x600], R143 ;  /* 0x0006008f01007387 */ /* 0x000fe40000100800 */
[----:B------:R-:W-:Y:S01]  /*20c0*/  IMAD.HI.U32 R13, R5, R68, RZ ;  /* 0x00000044050d7227 */ /* 0x000fe200078e00ff */
[----:B------:R-:W-:Y:S01]  /*20d0*/  @!P2 IADD3 R54, R54, -R3, RZ ;  /* 0x800000033636a210 */ /* 0x000fe20007ffe0ff */
[----:B------:R-:W-:Y:S02]  /*20e0*/  STL [R1+0x5fc], R142 ;  /* 0x0005fc8e01007387 */ /* 0x000fe40000100800 */
[----:B------:R-:W-:-:S02]  /*20f0*/  IMAD.MOV R9, RZ, RZ, -R9 ;  /* 0x000000ffff097224 */ /* 0x000fc400078e0a09 */
[--C-:B------:R-:W-:Y:S01]  /*2100*/  @!P6 IMAD.IADD R32, R32, 0x1, -R3.reuse ;  /* 0x000000012020e824 */ /* 0x100fe200078e0a03 */
[C---:B------:R-:W-:Y:S01]  /*2110*/  ISETP.GT.U32.AND P6, PT, R3.reuse, R48, PT ;  /* 0x000000300300720c */ /* 0x040fe20003fc4070 */
[----:B------:R-:W-:Y:S01]  /*2120*/  @!P4 IMAD.IADD R44, R44, 0x1, -R3 ;  /* 0x000000012c2cc824 */ /* 0x000fe200078e0a03 */
[C---:B------:R-:W-:Y:S01]  /*2130*/  ISETP.GT.U32.AND P4, PT, R3.reuse, R58, PT ;  /* 0x0000003a0300720c */ /* 0x040fe20003f84070 */
[----:B------:R-:W-:Y:S01]  /*2140*/  IMAD.MOV R15, RZ, RZ, -R15 ;  /* 0x000000ffff0f7224 */ /* 0x000fe200078e0a0f */
[----:B------:R-:W-:Y:S01]  /*2150*/  STL [R1+0x5f8], R141 ;  /* 0x0005f88d01007387 */ /* 0x000fe20000100800 */
[----:B------:R-:W-:Y:S01]  /*2160*/  @!P3 IMAD.IADD R36, R36, 0x1, -R3 ;  /* 0x000000012424b824 */ /* 0x000fe200078e0a03 */
[----:B------:R-:W-:Y:S01]  /*2170*/  ISETP.GT.U32.AND P3, PT, R3, R56, PT ;  /* 0x000000380300720c */ /* 0x000fe20003f64070 */
[----:B------:R-:W-:Y:S01]  /*2180*/  VIADD R137, R0, 0x24 ;  /* 0x0000002400897836 */ /* 0x000fe20000000000 */
[----:B------:R-:W-:Y:S01]  /*2190*/  STL [R1+0x5f4], R140 ;  /* 0x0005f48c01007387 */ /* 0x000fe20000100800 */
[----:B------:R-:W-:-:S02]  /*21a0*/  IMAD.MOV R13, RZ, RZ, -R13 ;  /* 0x000000ffff0d7224 */ /* 0x000fc400078e0a0d */
[----:B------:R-:W-:Y:S01]  /*21b0*/  IMAD R64, R3, R9, R64 ;  /* 0x0000000903407224 */ /* 0x000fe200078e0240 */
[----:B------:R-:W-:Y:S01]  /*21c0*/  IABS R78, R137 ;  /* 0x00000089004e7213 */ /* 0x000fe20000000000 */
[----:B------:R-:W-:Y:S01]  /*21d0*/  IMAD.HI.U32 R9, R5, R74, RZ ;  /* 0x0000004a05097227 */ /* 0x000fe200078e00ff */
[----:B------:R-:W-:Y:S03]  /*21e0*/  STL [R1+0x5f0], R139 ;  /* 0x0005f08b01007387 */ /* 0x000fe60000100800 */
[--C-:B------:R-:W-:Y:S01]  /*21f0*/  @!P5 IMAD.IADD R46, R46, 0x1, -R3.reuse ;  /* 0x000000012e2ed824 */ /* 0x100fe200078e0a03 */
[C---:B------:R-:W-:Y:S01]  /*2200*/  ISETP.GT.U32.AND P5, PT, R3.reuse, R60, PT ;  /* 0x0000003c0300720c */ /* 0x040fe20003fa4070 */
[----:B------:R-:W-:Y:S01]  /*2210*/  @!P1 IMAD.IADD R52, R52, 0x1, -R3 ;  /* 0x0000000134349824 */ /* 0x000fe200078e0a03 */
[C---:B------:R-:W-:Y:S01]  /*2220*/  ISETP.GT.U32.AND P1, PT, R3.reuse, R66, PT ;  /* 0x000000420300720c */ /* 0x040fe20003f24070 */
[----:B------:R-:W-:Y:S01]  /*2230*/  IMAD R70, R3, R15, R70 ;  /* 0x0000000f03467224 */ /* 0x000fe200078e0246 */
[----:B------:R-:W-:Y:S01]  /*2240*/  IADD3 R9, -R9, RZ, RZ ;  /* 0x000000ff09097210 */ /* 0x000fe20007ffe1ff */
[----:B------:R-:W-:Y:S01]  /*2250*/  IMAD.HI.U32 R15, R5, R80, RZ ;  /* 0x00000050050f7227 */ /* 0x000fe200078e00ff */
[----:B------:R-:W-:Y:S03]  /*2260*/  STL [R1+0x5ec], R138 ;  /* 0x0005ec8a01007387 */ /* 0x000fe60000100800 */
[----:B------:R-:W-:Y:S01]  /*2270*/  IMAD R68, R3, R13, R68 ;  /* 0x0000000d03447224 */ /* 0x000fe200078e0244 */
[----:B------:R3:W-:Y:S01]  /*2280*/  STL [R1+0x5e8], R137 ;  /* 0x0005e88901007387 */ /* 0x0007e20000100800 */
[----:B------:R-:W-:-:S02]  /*2290*/  IMAD.MOV R15, RZ, RZ, -R15 ;  /* 0x000000ffff0f7224 */ /* 0x000fc400078e0a0f */
[--C-:B------:R-:W-:Y:S01]  /*22a0*/  @!P0 IMAD.IADD R50, R50, 0x1, -R3.reuse ;  /* 0x0000000132328824 */ /* 0x100fe200078e0a03 */
[----:B------:R-:W-:Y:S01]  /*22b0*/  ISETP.GT.U32.AND P0, PT, R3, R64, PT ;  /* 0x000000400300720c */ /* 0x000fe20003f04070 */
[----:B------:R-:W-:Y:S01]  /*22c0*/  IMAD.HI.U32 R13, R5, R78, RZ ;  /* 0x0000004e050d7227 */ /* 0x000fe200078e00ff */
[C---:B------:R-:W-:Y:S01]  /*22d0*/  ISETP.GT.U32.AND P2, PT, R3.reuse, R68, PT ;  /* 0x000000440300720c */ /* 0x040fe20003f44070 */
[----:B------:R-:W-:Y:S01]  /*22e0*/  STL [R1+0x5e4], R136 ;  /* 0x0005e48801007387 */ /* 0x000fe20000100800 */
[----:B------:R-:W-:Y:S01]  /*22f0*/  @!P1 IADD3 R66, R66, -R3, RZ ;  /* 0x8000000342429210 */ /* 0x000fe20007ffe0ff */
[C---:B------:R-:W-:Y:S02]  /*2300*/  IMAD R74, R3.reuse, R9, R74 ;  /* 0x00000009034a7224 */ /* 0x040fe400078e024a */
[C---:B------:R-:W-:Y:S01]  /*2310*/  IMAD R80, R3.reuse, R15, R80 ;  /* 0x0000000f03507224 */ /* 0x040fe200078e0250 */
[----:B------:R-:W-:Y:S01]  /*2320*/  STL [R1+0x5e0], R135 ;  /* 0x0005e08701007387 */ /* 0x000fe20000100800 */
[--C-:B------:R-:W-:Y:S01]  /*2330*/  @!P6 IMAD.IADD R48, R48, 0x1, -R3.reuse ;  /* 0x000000013030e824 */ /* 0x100fe200078e0a03 */
[C---:B------:R-:W-:Y:S01]  /*2340*/  ISETP.GT.U32.AND P6, PT, R3.reuse, R62, PT ;  /* 0x0000003e0300720c */ /* 0x040fe20003fc4070 */
[--C-:B------:R-:W-:Y:S01]  /*2350*/  @!P4 IMAD.IADD R58, R58, 0x1, -R3.reuse ;  /* 0x000000013a3ac824 */ /* 0x100fe200078e0a03 */
[C---:B------:R-:W-:Y:S01]  /*2360*/  ISETP.GT.U32.AND P4, PT, R3.reuse, R72, PT ;  /* 0x000000480300720c */ /* 0x040fe20003f84070 */
[----:B------:R-:W-:Y:S01]  /*2370*/  @!P3 IMAD.IADD R56, R56, 0x1, -R3 ;  /* 0x000000013838b824 */ /* 0x000fe200078e0a03 */
[C---:B------:R-:W-:Y:S01]  /*2380*/  ISETP.GT.U32.AND P3, PT, R3.reuse, R70, PT ;  /* 0x000000460300720c */ /* 0x040fe20003f64070 */
[----:B------:R-:W-:Y:S01]  /*2390*/  IMAD.MOV R13, RZ, RZ, -R13 ;  /* 0x000000ffff0d7224 */ /* 0x000fe200078e0a0d */
[C---:B------:R-:W-:Y:S01]  /*23a0*/  ISETP.GT.U32.AND P1, PT, R3.reuse, R80, PT ;  /* 0x000000500300720c */ /* 0x040fe20003f24070 */
[----:B------:R-:W-:Y:S01]  /*23b0*/  @!P5 IMAD.IADD R60, R60, 0x1, -R3 ;  /* 0x000000013c3cd824 */ /* 0x000fe200078e0a03 */
[C---:B------:R-:W-:Y:S01]  /*23c0*/  ISETP.GT.U32.AND P5, PT, R3.reuse, R74, PT ;  /* 0x0000004a0300720c */ /* 0x040fe20003fa4070 */
[----:B------:R-:W-:-:S02]  /*23d0*/  IMAD R78, R3, R13, R78 ;  /* 0x0000000d034e7224 */ /* 0x000fc400078e024e */
[--C-:B------:R-:W-:Y:S02]  /*23e0*/  @!P0 IMAD.IADD R64, R64, 0x1, -R3.reuse ;  /* 0x0000000140408824 */ /* 0x100fe400078e0a03 */
[--C-:B------:R-:W-:Y:S01]  /*23f0*/  @!P2 IMAD.IADD R68, R68, 0x1, -R3.reuse ;  /* 0x000000014444a824 */ /* 0x100fe200078e0a03 */
[C---:B------:R-:W-:Y:S01]  /*2400*/  ISETP.GT.U32.AND P0, PT, R3.reuse, R78, PT ;  /* 0x0000004e0300720c */ /* 0x040fe20003f04070 */
[--C-:B------:R-:W-:Y:S01]  /*2410*/  @!P6 IMAD.IADD R62, R62, 0x1, -R3.reuse ;  /* 0x000000013e3ee824 */ /* 0x100fe200078e0a03 */
[C---:B------:R-:W-:Y:S01]  /*2420*/  ISETP.GT.U32.AND P2, PT, R3.reuse, R82, PT ;  /* 0x000000520300720c */ /* 0x040fe20003f44070 */
[--C-:B------:R-:W-:Y:S01]  /*2430*/  @!P4 IMAD.IADD R72, R72, 0x1, -R3.reuse ;  /* 0x000000014848c824 */ /* 0x100fe200078e0a03 */
[C---:B------:R-:W-:Y:S01]  /*2440*/  ISETP.GT.U32.AND P6, PT, R3.reuse, R76, PT ;  /* 0x0000004c0300720c */ /* 0x040fe20003fc4070 */
[----:B------:R-:W-:Y:S01]  /*2450*/  VIADD R134, R0, 0x27 ;  /* 0x0000002700867836 */ /* 0x000fe20000000000 */
[C---:B------:R-:W-:Y:S01]  /*2460*/  ISETP.GT.U32.AND P4, PT, R3.reuse, R60, PT ;  /* 0x0000003c0300720c */ /* 0x040fe20003f84070 */
[--C-:B------:R-:W-:Y:S01]  /*2470*/  @!P3 IMAD.IADD R70, R70, 0x1, -R3.reuse ;  /* 0x000000014646b824 */ /* 0x100fe200078e0a03 */
[C---:B------:R-:W-:Y:S01]  /*2480*/  ISETP.GT.U32.AND P3, PT, R3.reuse, R58, PT ;  /* 0x0000003a0300720c */ /* 0x040fe20003f64070 */
[----:B------:R-:W-:Y:S01]  /*2490*/  VIADD R131, R0, 0x29 ;  /* 0x0000002900837836 */ /* 0x000fe20000000000 */
[----:B------:R-:W-:Y:S01]  /*24a0*/  IABS R84, R134 ;  /* 0x0000008600547213 */ /* 0x000fe20000000000 */
[--C-:B------:R-:W-:Y:S01]  /*24b0*/  @!P5 IMAD.IADD R74, R74, 0x1, -R3.reuse ;  /* 0x000000014a4ad824 */ /* 0x100fe200078e0a03 */
[C---:B------:R-:W-:Y:S01]  /*24c0*/  ISETP.GT.U32.AND P5, PT, R3.reuse, R62, PT ;  /* 0x0000003e0300720c */ /* 0x040fe20003fa4070 */
[--C-:B------:R-:W-:Y:S01]  /*24d0*/  @!P1 IMAD.IADD R80, R80, 0x1, -R3.reuse ;  /* 0x0000000150509824 */ /* 0x100fe200078e0a03 */
[----:B------:R-:W-:Y:S01]  /*24e0*/  ISETP.GT.U32.AND P1, PT, R3, R68, PT ;  /* 0x000000440300720c */ /* 0x000fe20003f24070 */
[C---:B------:R-:W-:Y:S01]  /*24f0*/  VIADD R129, R0.reuse, 0x2a ;  /* 0x0000002a00817836 */ /* 0x040fe20000000000 */
[----:B------:R-:W-:Y:S01]  /*2500*/  IABS R88, R131 ;  /* 0x0000008300587213 */ /* 0x000fe20000000000 */
[----:B------:R-:W-:Y:S01]  /*2510*/  VIADD R125, R0, 0x2c ;  /* 0x0000002c007d7836 */ /* 0x000fe20000000000 */
[----:B------:R-:W-:Y:S01]  /*2520*/  @!P0 IADD3 R78, R78, -R3, RZ ;  /* 0x800000034e4e8210 */ /* 0x000fe20007ffe0ff */
[----:B------:R-:W-:Y:S01]  /*2530*/  IMAD.HI.U32 R9, R5, R84, RZ ;  /* 0x0000005405097227 */ /* 0x000fe200078e00ff */
[C---:B------:R-:W-:Y:S01]  /*2540*/  ISETP.GT.U32.AND P0, PT, R3.reuse, R66, PT ;  /* 0x000000420300720c */ /* 0x040fe20003f04070 */
[----:B------:R-:W-:Y:S01]  /*2550*/  STL [R1+0x5dc], R134 ;  /* 0x0005dc8601007387 */ /* 0x000fe20000100800 */
[----:B------:R-:W-:Y:S01]  /*2560*/  IABS R90, R129 ;  /* 0x00000081005a7213 */ /* 0x000fe20000000000 */
[--C-:B------:R-:W-:Y:S01]  /*2570*/  @!P2 IMAD.IADD R82, R82, 0x1, -R3.reuse ;  /* 0x000000015252a824 */ /* 0x100fe200078e0a03 */
[----:B------:R-:W-:Y:S01]  /*2580*/  ISETP.GT.U32.AND P2, PT, R3, R70, PT ;  /* 0x000000460300720c */ /* 0x000fe20003f44070 */
[----:B------:R-:W-:Y:S01]  /*2590*/  IMAD.HI.U32 R13, R5, R88, RZ ;  /* 0x00000058050d7227 */ /* 0x000fe200078e00ff */
[----:B------:R-:W-:Y:S01]  /*25a0*/  IABS R94, R125 ;  /* 0x0000007d005e7213 */ /* 0x000fe20000000000 */
[----:B------:R-:W-:Y:S01]  /*25b0*/  STL [R1+0x5d8], R133 ;  /* 0x0005d88501007387 */ /* 0x000fe20000100800 */
[----:B------:R-:W-:Y:S01]  /*25c0*/  @!P5 IADD3 R62, R62, -R3, RZ ;  /* 0x800000033e3ed210 */ /* 0x000fe20007ffe0ff */
[--C-:B------:R-:W-:Y:S01]  /*25d0*/  @!P6 IMAD.IADD R76, R76, 0x1, -R3.reuse ;  /* 0x000000014c4ce824 */ /* 0x100fe200078e0a03 */
[C---:B------:R-:W-:Y:S01]  /*25e0*/  ISETP.GT.U32.AND P6, PT, R3.reuse, R64, PT ;  /* 0x000000400300720c */ /* 0x040fe20003fc4070 */
[----:B------:R-:W-:Y:S01]  /*25f0*/  @!P4 IMAD.IADD R60, R60, 0x1, -R3 ;  /* 0x000000013c3cc824 */ /* 0x000fe200078e0a03 */
[----:B------:R-:W-:Y:S01]  /*2600*/  ISETP.GT.U32.AND P4, PT, R3, R74, PT ;  /* 0x0000004a0300720c */ /* 0x000fe20003f84070 */
[----:B------:R-:W-:Y:S01]  /*2610*/  IMAD.MOV R9, RZ, RZ, -R9 ;  /* 0x000000ffff097224 */ /* 0x000fe200078e0a09 */
[----:B------:R-:W-:Y:S01]  /*2620*/  IADD3 R13, -R13, RZ, RZ ;  /* 0x000000ff0d0d7210 */ /* 0x000fe20007ffe1ff */
[----:B------:R-:W-:Y:S01]  /*2630*/  VIADD R121, R0, 0x2e ;  /* 0x0000002e00797836 */ /* 0x000fe20000000000 */
[C---:B------:R-:W-:Y:S01]  /*2640*/  ISETP.GT.U32.AND P5, PT, R3.reuse, R76, PT ;  /* 0x0000004c0300720c */ /* 0x040fe20003fa4070 */
[--C-:B------:R-:W-:Y:S01]  /*2650*/  @!P3 IMAD.IADD R58, R58, 0x1, -R3.reuse ;  /* 0x000000013a3ab824 */ /* 0x100fe200078e0a03 */
[C---:B------:R-:W-:Y:S01]  /*2660*/  ISETP.GT.U32.AND P3, PT, R3.reuse, R72, PT ;  /* 0x000000480300720c */ /* 0x040fe20003f64070 */
[----:B------:R-:W-:Y:S01]  /*2670*/  @!P1 IMAD.IADD R68, R68, 0x1, -R3 ;  /* 0x0000000144449824 */ /* 0x000fe200078e0a03 */
[C---:B------:R-:W-:Y:S01]  /*2680*/  ISETP.GT.U32.AND P1, PT, R3.reuse, R80, PT ;  /* 0x000000500300720c */ /* 0x040fe20003f24070 */
[----:B------:R-:W-:Y:S01]  /*2690*/  IMAD R84, R3, R9, R84 ;  /* 0x0000000903547224 */ /* 0x000fe200078e0254 */
[----:B------:R-:W-:Y:S01]  /*26a0*/  IABS R98, R121 ;  /* 0x0000007900627213 */ /* 0x000fe20000000000 */
[----:B------:R-:W-:Y:S01]  /*26b0*/  IMAD.HI.U32 R15, R5, R90, RZ ;  /* 0x0000005a050f7227 */ /* 0x000fe200078e00ff */
[----:B------:R-:W-:Y:S01]  /*26c0*/  STL [R1+0x5d4], R131 ;  /* 0x0005d48301007387 */ /* 0x000fe20000100800 */
[----:B------:R-:W-:-:S02]  /*26d0*/  @!P4 IADD3 R74, R74, -R3, RZ ;  /* 0x800000034a4ac210 */ /* 0x000fc40007ffe0ff */
[----:B------:R-:W-:Y:S01]  /*26e0*/  IMAD.HI.U32 R9, R5, R94, RZ ;  /* 0x0000005e05097227 */ /* 0x000fe200078e00ff */
[----:B------:R-:W-:Y:S03]  /*26f0*/  STL [R1+0x5d0], R129 ;  /* 0x0005d08101007387 */ /* 0x000fe60000100800 */
[C---:B------:R-:W-:Y:S01]  /*2700*/  VIADD R115, R0.reuse, 0x31 ;  /* 0x0000003100737836 */ /* 0x040fe20000000000 */
[----:B------:R-:W-:Y:S01]  /*2710*/  STL [R1+0x5cc], R127 ;  /* 0x0005cc7f01007387 */ /* 0x000fe20000100800 */
[----:B------:R-:W-:Y:S02]  /*2720*/  IMAD.MOV R15, RZ, RZ, -R15 ;  /* 0x000000ffff0f7224 */ /* 0x000fe400078e0a0f */
[C---:B------:R-:W-:Y:S01]  /*2730*/  IMAD R88, R3.reuse, R13, R88 ;  /* 0x0000000d03587224 */ /* 0x040fe200078e0258 */
[----:B------:R-:W-:Y:S01]  /*2740*/  IABS R104, R115 ;  /* 0x0000007300687213 */ /* 0x000fe20000000000 */
[----:B------:R-:W-:Y:S01]  /*2750*/  IMAD.MOV R9, RZ, RZ, -R9 ;  /* 0x000000ffff097224 */ /* 0x000fe200078e0a09 */
[----:B------:R-:W-:Y:S01]  /*2760*/  STL [R1+0x5c8], R125 ;  /* 0x0005c87d01007387 */ /* 0x000fe20000100800 */
[----:B------:R-:W-:Y:S01]  /*2770*/  VIADD R111, R0, 0x33 ;  /* 0x00000033006f7836 */ /* 0x000fe20000000000 */
[C---:B------:R-:W-:Y:S01]  /*2780*/  ISETP.GT.U32.AND P4, PT, R3.reuse, R88, PT ;  /* 0x000000580300720c */ /* 0x040fe20003f84070 */
[--C-:B------:R-:W-:Y:S01]  /*2790*/  @!P0 IMAD.IADD R66, R66, 0x1, -R3.reuse ;  /* 0x0000000142428824 */ /* 0x100fe200078e0a03 */
[----:B------:R-:W-:Y:S01]  /*27a0*/  ISETP.GT.U32.AND P0, PT, R3, R78, PT ;  /* 0x0000004e0300720c */ /* 0x000fe20003f04070 */
[----:B------:R-:W-:Y:S01]  /*27b0*/  IMAD.HI.U32 R13, R5, R98, RZ ;  /* 0x00000062050d7227 */ /* 0x000fe200078e00ff */
[----:B------:R-:W-:Y:S01]  /*27c0*/  IABS R108, R111 ;  /* 0x0000006f006c7213 */ /* 0x000fe20000000000 */
[----:B------:R-:W-:Y:S02]  /*27d0*/  STL [R1+0x5c4], R123 ;  /* 0x0005c47b01007387 */ /* 0x000fe40000100800 */
[----:B------:R-:W-:Y:S01]  /*27e0*/  @!P2 IMAD.IADD R70, R70, 0x1, -R3 ;  /* 0x000000014646a824 */ /* 0x000fe200078e0a03 */
[C---:B------:R-:W-:Y:S01]  /*27f0*/  ISETP.GT.U32.AND P2, PT, R3.reuse, R84, PT ;  /* 0x000000540300720c */ /* 0x040fe20003f44070 */
[C---:B------:R-:W-:Y:S01]  /*2800*/  IMAD R90, R3.reuse, R15, R90 ;  /* 0x0000000f035a7224 */ /* 0x040fe200078e025a */
[----:B------:R-:W-:Y:S01]  /*2810*/  STL [R1+0x5c0], R121 ;  /* 0x0005c07901007387 */ /* 0x000fe20000100800 */
[----:B------:R-:W-:-:S02]  /*2820*/  IMAD R94, R3, R9, R94 ;  /* 0x00000009035e7224 */ /* 0x000fc400078e025e */
[----:B------:R-:W-:Y:S01]  /*2830*/  @!P6 IMAD.IADD R64, R64, 0x1, -R3 ;  /* 0x000000014040e824 */ /* 0x000fe200078e0a03 */
[C---:B------:R-:W-:Y:S01]  /*2840*/  ISETP.GT.U32.AND P6, PT, R3.reuse, R82, PT ;  /* 0x000000520300720c */ /* 0x040fe20003fc4070 */
[----:B------:R-:W-:Y:S01]  /*2850*/  IMAD.MOV R13, RZ, RZ, -R13 ;  /* 0x000000ffff0d7224 */ /* 0x000fe200078e0a0d */
[----:B------:R-:W-:Y:S01]  /*2860*/  STL [R1+0x5bc], R119 ;  /* 0x0005bc7701007387 */ /* 0x000fe20000100800 */
[--C-:B------:R-:W-:Y:S01]  /*2870*/  @!P3 IMAD.IADD R72, R72, 0x1, -R3.reuse ;  /* 0x000000014848b824 */ /* 0x100fe200078e0a03 */
[----:B------:R-:W-:Y:S01]  /*2880*/  ISETP.GT.U32.AND P3, PT, R3, R86, PT ;  /* 0x000000560300720c */ /* 0x000fe20003f64070 */
[C---:B------:R-:W-:Y:S01]  /*2890*/  IMAD.HI.U32 R15, R5.reuse, R100, RZ ;  /* 0x00000064050f7227 */ /* 0x040fe200078e00ff */
[----:B------:R-:W-:Y:S03]  /*28a0*/  STL [R1+0x5b8], R117 ;  /* 0x0005b87501007387 */ /* 0x000fe60000100800 */
        /* <DEDUP_REMOVED lines=9> */
[----:B------:R-:W-:Y:S01]  /*2940*/  @!P3 IADD3 R86, R86, -R3, RZ ;  /* 0x800000035656b210 */ /* 0x000fe20007ffe0ff */
[----:B------:R-:W-:Y:S02]  /*2950*/  STL [R1+0x5b0], R113 ;  /* 0x0005b07101007387 */ /* 0x000fe40000100800 */
[----:B------:R-:W-:-:S02]  /*2960*/  IMAD.MOV R15, RZ, RZ, -R15 ;  /* 0x000000ffff0f7224 */ /* 0x000fc400078e0a0f */
[----:B------:R-:W-:Y:S01]  /*2970*/  IMAD.MOV R13, RZ, RZ, -R13 ;  /* 0x000000ffff0d7224 */ /* 0x000fe200078e0a0d */
[----:B------:R-:W-:Y:S01]  /*2980*/  STL [R1+0x5ac], R111 ;  /* 0x0005ac6f01007387 */ /* 0x000fe20000100800 */
[--C-:B------:R-:W-:Y:S01]  /*2990*/  @!P0 IMAD.IADD R78, R78, 0x1, -R3.reuse ;  /* 0x000000014e4e8824 */ /* 0x100fe200078e0a03 */
[C---:B------:R-:W-:Y:S01]  /*29a0*/  ISETP.GT.U32.AND P0, PT, R3.reuse, R92, PT ;  /* 0x0000005c0300720c */ /* 0x040fe20003f04070 */
[C---:B------:R-:W-:Y:S02]  /*29b0*/  IMAD R100, R3.reuse, R15, R100 ;  /* 0x0000000f03647224 */ /* 0x040fe400078e0264 */
[----:B------:R-:W-:Y:S01]  /*29c0*/  @!P2 IMAD.IADD R84, R84, 0x1, -R3 ;  /* 0x000000015454a824 */ /* 0x000fe200078e0a03 */
[C---:B------:R-:W-:Y:S01]  /*29d0*/  ISETP.GT.U32.AND P2, PT, R3.reuse, R98, PT ;  /* 0x000000620300720c */ /* 0x040fe20003f44070 */
[C---:B------:R-:W-:Y:S01]  /*29e0*/  IMAD R104, R3.reuse, R9, R104 ;  /* 0x0000000903687224 */ /* 0x040fe200078e0268 */
[C---:B------:R-:W-:Y:S01]  /*29f0*/  ISETP.GT.U32.AND P3, PT, R3.reuse, R100, PT ;  /* 0x000000640300720c */ /* 0x040fe20003f64070 */
[----:B------:R-:W-:-:S02]  /*2a00*/  IMAD R108, R3, R13, R108 ;  /* 0x0000000d036c7224 */ /* 0x000fc400078e026c */
        /* <DEDUP_REMOVED lines=12> */
[----:B------:R-:W-:Y:S01]  /*2ad0*/  ISETP.GT.U32.AND P0, PT, R3, R106, PT ;  /* 0x0000006a0300720c */ /* 0x000fe20003f04070 */
[----:B------:R-:W-:Y:S01]  /*2ae0*/  VIADD R99, R0, 0x39 ;  /* 0x0000003900637836 */ /* 0x000fe20000000000 */
[----:B------:R-:W-:Y:S01]  /*2af0*/  @!P2 IADD3 R98, R98, -R3, RZ ;  /* 0x800000036262a210 */ /* 0x000fe20007ffe0ff */
[----:B------:R-:W-:Y:S01]  /*2b00*/  IMAD.HI.U32 R15, R5, R110, RZ ;  /* 0x0000006e050f7227 */ /* 0x000fe200078e00ff */
[----:B------:R-:W-:Y:S01]  /*2b10*/  IABS R114, R105 ;  /* 0x0000006900727213 */ /* 0x000fe20000000000 */
[----:B------:R-:W-:Y:S01]  /*2b20*/  STL [R1+0x5a8], R109 ;  /* 0x0005a86d01007387 */ /* 0x000fe20000100800 */
[C---:B------:R-:W-:Y:S01]  /*2b30*/  ISETP.GT.U32.AND P2, PT, R3.reuse, R86, PT ;  /* 0x000000560300720c */ /* 0x040fe20003f44070 */
[--C-:B------:R-:W-:Y:S01]  /*2b40*/  @!P6 IMAD.IADD R96, R96, 0x1, -R3.reuse ;  /* 0x000000016060e824 */ /* 0x100fe200078e0a03 */
[----:B------:R-:W-:Y:S01]  /*2b50*/  IABS R120, R99 ;  /* 0x0000006300787213 */ /* 0x000fe20000000000 */
[--C-:B------:R-:W-:Y:S01]  /*2b60*/  @!P4 IMAD.IADD R102, R102, 0x1, -R3.reuse ;  /* 0x000000016666c824 */ /* 0x100fe200078e0a03 */
[C---:B------:R-:W-:Y:S01]  /*2b70*/  ISETP.GT.U32.AND P4, PT, R3.reuse, R90, PT ;  /* 0x0000005a0300720c */ /* 0x040fe20003f84070 */
[----:B------:R-:W-:Y:S01]  /*2b80*/  @!P3 IMAD.IADD R100, R100, 0x1, -R3 ;  /* 0x000000016464b824 */ /* 0x000fe200078e0a03 */
[C---:B------:R-:W-:Y:S01]  /*2b90*/  ISETP.GT.U32.AND P3, PT, R3.reuse, R88, PT ;  /* 0x000000580300720c */ /* 0x040fe20003f64070 */
[----:B------:R-:W-:Y:S01]  /*2ba0*/  IMAD.MOV R15, RZ, RZ, -R15 ;  /* 0x000000ffff0f7224 */ /* 0x000fe200078e0a0f */
[----:B------:R-:W-:Y:S01]  /*2bb0*/  ISETP.GT.U32.AND P6, PT, R3, R84, PT ;  /* 0x000000540300720c */ /* 0x000fe20003fc4070 */
[----:B------:R-:W-:Y:S01]  /*2bc0*/  IMAD.HI.U32 R9, R5, R114, RZ ;  /* 0x0000007205097227 */ /* 0x000fe200078e00ff */
[----:B------:R-:W-:Y:S03]  /*2bd0*/  STL [R1+0x5a4], R107 ;  /* 0x0005a46b01007387 */ /* 0x000fe60000100800 */
[--C-:B------:R-:W-:Y:S01]  /*2be0*/  @!P5 IMAD.IADD R104, R104, 0x1, -R3.reuse ;  /* 0x000000016868d824 */ /* 0x100fe200078e0a03 */
[C---:B------:R-:W-:Y:S01]  /*2bf0*/  ISETP.GT.U32.AND P5, PT, R3.reuse, R92, PT ;  /* 0x0000005c0300720c */ /* 0x040fe20003fa4070 */
[----:B------:R-:W-:Y:S01]  /*2c00*/  @!P1 IMAD.IADD R108, R108, 0x1, -R3 ;  /* 0x000000016c6c9824 */ /* 0x000fe200078e0a03 */
[C---:B------:R-:W-:Y:S01]  /*2c10*/  ISETP.GT.U32.AND P1, PT, R3.reuse, R96, PT ;  /* 0x000000600300720c */ /* 0x040fe20003f24070 */
[----:B------:R-:W-:Y:S01]  /*2c20*/  IMAD R110, R3, R15, R110 ;  /* 0x0000000f036e7224 */ /* 0x000fe200078e026e */
[----:B------:R-:W-:Y:S01]  /*2c30*/  STL [R1+0x5a0], R105 ;  /* 0x0005a06901007387 */ /* 0x000fe20000100800 */
[----:B------:R-:W-:-:S02]  /*2c40*/  IMAD.MOV R15, RZ, RZ, -R9 ;  /* 0x000000ffff0f7224 */ /* 0x000fc400078e0a09 */
[----:B------:R-:W-:Y:S01]  /*2c50*/  VIADD R95, R0, 0x3b ;  /* 0x0000003b005f7836 */ /* 0x000fe20000000000 */
[----:B------:R-:W-:Y:S01]  /*2c60*/  @!P6 IADD3 R84, R84, -R3, RZ ;  /* 0x800000035454e210 */ /* 0x000fe20007ffe0ff */
[----:B------:R-:W-:Y:S01]  /*2c70*/  VIADD R101, R0, 0x38 ;  /* 0x0000003800657836 */ /* 0x000fe20000000000 */
[----:B------:R-:W-:Y:S01]  /*2c80*/  ISETP.GT.U32.AND P6, PT, R3, R108, PT ;  /* 0x0000006c0300720c */ /* 0x000fe20003fc4070 */
[----:B------:R-:W-:Y:S01]  /*2c90*/  IMAD.HI.U32 R9, R5, R120, RZ ;  /* 0x0000007805097227 */ /* 0x000fe200078e00ff */
[----:B------:R-:W-:Y:S01]  /*2ca0*/  IABS R124, R95 ;  /* 0x0000005f007c7213 */ /* 0x000fe20000000000 */
[----:B------:R-:W-:Y:S01]  /*2cb0*/  STL [R1+0x59c], R103 ;  /* 0x00059c6701007387 */ /* 0x000fe20000100800 */
[----:B------:R-:W-:Y:S01]  /*2cc0*/  IABS R118, R101 ;  /* 0x0000006500767213 */ /* 0x000fe20000000000 */
[--C-:B------:R-:W-:Y:S01]  /*2cd0*/  @!P0 IMAD.IADD R106, R106, 0x1, -R3.reuse ;  /* 0x000000016a6a8824 */ /* 0x100fe200078e0a03 */
[C---:B------:R-:W-:Y:S01]  /*2ce0*/  ISETP.GT.U32.AND P0, PT, R3.reuse, R94, PT ;  /* 0x0000005e0300720c */ /* 0x040fe20003f04070 */
[----:B------:R-:W-:Y:S01]  /*2cf0*/  @!P2 IMAD.IADD R86, R86, 0x1, -R3 ;  /* 0x000000015656a824 */ /* 0x000fe200078e0a03 */
[C---:B------:R-:W-:Y:S01]  /*2d00*/  ISETP.GT.U32.AND P2, PT, R3.reuse, R98, PT ;  /* 0x000000620300720c */ /* 0x040fe20003f44070 */
[----:B------:R-:W-:Y:S01]  /*2d10*/  IMAD.MOV R9, RZ, RZ, -R9 ;  /* 0x000000ffff097224 */ /* 0x000fe200078e0a09 */
[----:B------:R-:W-:Y:S01]  /*2d20*/  @!P1 IADD3 R96, R96, -R3, RZ ;  /* 0x8000000360609210 */ /* 0x000fe20007ffe0ff */
[--C-:B------:R-:W-:Y:S01]  /*2d30*/  @!P4 IMAD.IADD R90, R90, 0x1, -R3.reuse ;  /* 0x000000015a5ac824 */ /* 0x100fe200078e0a03 */
[C---:B------:R-:W-:Y:S01]  /*2d40*/  ISETP.GT.U32.AND P4, PT, R3.reuse, R102, PT ;  /* 0x000000660300720c */ /* 0x040fe20003f84070 */
[----:B------:R-:W-:Y:S01]  /*2d50*/  @!P3 IMAD.IADD R88, R88, 0x1, -R3 ;  /* 0x000000015858b824 */ /* 0x000fe200078e0a03 */
[C---:B------:R-:W-:Y:S01]  /*2d60*/  ISETP.GT.U32.AND P3, PT, R3.reuse, R100, PT ;  /* 0x000000640300720c */ /* 0x040fe20003f64070 */
[C---:B------:R-:W-:Y:S01]  /*2d70*/  IMAD R120, R3.reuse, R9, R120 ;  /* 0x0000000903787224 */ /* 0x040fe200078e0278 */
[C---:B------:R-:W-:Y:S01]  /*2d80*/  ISETP.GT.U32.AND P1, PT, R3.reuse, R110, PT ;  /* 0x0000006e0300720c */ /* 0x040fe20003f24070 */
[----:B------:R-:W-:Y:S01]  /*2d90*/  VIADD R93, R0, 0x3c ;  /* 0x0000003c005d7836 */ /* 0x000fe20000000000 */
[----:B------:R-:W-:Y:S01]  /*2da0*/  @!P6 IADD3 R108, R108, -R3, RZ ;  /* 0x800000036c6ce210 */ /* 0x000fe20007ffe0ff */
[----:B------:R-:W-:Y:S01]  /*2db0*/  VIADD R19, R0, 0x3e ;  /* 0x0000003e00137836 */ /* 0x000fe20000000000 */
[----:B------:R-:W-:Y:S01]  /*2dc0*/  ISETP.GT.U32.AND P6, PT, R3, R122, PT ;  /* 0x0000007a0300720c */ /* 0x000fe20003fc4070 */
[C---:B------:R-:W-:Y:S01]  /*2dd0*/  IMAD.HI.U32 R9, R5.reuse, R124, RZ ;  /* 0x0000007c05097227 */ /* 0x040fe200078e00ff */
[----:B------:R-:W-:Y:S01]  /*2de0*/  IABS R126, R93 ;  /* 0x0000005d007e7213 */ /* 0x000fe20000000000 */
[----:B------:R-:W-:Y:S01]  /*2df0*/  STL [R1+0x598], R101 ;  /* 0x0005986501007387 */ /* 0x000fe20000100800 */
[----:B------:R-:W-:Y:S01]  /*2e00*/  IABS R130, R19 ;  /* 0x0000001300827213 */ /* 0x000fe20000000000 */
[----:B------:R-:W-:-:S02]  /*2e10*/  IMAD.HI.U32 R13, R5, R118, RZ ;  /* 0x00000076050d7227 */ /* 0x000fc400078e00ff */
[----:B------:R-:W-:Y:S02]  /*2e20*/  STL [R1+0x594], R99 ;  /* 0x0005946301007387 */ /* 0x000fe40000100800 */
[----:B------:R-:W-:Y:S01]  /*2e30*/  @!P5 IMAD.IADD R92, R92, 0x1, -R3 ;  /* 0x000000015c5cd824 */ /* 0x000fe200078e0a03 */
[----:B------:R-:W-:Y:S01]  /*2e40*/  ISETP.GT.U32.AND P5, PT, R3, R104, PT ;  /* 0x000000680300720c */ /* 0x000fe20003fa4070 */
[----:B------:R-:W-:Y:S01]  /*2e50*/  IMAD.MOV R9, RZ, RZ, -R9 ;  /* 0x000000ffff097224 */ /* 0x000fe200078e0a09 */
[----:B------:R-:W-:Y:S01]  /*2e60*/  IADD3 R13, -R13, RZ, RZ ;  /* 0x000000ff0d0d7210 */ /* 0x000fe20007ffe1ff */
[C---:B------:R-:W-:Y:S01]  /*2e70*/  IMAD R116, R3.reuse, R17, R116 ;  /* 0x0000001103747224 */ /* 0x040fe200078e0274 */
[----:B------:R-:W-:Y:S01]  /*2e80*/  STL [R1+0x590], R97 ;  /* 0x0005906101007387 */ /* 0x000fe20000100800 */
[----:B------:R-:W-:Y:S01]  /*2e90*/  @!P0 IMAD.IADD R94, R94, 0x1, -R3 ;  /* 0x000000015e5e8824 */ /* 0x000fe200078e0a03 */
[C---:B------:R-:W-:Y:S01]  /*2ea0*/  ISETP.GT.U32.AND P0, PT, R3.reuse, R106, PT ;  /* 0x0000006a0300720c */ /* 0x040fe20003f04070 */
[C---:B------:R-:W-:Y:S01]  /*2eb0*/  IMAD R114, R3.reuse, R15, R114 ;  /* 0x0000000f03727224 */ /* 0x040fe200078e0272 */
[----:B------:R-:W-:Y:S01]  /*2ec0*/  STL [R1+0x58c], R95 ;  /* 0x00058c5f01007387 */ /* 0x000fe20000100800 */
[----:B------:R-:W-:-:S02]  /*2ed0*/  IMAD R124, R3, R9, R124 ;  /* 0x00000009037c7224 */ /* 0x000fc400078e027c */
[----:B------:R-:W-:Y:S01]  /*2ee0*/  @!P2 IMAD.IADD R98, R98, 0x1, -R3 ;  /* 0x000000016262a824 */ /* 0x000fe200078e0a03 */
[----:B------:R-:W-:Y:S01]  /*2ef0*/  ISETP.GT.U32.AND P2, PT, R3, R112, PT ;  /* 0x000000700300720c */ /* 0x000fe20003f44070 */
[C---:B------:R-:W-:Y:S01]  /*2f00*/  IMAD.HI.U32 R9, R5.reuse, R126, RZ ;  /* 0x0000007e05097227 */ /* 0x040fe200078e00ff */
[----:B------:R-:W-:Y:S03]  /*2f10*/  STL [R1+0x57c], R21 ;  /* 0x00057c1501007387 */ /* 0x000fe60000100800 */
[C---:B------:R-:W-:Y:S01]  /*2f20*/  IMAD.HI.U32 R11, R5.reuse, R128, RZ ;  /* 0x00000080050b7227 */ /* 0x040fe200078e00ff */
[----:B------:R-:W-:Y:S03]  /*2f30*/  STL [R1+0x588], R93 ;  /* 0x0005885d01007387 */ /* 0x000fe60000100800 */
[----:B------:R-:W-:Y:S01]  /*2f40*/  IMAD.HI.U32 R5, R5, R130, RZ ;  /* 0x0000008205057227 */ /* 0x000fe200078e00ff */
[----:B------:R-:W-:Y:S01]  /*2f50*/  IADD3 R11, -R11, RZ, RZ ;  /* 0x000000ff0b0b7210 */ /* 0x000fe20007ffe1ff */
[----:B------:R-:W-:Y:S02]  /*2f60*/  STL [R1+0x584], R23 ;  /* 0x0005841701007387 */ /* 0x000fe40000100800 */
[----:B------:R-:W-:-:S02]  /*2f70*/  IMAD R118, R3, R13, R118 ;  /* 0x0000000d03767224 */ /* 0x000fc400078e0276 */
[--C-:B------:R-:W-:Y:S01]  /*2f80*/  @!P4 IMAD.IADD R102, R102, 0x1, -R3.reuse ;  /* 0x000000016666c824 */ /* 0x100fe200078e0a03 */
[C---:B------:R-:W-:Y:S01]  /*2f90*/  ISETP.GT.U32.AND P4, PT, R3.reuse, R116, PT ;  /* 0x000000740300720c */ /* 0x040fe20003f84070 */
[----:B------:R-:W-:Y:S01]  /*2fa0*/  @!P3 IMAD.IADD R100, R100, 0x1, -R3 ;  /* 0x000000016464b824 */ /* 0x000fe200078e0a03 */
[----:B------:R-:W-:Y:S01]  /*2fb0*/  ISETP.GT.U32.AND P3, PT, R3, R114, PT ;  /* 0x000000720300720c */ /* 0x000fe20003f64070 */
[----:B------:R-:W-:Y:S01]  /*2fc0*/  IMAD.MOV R9, RZ, RZ, -R9 ;  /* 0x000000ffff097224 */ /* 0x000fe200078e0a09 */
[----:B------:R-:W-:Y:S01]  /*2fd0*/  STL [R1+0x580], R19 ;  /* 0x0005801301007387 */ /* 0x000fe20000100800 */
[----:B------:R-:W-:Y:S02]  /*2fe0*/  IMAD.MOV R5, RZ, RZ, -R5 ;  /* 0x000000ffff057224 */ /* 0x000fe400078e0a05 */
[----:B------:R-:W-:Y:S02]  /*2ff0*/  IMAD R89, R7, 0x80, R89 ;  /* 0x0000008007597824 */ /* 0x000fe400078e0259 */
[--C-:B------:R-:W-:Y:S01]  /*3000*/  @!P5 IMAD.IADD R104, R104, 0x1, -R3.reuse ;  /* 0x000000016868d824 */ /* 0x100fe200078e0a03 */
[C---:B------:R-:W-:Y:S01]  /*3010*/  ISETP.GT.U32.AND P5, PT, R3.reuse, R118, PT ;  /* 0x000000760300720c */ /* 0x040fe20003fa4070 */
[--C-:B------:R-:W-:Y:S01]  /*3020*/  @!P1 IMAD.IADD R110, R110, 0x1, -R3.reuse ;  /* 0x000000016e6e9824 */ /* 0x100fe200078e0a03 */
[C---:B------:R-:W-:Y:S01]  /*3030*/  ISETP.GT.U32.AND P1, PT, R3.reuse, R124, PT ;  /* 0x0000007c0300720c */ /* 0x040fe20003f24070 */
[C---:B------:R-:W-:Y:S01]  /*3040*/  IMAD R126, R3.reuse, R9, R126 ;  /* 0x00000009037e7224 */ /* 0x040fe200078e027e */
[----:B------:R-:W-:Y:S01]  /*3050*/  STL [R1+0x578], R89 ;  /* 0x0005785901007387 */ /* 0x000fe20000100800 */
[C---:B------:R-:W-:Y:S01]  /*3060*/  IMAD R130, R3.reuse, R5, R130 ;  /* 0x0000000503827224 */ /* 0x040fe200078e0282 */
[----:B------:R-:W-:Y:S01]  /*3070*/  IABS R5, R89 ;  /* 0x0000005900057213 */ /* 0x000fe20000000000 */
[--C-:B------:R-:W-:Y:S01]  /*3080*/  @!P0 IMAD.IADD R106, R106, 0x1, -R3.reuse ;  /* 0x000000016a6a8824 */ /* 0x100fe200078e0a03 */
[C---:B------:R-:W-:Y:S01]  /*3090*/  ISETP.GT.U32.AND P0, PT, R3.reuse, R120, PT ;  /* 0x000000780300720c */ /* 0x040fe20003f04070 */
[C---:B------:R-:W-:Y:S01]  /*30a0*/  IMAD R128, R3.reuse, R11, R128 ;  /* 0x0000000b03807224 */ /* 0x040fe200078e0280 */
[----:B------:R3:W-:Y:S01]  /*30b0*/  STL [R1+0x7f0], R0 ;  /* 0x0007f00001007387 */ /* 0x0007e20000100800 */
[--C-:B------:R-:W-:Y:S01]  /*30c0*/  @!P2 IMAD.IADD R112, R112, 0x1, -R3.reuse ;  /* 0x000000017070a824 */ /* 0x100fe200078e0a03 */
[C---:B------:R-:W-:Y:S01]  /*30d0*/  ISETP.GT.U32.AND P2, PT, R3.reuse, R126, PT ;  /* 0x0000007e0300720c */ /* 0x040fe20003f44070 */
[----:B------:R-:W-:Y:S01]  /*30e0*/  IMAD.HI.U32 R2, R2, R5, RZ ;  /* 0x0000000502027227 */ /* 0x000fe200078e00ff */
[----:B------:R-:W-:Y:S03]  /*30f0*/  STL.64 [R1+0x698], R156 ;  /* 0x0006989c01007387 */ /* 0x000fe60000100a00 */
[--C-:B------:R-:W-:Y:S01]  /*3100*/  @!P4 IMAD.IADD R116, R116, 0x1, -R3.reuse ;  /* 0x000000017474c824 */ /* 0x100fe200078e0a03 */
[C---:B------:R-:W-:Y:S01]  /*3110*/  ISETP.GT.U32.AND P4, PT, R3.reuse, R130, PT ;  /* 0x000000820300720c */ /* 0x040fe20003f84070 */
[--C-:B------:R-:W-:Y:S01]  /*3120*/  @!P3 IMAD.IADD R114, R114, 0x1, -R3.reuse ;  /* 0x000000017272b824 */ /* 0x100fe200078e0a03 */
[C---:B------:R-:W-:Y:S01]  /*3130*/  ISETP.GT.U32.AND P3, PT, R3.reuse, R128, PT ;  /* 0x000000800300720c */ /* 0x040fe20003f64070 */
[----:B------:R-:W-:Y:S01]  /*3140*/  IMAD.MOV R2, RZ, RZ, -R2 ;  /* 0x000000ffff027224 */ /* 0x000fe200078e0a02 */
[----:B------:R-:W-:Y:S01]  /*3150*/  @!P0 IADD3 R120, R120, -R3, RZ ;  /* 0x8000000378788210 */ /* 0x000fe20007ffe0ff */
[--C-:B------:R-:W-:Y:S01]  /*3160*/  @!P5 IMAD.IADD R118, R118, 0x1, -R3.reuse ;  /* 0x000000017676d824 */ /* 0x100fe200078e0a03 */
[C---:B------:R-:W-:Y:S01]  /*3170*/  ISETP.GT.U32.AND P5, PT, R3.reuse, R110, PT ;  /* 0x0000006e0300720c */ /* 0x040fe20003fa4070 */
[----:B------:R-:W-:Y:S01]  /*3180*/  @!P1 IMAD.IADD R124, R124, 0x1, -R3 ;  /* 0x000000017c7c9824 */ /* 0x000fe200078e0a03 */
[C---:B------:R-:W-:Y:S01]  /*3190*/  ISETP.GT.U32.AND P1, PT, R3.reuse, R116, PT ;  /* 0x000000740300720c */ /* 0x040fe20003f24070 */
[----:B------:R-:W-:Y:S01]  /*31a0*/  IMAD R5, R4, R2, R5 ;  /* 0x0000000204057224 */ /* 0x000fe200078e0205 */
[----:B------:R-:W-:Y:S01]  /*31b0*/  ISETP.GT.U32.AND P0, PT, R3, R112, PT ;  /* 0x000000700300720c */ /* 0x000fe20003f04070 */
[--C-:B------:R-:W-:Y:S01]  /*31c0*/  @!P2 IMAD.IADD R126, R126, 0x1, -R3.reuse ;  /* 0x000000017e7ea824 */ /* 0x100fe200078e0a03 */
[----:B------:R-:W-:Y:S01]  /*31d0*/  LOP3.LUT R2, R91, 0x60, RZ, 0xc0, !PT ;  /* 0x000000605b027812 */ /* 0x000fe200078ec0ff */
[--C-:B------:R-:W-:Y:S01]  /*31e0*/  @!P6 IMAD.IADD R122, R122, 0x1, -R3.reuse ;  /* 0x000000017a7ae824 */ /* 0x100fe200078e0a03 */
[----:B------:R-:W-:Y:S01]  /*31f0*/  ISETP.GT.U32.AND P2, PT, R4, R5, PT ;  /* 0x000000050400720c */ /* 0x000fe20003f44070 */
[--C-:B------:R-:W-:Y:S01]  /*3200*/  @!P3 IMAD.IADD R128, R128, 0x1, -R3.reuse ;  /* 0x000000018080b824 */ /* 0x100fe200078e0a03 */
[----:B------:R-:W-:Y:S01]  /*3210*/  ISETP.GT.U32.AND P3, PT, R3, R118, PT ;  /* 0x000000760300720c */ /* 0x000fe20003f64070 */
[----:B------:R-:W-:Y:S01]  /*3220*/  IMAD.SHL.U32 R7, R91, 0x4, RZ ;  /* 0x000000045b077824 */ /* 0x000fe200078e00ff */
[----:B------:R-:W-:Y:S01]  /*3230*/  @!P4 IADD3 R130, R130, -R3, RZ ;  /* 0x800000038282c210 */ /* 0x000fe20007ffe0ff */
[--C-:B------:R-:W-:Y:S01]  /*3240*/  @!P5 IMAD.IADD R110, R110, 0x1, -R3.reuse ;  /* 0x000000016e6ed824 */ /* 0x100fe200078e0a03 */
[C---:B------:R-:W-:Y:S01]  /*3250*/  ISETP.GT.U32.AND P5, PT, R3.reuse, R124, PT ;  /* 0x0000007c0300720c */ /* 0x040fe20003fa4070 */
[--C-:B------:R-:W-:Y:S01]  /*3260*/  @!P1 IMAD.IADD R116, R116, 0x1, -R3.reuse ;  /* 0x0000000174749824 */ /* 0x100fe200078e0a03 */
[C---:B------:R-:W-:Y:S01]  /*3270*/  ISETP.GT.U32.AND P1, PT, R3.reuse, R126, PT ;  /* 0x0000007e0300720c */ /* 0x040fe20003f24070 */
[----:B------:R-:W-:Y:S01]  /*3280*/  @!P0 IMAD.IADD R112, R112, 0x1, -R3 ;  /* 0x0000000170708824 */ /* 0x000fe200078e0a03 */
[----:B------:R-:W-:-:S02]  /*3290*/  ISETP.GT.U32.AND P0, PT, R3, R122, PT ;  /* 0x0000007a0300720c */ /* 0x000fc40003f04070 */
[----:B------:R-:W-:Y:S01]  /*32a0*/  ISETP.GT.U32.AND P4, PT, R3, R120, PT ;  /* 0x000000780300720c */ /* 0x000fe20003f84070 */
[--C-:B------:R-:W-:Y:S01]  /*32b0*/  @!P2 IMAD.IADD R5, R5, 0x1, -R4.reuse ;  /* 0x000000010505a824 */ /* 0x100fe200078e0a04 */
[----:B------:R-:W-:Y:S02]  /*32c0*/  ISETP.GT.U32.AND P2, PT, R3, R128, PT ;  /* 0x000000800300720c */ /* 0x000fe40003f44070 */
[----:B------:R-:W-:Y:S02]  /*32d0*/  @!P3 IADD3 R118, R118, -R3, RZ ;  /* 0x800000037676b210 */ /* 0x000fe40007ffe0ff */
[----:B------:R-:W-:Y:S01]  /*32e0*/  ISETP.GT.U32.AND P3, PT, R4, R5, PT ;  /* 0x000000050400720c */ /* 0x000fe20003f64070 */
[--C-:B------:R-:W-:Y:S01]  /*32f0*/  @!P5 IMAD.IADD R124, R124, 0x1, -R3.reuse ;  /* 0x000000017c7cd824 */ /* 0x100fe200078e0a03 */
[----:B------:R-:W-:Y:S01]  /*3300*/  ISETP.GE.AND P5, PT, R173, RZ, PT ;  /* 0x000000ffad00720c */ /* 0x000fe20003fa6270 */
[--C-:B------:R-:W-:Y:S01]  /*3310*/  @!P1 IMAD.IADD R126, R126, 0x1, -R3.reuse ;  /* 0x000000017e7e9824 */ /* 0x100fe200078e0a03 */
[----:B------:R-:W-:Y:S01]  /*3320*/  ISETP.GE.AND P1, PT, R171, RZ, PT ;  /* 0x000000ffab00720c */ /* 0x000fe20003f26270 */
[--C-:B------:R-:W-:Y:S01]  /*3330*/  @!P0 IMAD.IADD R122, R122, 0x1, -R3.reuse ;  /* 0x000000017a7a8824 */ /* 0x100fe200078e0a03 */
[----:B------:R-:W-:Y:S01]  /*3340*/  ISETP.GE.AND P0, PT, R172, RZ, PT ;  /* 0x000000ffac00720c */ /* 0x000fe20003f06270 */
[--C-:B------:R-:W-:Y:S01]  /*3350*/  @!P4 IMAD.IADD R120, R120, 0x1, -R3.reuse ;  /* 0x000000017878c824 */ /* 0x100fe200078e0a03 */
[----:B------:R-:W-:Y:S01]  /*3360*/  ISETP.GE.AND P4, PT, R0, RZ, PT ;  /* 0x000000ff0000720c */ /* 0x000fe20003f86270 */
[----:B-1----:R-:W-:Y:S01]  /*3370*/  IMAD R171, R152, 0x50, RZ ;  /* 0x0000005098ab7824 */ /* 0x002fe200078e02ff */
[----:B------:R-:W-:Y:S01]  /*3380*/  @!P2 IADD3 R128, R128, -R3, RZ ;  /* 0x800000038080a210 */ /* 0x000fe20007ffe0ff */
[----:B------:R-:W-:Y:S01]  /*3390*/  IMAD R172, R152, 0x144, RZ ;  /* 0x0000014498ac7824 */ /* 0x000fe200078e02ff */
[----:B------:R-:W-:Y:S01]  /*33a0*/  ISETP.GE.AND P2, PT, R176, RZ, PT ;  /* 0x000000ffb000720c */ /* 0x000fe20003f46270 */
[----:B------:R-:W-:Y:S01]  /*33b0*/  @!P3 IMAD.IADD R5, R5, 0x1, -R4 ;  /* 0x000000010505b824 */ /* 0x000fe200078e0a04 */
[----:B------:R-:W-:Y:S01]  /*33c0*/  ISETP.GE.AND P3, PT, R175, RZ, PT ;  /* 0x000000ffaf00720c */ /* 0x000fe20003f66270 */
[----:B------:R-:W-:Y:S01]  /*33d0*/  @!P5 IMAD.MOV R14, RZ, RZ, -R14 ;  /* 0x000000ffff0ed224 */ /* 0x000fe200078e0a0e */
[----:B------:R-:W-:Y:S01]  /*33e0*/  ISETP.GE.AND P5, PT, R167, RZ, PT ;  /* 0x000000ffa700720c */ /* 0x000fe20003fa6270 */
[----:B------:R-:W-:Y:S01]  /*33f0*/  @!P1 IMAD.MOV R18, RZ, RZ, -R18 ;  /* 0x000000ffff129224 */ /* 0x000fe200078e0a12 */
[----:B------:R-:W-:Y:S01]  /*3400*/  ISETP.GE.AND P1, PT, R165, RZ, PT ;  /* 0x000000ffa500720c */ /* 0x000fe20003f26270 */
[----:B------:R-:W-:Y:S01]  /*3410*/  @!P0 IMAD.MOV R16, RZ, RZ, -R16 ;  /* 0x000000ffff108224 */ /* 0x000fe200078e0a10 */
[----:B------:R-:W-:Y:S01]  /*3420*/  ISETP.GE.AND P0, PT, R166, RZ, PT ;  /* 0x000000ffa600720c */ /* 0x000fe20003f06270 */
[----:B------:R-:W-:Y:S01]  /*3430*/  @!P4 IMAD.MOV R6, RZ, RZ, -R6 ;  /* 0x000000ffff06c224 */ /* 0x000fe200078e0a06 */
[----:B------:R-:W-:Y:S01]  /*3440*/  ISETP.GE.AND P4, PT, R168, RZ, PT ;  /* 0x000000ffa800720c */ /* 0x000fe20003f86270 */
[----:B--2---:R-:W-:Y:S01]  /*3450*/  IMAD R168, R152, 0x13c, RZ ;  /* 0x0000013c98a87824 */ /* 0x004fe200078e02ff */
[----:B------:R-:W-:Y:S01]  /*3460*/  ISETP.GT.U32.AND P6, PT, R3, R114, PT ;  /* 0x000000720300720c */ /* 0x000fe20003fc4070 */
        /* <DEDUP_REMOVED lines=10> */
[----:B----4-:R-:W-:Y:S01]  /*3510*/  IMAD R160, R152, 0xf8, RZ ;  /* 0x000000f898a07824 */ /* 0x010fe200078e02ff */
[----:B------:R-:W-:Y:S01]  /*3520*/  @!P4 IADD3 R24, -R24, RZ, RZ ;  /* 0x000000ff1818c210 */ /* 0x000fe20007ffe1ff */
[--C-:B------:R-:W-:Y:S01]  /*3530*/  @!P6 IMAD.IADD R114, R114, 0x1, -R3.reuse ;  /* 0x000000017272e824 */ /* 0x100fe200078e0a03 */
        /* <DEDUP_REMOVED lines=11> */
[C---:B---3--:R-:W-:Y:S01]  /*35f0*/  IMAD R150, R152.reuse, 0xec, RZ ;  /* 0x000000ec98967824 */ /* 0x048fe200078e02ff */
[----:B------:R-:W-:Y:S01]  /*3600*/  ISETP.GT.U32.AND P6, PT, R3, R130, PT ;  /* 0x000000820300720c */ /* 0x000fe20003fc4070 */
[----:B------:R-:W-:Y:S01]  /*3610*/  IMAD R149, R152, 0x3a, RZ ;  /* 0x0000003a98957824 */ /* 0x000fe200078e02ff */
[----:B------:R-:W-:Y:S01]  /*3620*/  @!P4 IADD3 R36, -R36, RZ, RZ ;  /* 0x000000ff2424c210 */ /* 0x000fe20007ffe1ff */
        /* <DEDUP_REMOVED lines=10> */
[----:B------:R-:W-:Y:S01]  /*36d0*/  @!P6 IMAD.IADD R130, R130, 0x1, -R3 ;  /* 0x000000018282e824 */ /* 0x000fe200078e0a03 */
[----:B------:R-:W-:Y:S01]  /*36e0*/  ISETP.GE.AND P0, PT, R144, RZ, PT ;  /* 0x000000ff9000720c */ /* 0x000fe20003f06270 */
[----:B------:R-:W-:Y:S01]  /*36f0*/  IMAD R145, R152, 0x38, RZ ;  /* 0x0000003898917824 */ /* 0x000fe200078e02ff */
[----:B------:R-:W-:Y:S01]  /*3700*/  LOP3.LUT R7, R7, 0x7c, RZ, 0xc0, !PT ;  /* 0x0000007c07077812 */ /* 0x000fe200078ec0ff */
[----:B------:R-:W-:Y:S01]  /*3710*/  @!P2 IMAD.MOV R44, RZ, RZ, -R44 ;  /* 0x000000ffff2ca224 */ /* 0x000fe200078e0a2c */
[----:B------:R-:W-:Y:S01]  /*3720*/  ISETP.GE.AND P2, PT, R148, RZ, PT ;  /* 0x000000ff9400720c */ /* 0x000fe20003f46270 */
[----:B------:R-:W-:Y:S01]  /*3730*/  @!P3 IMAD.MOV R46, RZ, RZ, -R46 ;  /* 0x000000ffff2eb224 */ /* 0x000fe200078e0a2e */
[----:B------:R-:W-:Y:S01]  /*3740*/  ISETP.GE.AND P3, PT, R147, RZ, PT ;  /* 0x000000ff9300720c */ /* 0x000fe20003f66270 */
[----:B------:R-:W-:Y:S01]  /*3750*/  IMAD R2, R2, 0x100, R7 ;  /* 0x0000010002027824 */ /* 0x000fe200078e0207 */
[----:B------:R-:W-:Y:S01]  /*3760*/  @!P4 IADD3 R48, -R48, RZ, RZ ;  /* 0x000000ff3030c210 */ /* 0x000fe20007ffe1ff */
[----:B------:R-:W-:Y:S01]  /*3770*/  @!P5 IMAD.MOV R62, RZ, RZ, -R62 ;  /* 0x000000ffff3ed224 */ /* 0x000fe200078e0a3e */
[----:B------:R-:W-:Y:S01]  /*3780*/  ISETP.GE.AND P4, PT, R146, RZ, PT ;  /* 0x000000ff9200720c */ /* 0x000fe20003f86270 */
[----:B------:R-:W-:Y:S01]  /*3790*/  @!P1 IMAD.MOV R66, RZ, RZ, -R66 ;  /* 0x000000ffff429224 */ /* 0x000fe200078e0a42 */
[----:B------:R-:W-:Y:S01]  /*37a0*/  ISETP.GE.AND P5, PT, R139, RZ, PT ;  /* 0x000000ff8b00720c */ /* 0x000fe20003fa6270 */
[----:B------:R-:W-:Y:S01]  /*37b0*/  @!P0 IMAD.MOV R64, RZ, RZ, -R64 ;  /* 0x000000ffff408224 */ /* 0x000fe200078e0a40 */
[----:B------:R-:W-:Y:S01]  /*37c0*/  ISETP.GE.AND P1, PT, R137, RZ, PT ;  /* 0x000000ff8900720c */ /* 0x000fe20003f26270 */
[----:B------:R-:W-:Y:S01]  /*37d0*/  IMAD R137, R152, 0x34, RZ ;  /* 0x0000003498897824 */ /* 0x000fe200078e02ff */
[----:B------:R-:W-:Y:S01]  /*37e0*/  ISETP.GE.AND P0, PT, R138, RZ, PT ;  /* 0x000000ff8a00720c */ /* 0x000fe20003f06270 */
[----:B------:R-:W-:Y:S01]  /*37f0*/  @!P2 IMAD.MOV R56, RZ, RZ, -R56 ;  /* 0x000000ffff38a224 */ /* 0x000fe200078e0a38 */
[----:B------:R-:W-:Y:S01]  /*3800*/  ISETP.GE.AND P2, PT, R142, RZ, PT ;  /* 0x000000ff8e00720c */ /* 0x000fe20003f46270 */
[----:B------:R-:W-:Y:S01]  /*3810*/  @!P3 IMAD.MOV R58, RZ, RZ, -R58 ;  /* 0x000000ffff3ab224 */ /* 0x000fe200078e0a3a */
[----:B------:R-:W-:Y:S01]  /*3820*/  ISETP.GE.AND P3, PT, R141, RZ, PT ;  /* 0x000000ff8d00720c */ /* 0x000fe20003f66270 */
[----:B------:R-:W-:Y:S01]  /*3830*/  IMAD R155, R152, 0x3c, RZ ;  /* 0x0000003c989b7824 */ /* 0x000fe200078e02ff */
[C---:B------:R-:W-:Y:S01]  /*3840*/  LOP3.LUT R0, R91.reuse, 0x7f, RZ, 0xc0, !PT ;  /* 0x0000007f5b007812 */ /* 0x040fe200078ec0ff */
[----:B------:R-:W-:Y:S01]  /*3850*/  IMAD.SHL.U32 R91, R91, 0x10, RZ ;  /* 0x000000105b5b7824 */ /* 0x000fe200078e00ff */
        /* <DEDUP_REMOVED lines=11> */
[----:B------:R-:W-:Y:S01]  /*3910*/  IMAD R4, R0, R153, RZ ;  /* 0x0000009900047224 */ /* 0x000fe200078e02ff */
[----:B------:R-:W-:Y:S01]  /*3920*/  ISETP.GE.AND P3, PT, R135, RZ, PT ;  /* 0x000000ff8700720c */ /* 0x000fe20003f66270 */
[C---:B------:R-:W-:Y:S01]  /*3930*/  IMAD R129, R152.reuse, 0x30, RZ ;  /* 0x0000003098817824 */ /* 0x040fe200078e02ff */
[----:B------:R-:W-:Y:S01]  /*3940*/  LOP3.LUT R7, RZ, R157, RZ, 0x33, !PT ;  /* 0x0000009dff077212 */ /* 0x000fe200078e33ff */
        /* <DEDUP_REMOVED lines=12> */
[C---:B------:R-:W-:Y:S01]  /*3a10*/  IMAD R121, R152.reuse, 0x1c, RZ ;  /* 0x0000001c98797824 */ /* 0x040fe200078e02ff */
[----:B------:R-:W-:Y:S01]  /*3a20*/  ISETP.GE.AND P3, PT, R125, RZ, PT ;  /* 0x000000ff7d00720c */ /* 0x000fe20003f66270 */
[----:B------:R-:W-:Y:S01]  /*3a30*/  IMAD R146, R152, 0xe4, RZ ;  /* 0x000000e498927824 */ /* 0x000fe200078e02ff */
[----:B------:R-:W-:Y:S01]  /*3a40*/  ISETP.GE.AND P6, PT, R174, RZ, PT ;  /* 0x000000ffae00720c */ /* 0x000fe20003fc6270 */
        /* <DEDUP_REMOVED lines=15> */
[----:B------:R-:W-:Y:S01]  /*3b40*/  @!P6 IADD3 R12, -R12, RZ, RZ ;  /* 0x000000ff0c0ce210 */ /* 0x000fe20007ffe1ff */
        /* <DEDUP_REMOVED lines=14> */
[----:B------:R-:W-:-:S02]  /*3c30*/  IMAD R148, R152, 0xe8, RZ ;  /* 0x000000e898947824 */ /* 0x000fc400078e02ff */
[----:B------:R-:W-:Y:S01]  /*3c40*/  @!P4 IADD3 R108, -R108, RZ, RZ ;  /* 0x000000ff6c6cc210 */ /* 0x000fe20007ffe1ff */
[----:B------:R-:W-:Y:S01]  /*3c50*/  IMAD R162, R152, 0xfc, RZ ;  /* 0x000000fc98a27824 */ /* 0x000fe200078e02ff */
[----:B------:R-:W-:Y:S01]  /*3c60*/  ISETP.GE.AND P4, PT, R99, RZ, PT ;  /* 0x000000ff6300720c */ /* 0x000fe20003f86270 */
[----:B------:R-:W-:Y:S01]  /*3c70*/  @!P5 IMAD.MOV R122, RZ, RZ, -R122 ;  /* 0x000000ffff7ad224 */ /* 0x000fe200078e0a7a */
[----:B------:R-:W-:Y:S01]  /*3c80*/  ISETP.NE.AND P5, PT, R157, RZ, PT ;  /* 0x000000ff9d00720c */ /* 0x000fe20003fa5270 */
[----:B------:R-:W-:Y:S01]  /*3c90*/  @!P1 IMAD.MOV R126, RZ, RZ, -R126 ;  /* 0x000000ffff7e9224 */ /* 0x000fe200078e0a7e */
[----:B------:R-:W-:Y:S01]  /*3ca0*/  ISETP.GE.AND P1, PT, R89, RZ, PT ;  /* 0x000000ff5900720c */ /* 0x000fe20003f26270 */
[----:B------:R-:W-:Y:S01]  /*3cb0*/  @!P0 IMAD.MOV R124, RZ, RZ, -R124 ;  /* 0x000000ffff7c8224 */ /* 0x000fe200078e0a7c */
[----:B------:R-:W-:Y:S01]  /*3cc0*/  SEL R35, R7, R6, !P5 ;  /* 0x0000000607237207 */ /* 0x000fe20006800000 */
[----:B------:R-:W-:Y:S01]  /*3cd0*/  IMAD.MOV.U32 R6, RZ, RZ, R5 ;  /* 0x000000ffff067224 */ /* 0x000fe200078e0005 */
[----:B------:R-:W-:Y:S01]  /*3ce0*/  LEA R3, P0, R4, UR4, 0x2 ;  /* 0x0000000404037c11 */ /* 0x000fe2000f8010ff */
[----:B------:R-:W-:Y:S01]  /*3cf0*/  ULDC UR4, c[0x0][0x240] ;  /* 0x0000900000047ab9 */ /* 0x000fe20000000800 */
[----:B------:R-:W-:Y:S01]  /*3d00*/  @!P2 IMAD.MOV R116, RZ, RZ, -R116 ;  /* 0x000000ffff74a224 */ /* 0x000fe200078e0a74 */
[----:B------:R-:W-:Y:S01]  /*3d10*/  ISETP.GE.AND P2, PT, R23, RZ, PT ;  /* 0x000000ff1700720c */ /* 0x000fe20003f46270 */
[----:B------:R-:W-:Y:S01]  /*3d20*/  IMAD R35, R35, UR4, RZ ;  /* 0x0000000423237c24 */ /* 0x000fe2000f8e02ff */
[----:B------:R-:W-:Y:S01]  /*3d30*/  @!P4 IADD3 R120, -R120, RZ, RZ ;  /* 0x000000ff7878c210 */ /* 0x000fe20007ffe1ff */
[----:B------:R-:W-:Y:S01]  /*3d40*/  @!P3 IMAD.MOV R118, RZ, RZ, -R118 ;  /* 0x000000ffff76b224 */ /* 0x000fe200078e0a76 */
[----:B------:R-:W-:Y:S01]  /*3d50*/  ISETP.GE.AND P3, PT, R21, RZ, PT ;  /* 0x000000ff1500720c */ /* 0x000fe20003f66270 */
[C---:B------:R-:W-:Y:S01]  /*3d60*/  IMAD R151, R152.reuse, 0x3b, RZ ;  /* 0x0000003b98977824 */ /* 0x040fe200078e02ff */
[----:B------:R-:W-:Y:S01]  /*3d70*/  ISETP.GE.AND P4, PT, R19, RZ, PT ;  /* 0x000000ff1300720c */ /* 0x000fe20003f86270 */
[----:B------:R-:W-:Y:S01]  /*3d80*/  @!P1 IMAD.MOV R6, RZ, RZ, -R6 ;  /* 0x000000ffff069224 */ /* 0x000fe200078e0a06 */
[C---:B------:R-:W-:Y:S01]  /*3d90*/  SEL R45, R7.reuse, R26, !P5 ;  /* 0x0000001a072d7207 */ /* 0x040fe20006800000 */
[C---:B------:R-:W-:Y:S01]  /*3da0*/  IMAD R158, R152.reuse, 0xf4, RZ ;  /* 0x000000f4989e7824 */ /* 0x040fe200078e02ff */
[C---:B------:R-:W-:Y:S01]  /*3db0*/  SEL R26, R7.reuse, R92, !P5 ;  /* 0x0000005c071a7207 */ /* 0x040fe20006800000 */
[----:B------:R-:W-:Y:S01]  /*3dc0*/  IMAD R163, R152, 0x3f, RZ ;  /* 0x0000003f98a37824 */ /* 0x000fe200078e02ff */
[----:B------:R-:W-:Y:S01]  /*3dd0*/  SEL R8, R7, R8, !P5 ;  /* 0x0000000807087207 */ /* 0x000fe20006800000 */
[----:B------:R-:W-:Y:S01]  /*3de0*/  @!P2 IMAD.MOV R128, RZ, RZ, -R128 ;  /* 0x000000ffff80a224 */ /* 0x000fe200078e0a80 */
[----:B------:R-:W-:Y:S01]  /*3df0*/  LEA.HI.X.SX32 R4, R4, UR5, 0x2, P0 ;  /* 0x0000000504047c11 */ /* 0x000fe200080f16ff */
[----:B------:R-:W-:Y:S01]  /*3e00*/  IMAD R45, R45, UR4, RZ ;  /* 0x000000042d2d7c24 */ /* 0x000fe2000f8e02ff */
[-C--:B------:R-:W-:Y:S01]  /*3e10*/  LEA R92, P1, R35, R3.reuse, 0x2 ;  /* 0x00000003235c7211 */ /* 0x080fe200078210ff */
[----:B------:R-:W-:Y:S01]  /*3e20*/  @!P3 IMAD.MOV R132, RZ, RZ, -R132 ;  /* 0x000000ffff84b224 */ /* 0x000fe200078e0a84 */
[C---:B------:R-:W-:Y:S01]  /*3e30*/  SEL R37, R7.reuse, R10, !P5 ;  /* 0x0000000a07257207 */ /* 0x040fe20006800000 */
[----:B------:R-:W-:Y:S01]  /*3e40*/  IMAD R26, R26, UR4, RZ ;  /* 0x000000041a1a7c24 */ /* 0x000fe2000f8e02ff */
[C---:B------:R-:W-:Y:S01]  /*3e50*/  SEL R12, R7.reuse, R12, !P5 ;  /* 0x0000000c070c7207 */ /* 0x040fe20006800000 */
[----:B------:R-:W1:Y:S01]  /*3e60*/  S2UR UR5, SR_CgaCtaId ;  /* 0x00000000000579c3 */ /* 0x000e620000008800 */
[----:B------:R-:W-:Y:S01]  /*3e70*/  SEL R9, R7, R36, !P5 ;  /* 0x0000002407097207 */ /* 0x000fe20006800000 */
[----:B------:R-:W-:Y:S01]  /*3e80*/  IMAD R36, R8, UR4, RZ ;  /* 0x0000000408247c24 */ /* 0x000fe2000f8e02ff */
[----:B------:R-:W-:Y:S01]  /*3e90*/  ISETP.NE.AND P0, PT, R156, RZ, PT ;  /* 0x000000ff9c00720c */ /* 0x000fe20003f05270 */
[----:B------:R-:W-:Y:S01]  /*3ea0*/  IMAD R37, R37, UR4, RZ ;  /* 0x0000000425257c24 */ /* 0x000fe2000f8e02ff */
[----:B------:R-:W-:Y:S01]  /*3eb0*/  LEA.HI.X.SX32 R93, R35, R4, 0x2, P1 ;  /* 0x00000004235d7211 */ /* 0x000fe200008f16ff */
[C---:B------:R-:W-:Y:S01]  /*3ec0*/  IMAD R35, R152.reuse, 0x29, RZ ;  /* 0x0000002998237824 */ /* 0x040fe200078e02ff */
[C---:B------:R-:W-:Y:S01]  /*3ed0*/  SEL R39, R7.reuse, R14, !P5 ;  /* 0x0000000e07277207 */ /* 0x040fe20006800000 */
[C---:B------:R-:W-:Y:S01]  /*3ee0*/  IMAD R159, R152.reuse, 0x3d, RZ ;  /* 0x0000003d989f7824 */ /* 0x040fe200078e02ff */
[C---:B------:R-:W-:Y:S01]  /*3ef0*/  SEL R16, R7.reuse, R16, !P5 ;  /* 0x0000001007107207 */ /* 0x040fe20006800000 */
[----:B------:R2:W-:Y:S01]  /*3f00*/  STL.64 [R1+0x1b0], R92 ;  /* 0x0001b05c01007387 */ /* 0x0005e20000100a00 */
[----:B------:R-:W-:Y:S01]  /*3f10*/  SEL R28, R7, R28, !P5 ;  /* 0x0000001c071c7207 */ /* 0x000fe20006800000 */
[----:B------:R-:W-:Y:S01]  /*3f20*/  IMAD R39, R39, UR4, RZ ;  /* 0x0000000427277c24 */ /* 0x000fe2000f8e02ff */
[C---:B------:R-:W-:Y:S01]  /*3f30*/  SEL R41, R7.reuse, R18, !P5 ;  /* 0x0000001207297207 */ /* 0x040fe20006800000 */
[----:B------:R-:W-:Y:S01]  /*3f40*/  IMAD R161, R152, 0x3e, RZ ;  /* 0x0000003e98a17824 */ /* 0x000fe200078e02ff */
[C---:B------:R-:W-:Y:S01]  /*3f50*/  SEL R53, R7.reuse, R38, !P5 ;  /* 0x0000002607357207 */ /* 0x040fe20006800000 */
[----:B------:R-:W-:Y:S01]  /*3f60*/  IMAD R38, R12, UR4, RZ ;  /* 0x000000040c267c24 */ /* 0x000fe2000f8e02ff */
[----:B------:R-:W-:Y:S01]  /*3f70*/  SEL R88, R7, R88, !P5 ;  /* 0x0000005807587207 */ /* 0x000fe20006800000 */
[----:B------:R-:W-:Y:S01]  /*3f80*/  IMAD R41, R41, UR4, RZ ;  /* 0x0000000429297c24 */ /* 0x000fe2000f8e02ff */
[----:B------:R-:W-:Y:S01]  /*3f90*/  SEL R20, R7, R20, !P5 ;  /* 0x0000001407147207 */ /* 0x000fe20006800000 */
[----:B------:R-:W-:Y:S01]  /*3fa0*/  IMAD R53, R53, UR4, RZ ;  /* 0x0000000435357c24 */ /* 0x000fe2000f8e02ff */
[C---:B------:R-:W-:Y:S01]  /*3fb0*/  SEL R24, R7.reuse, R24, !P5 ;  /* 0x0000001807187207 */ /* 0x040fe20006800000 */
[----:B------:R-:W-:Y:S01]  /*3fc0*/  IMAD R164, R152, 0x134, RZ ;  /* 0x0000013498a47824 */ /* 0x000fe200078e02ff */
[-C--:B--2---:R-:W-:Y:S01]  /*3fd0*/  LEA R92, P1, R36, R3.reuse, 0x2 ;  /* 0x00000003245c7211 */ /* 0x084fe200078210ff */
[----:B------:R-:W-:Y:S01]  /*3fe0*/  IMAD R166, R152, 0x138, RZ ;  /* 0x0000013898a67824 */ /* 0x000fe200078e02ff */
[----:B------:R-:W-:Y:S01]  /*3ff0*/  @!P4 IADD3 R130, -R130, RZ, RZ ;  /* 0x000000ff8282c210 */ /* 0x000fe20007ffe1ff */
[C---:B------:R-:W-:Y:S01]  /*4000*/  IMAD R169, R152.reuse, 0x4f, RZ ;  /* 0x0000004f98a97824 */ /* 0x040fe200078e02ff */
[C---:B------:R-:W-:Y:S01]  /*4010*/  SEL R43, R7.reuse, R22, !P5 ;  /* 0x00000016072b7207 */ /* 0x040fe20006800000 */
[----:B------:R-:W-:Y:S01]  /*4020*/  IMAD R165, R152, 0x4d, RZ ;  /* 0x0000004d98a57824 */ /* 0x000fe200078e02ff */
[C---:B------:R-:W-:Y:S01]  /*4030*/  SEL R10, R7.reuse, R40, !P5 ;  /* 0x00000028070a7207 */ /* 0x040fe20006800000 */
[----:B------:R-:W-:Y:S01]  /*4040*/  IMAD R40, R16, UR4, RZ ;  /* 0x0000000410287c24 */ /* 0x000fe2000f8e02ff */
[C---:B------:R-:W-:Y:S01]  /*4050*/  SEL R57, R7.reuse, R46, !P5 ;  /* 0x0000002e07397207 */ /* 0x040fe20006800000 */
[----:B------:R-:W-:Y:S01]  /*4060*/  IMAD R46, R28, UR4, RZ ;  /* 0x000000041c2e7c24 */ /* 0x000fe2000f8e02ff */
[C---:B------:R-:W-:Y:S01]  /*4070*/  SEL R96, R7.reuse, R96, !P5 ;  /* 0x0000006007607207 */ /* 0x040fe20006800000 */
[----:B------:R-:W-:Y:S01]  /*4080*/  IMAD R28, R88, UR4, RZ ;  /* 0x00000004581c7c24 */ /* 0x000fe2000f8e02ff */
[----:B------:R-:W-:Y:S01]  /*4090*/  SEL R22, R7, R100, !P5 ;  /* 0x0000006407167207 */ /* 0x000fe20006800000 */
[----:B------:R-:W-:Y:S01]  /*40a0*/  IMAD R43, R43, UR4, RZ ;  /* 0x000000042b2b7c24 */ /* 0x000fe2000f8e02ff */
[-C--:B------:R-:W-:Y:S01]  /*40b0*/  LEA R100, P2, R37, R3.reuse, 0x2 ;  /* 0x0000000325647211 */ /* 0x080fe200078410ff */
[----:B------:R-:W-:Y:S01]  /*40c0*/  IMAD R57, R57, UR4, RZ ;  /* 0x0000000439397c24 */ /* 0x000fe2000f8e02ff */
[C---:B------:R-:W-:Y:S01]  /*40d0*/  SEL R47, R7.reuse, R30, !P5 ;  /* 0x0000001e072f7207 */ /* 0x040fe20006800000 */
[----:B------:R-:W-:Y:S01]  /*40e0*/  IMAD R22, R22, UR4, RZ ;  /* 0x0000000416167c24 */ /* 0x000fe2000f8e02ff */
[C---:B------:R-:W-:Y:S01]  /*40f0*/  SEL R51, R7.reuse, R34, !P5 ;  /* 0x0000002207337207 */ /* 0x040fe20006800000 */
[----:B------:R-:W-:Y:S01]  /*4100*/  IMAD R174, R152, 0x148, RZ ;  /* 0x0000014898ae7824 */ /* 0x000fe200078e02ff */
        /* <DEDUP_REMOVED lines=8> */
[----:B------:R-:W-:Y:S01]  /*4190*/  LEA.HI.X.SX32 R93, R36, R4, 0x2, P1 ;  /* 0x00000004245d7211 */ /* 0x000fe200008f16ff */
[----:B------:R-:W-:Y:S01]  /*41a0*/  IMAD R51, R51, UR4, RZ ;  /* 0x0000000433337c24 */ /* 0x000fe2000f8e02ff */
[----:B------:R-:W-:Y:S01]  /*41b0*/  SEL R32, R7, R32, !P5 ;  /* 0x0000002007207207 */ /* 0x000fe20006800000 */
[----:B------:R-:W-:Y:S01]  /*41c0*/  IMAD R55, R55, UR4, RZ ;  /* 0x0000000437377c24 */ /* 0x000fe2000f8e02ff */
[C---:B------:R-:W-:Y:S01]  /*41d0*/  SEL R14, R7.reuse, R48, !P5 ;  /* 0x00000030070e7207 */ /* 0x040fe20006800000 */
[----:B------:R2:W-:Y:S01]  /*41e0*/  STL.64 [R1+0x1a8], R92 ;  /* 0x0001a85c01007387 */ /* 0x0005e20000100a00 */
[C---:B------:R-:W-:Y:S01]  /*41f0*/  SEL R59, R7.reuse, R50, !P5 ;  /* 0x00000032073b7207 */ /* 0x040fe20006800000 */
[----:B------:R-:W-:Y:S01]  /*4200*/  IMAD R48, R32, UR4, RZ ;  /* 0x0000000420307c24 */ /* 0x000fe2000f8e02ff */
[----:B------:R-:W-:Y:S01]  /*4210*/  SEL R15, R7, R52, !P5 ;  /* 0x00000034070f7207 */ /* 0x000fe20006800000 */
[----:B------:R-:W-:Y:S01]  /*4220*/  IMAD R52, R9, UR4, RZ ;  /* 0x0000000409347c24 */ /* 0x000fe2000f8e02ff */
        /* <DEDUP_REMOVED lines=72> */
[----:B------:R-:W-:Y:S01]  /*46b0*/  @!P0 LOP3.LUT R6, RZ, R156, RZ, 0x33, !PT ;  /* 0x0000009cff068212 */ /* 0x000fe200078e33ff */
[----:B------:R-:W-:Y:S01]  /*46c0*/  IMAD R10, R130, UR4, RZ ;  /* 0x00000004820a7c24 */ /* 0x000fe2000f8e02ff */
[-C--:B------:R-:W-:Y:S01]  /*46d0*/  LEA R96, P4, R40, R3.reuse, 0x2 ;  /* 0x0000000328607211 */ /* 0x080fe200078810ff */
[----:B------:R-:W-:Y:S01]  /*46e0*/  IMAD R5, R122, UR4, RZ ;  /* 0x000000047a057c24 */ /* 0x000fe2000f8e02ff */
[-C--:B------:R-:W-:Y:S01]  /*46f0*/  LEA.HI.X.SX32 R101, R37, R4.reuse, 0x2, P2 ;  /* 0x0000000425657211 */ /* 0x080fe200010f16ff */
[----:B------:R-:W-:Y:S01]  /*4700*/  IMAD R11, R11, UR4, RZ ;  /* 0x000000040b0b7c24 */ /* 0x000fe2000f8e02ff */
[-C--:B------:R-:W-:Y:S01]  /*4710*/  LEA R94, P0, R41, R3.reuse, 0x2 ;  /* 0x00000003295e7211 */ /* 0x080fe200078010ff */
[----:B------:R-:W-:Y:S01]  /*4720*/  IMAD R8, R126, UR4, RZ ;  /* 0x000000047e087c24 */ /* 0x000fe2000f8e02ff */
[-C--:B------:R-:W-:Y:S01]  /*4730*/  LEA.HI.X.SX32 R89, R38, R4.reuse, 0x2, P3 ;  /* 0x0000000426597211 */ /* 0x080fe200018f16ff */
[----:B------:R3:W-:Y:S01]  /*4740*/  STL.64 [R1+0x1a0], R100 ;  /* 0x0001a06401007387 */ /* 0x0007e20000100a00 */
[----:B--2---:R-:W-:Y:S01]  /*4750*/  LEA R92, P1, R42, R3, 0x2 ;  /* 0x000000032a5c7211 */ /* 0x004fe200078210ff */
[----:B------:R-:W-:Y:S01]  /*4760*/  IMAD R243, R6, R243, RZ ;  /* 0x000000f306f37224 */ /* 0x000fe200078e02ff */
[-C--:B------:R-:W-:Y:S01]  /*4770*/  LEA.HI.X.SX32 R99, R39, R4.reuse, 0x2, P5 ;  /* 0x0000000427637211 */ /* 0x080fe200028f16ff */
[----:B------:R2:W-:Y:S01]  /*4780*/  STL.64 [R1+0x198], R88 ;  /* 0x0001985801007387 */ /* 0x0005e20000100a00 */
[-C--:B------:R-:W-:Y:S01]  /*4790*/  LEA.HI.X.SX32 R97, R40, R4.reuse, 0x2, P4 ;  /* 0x0000000428617211 */ /* 0x080fe200020f16ff */
[----:B------:R-:W-:Y:S01]  /*47a0*/  IMAD R9, R128, UR4, RZ ;  /* 0x0000000480097c24 */ /* 0x000fe2000f8e02ff */
[-C--:B------:R-:W-:Y:S01]  /*47b0*/  LEA.HI.X.SX32 R95, R41, R4.reuse, 0x2, P0 ;  /* 0x00000004295f7211 */ /* 0x080fe200000f16ff */
[----:B------:R4:W-:Y:S01]  /*47c0*/  STL.64 [R1+0x190], R98 ;  /* 0x0001906201007387 */ /* 0x0009e20000100a00 */
[-C--:B------:R-:W-:Y:S01]  /*47d0*/  LEA.HI.X.SX32 R93, R42, R4.reuse, 0x2, P1 ;  /* 0x000000042a5d7211 */ /* 0x080fe200008f16ff */
[C---:B------:R-:W-:Y:S01]  /*47e0*/  IMAD R6, R152.reuse, 0x28, RZ ;  /* 0x0000002898067824 */ /* 0x040fe200078e02ff */
[C---:B------:R-:W-:Y:S01]  /*47f0*/  SHF.L.U32 R41, R152.reuse, 0x3, RZ ;  /* 0x0000000398297819 */ /* 0x040fe200000006ff */
[----:B------:R1:W-:Y:S01]  /*4800*/  STL.64 [R1+0x188], R96 ;  /* 0x0001886001007387 */ /* 0x0003e20000100a00 */
[CC--:B---3--:R-:W-:Y:S01]  /*4810*/  LEA R100, P2, R43.reuse, R3.reuse, 0x2 ;  /* 0x000000032b647211 */ /* 0x0c8fe200078410ff */
[----:B------:R-:W-:Y:S01]  /*4820*/  IMAD R36, R152, 0xa8, RZ ;  /* 0x000000a898247824 */ /* 0x000fe200078e02ff */
[----:B------:R-:W-:Y:S01]  /*4830*/  UMOV UR4, 0x400 ;  /* 0x0000040000047882 */ /* 0x000fe20000000000 */
[-C--:B--2---:R-:W-:Y:S01]  /*4840*/  LEA R88, P3, R44, R3.reuse, 0x2 ;  /* 0x000000032c587211 */ /* 0x084fe200078610ff */
[----:B------:R2:W-:Y:S01]  /*4850*/  STL.64 [R1+0x1f0], R94 ;  /* 0x0001f05e01007387 */ /* 0x0005e20000100a00 */
[-C--:B------:R-:W-:Y:S01]  /*4860*/  LEA.HI.X.SX32 R101, R43, R4.reuse, 0x2, P2 ;  /* 0x000000042b657211 */ /* 0x080fe200010f16ff */
[----:B------:R-:W-:Y:S01]  /*4870*/  IMAD R37, R152, 0x2a, RZ ;  /* 0x0000002a98257824 */ /* 0x000fe200078e02ff */
[CC--:B----4-:R-:W-:Y:S01]  /*4880*/  LEA R98, P5, R45.reuse, R3.reuse, 0x2 ;  /* 0x000000032d627211 */ /* 0x0d0fe200078a10ff */
[----:B------:R3:W-:Y:S01]  /*4890*/  STL.64 [R1+0x230], R92 ;  /* 0x0002305c01007387 */ /* 0x0007e20000100a00 */
[-C--:B------:R-:W-:Y:S01]  /*48a0*/  LEA.HI.X.SX32 R89, R44, R4.reuse, 0x2, P3 ;  /* 0x000000042c597211 */ /* 0x080fe200018f16ff */
[----:B------:R-:W-:Y:S01]  /*48b0*/  IMAD R38, R152, 0xac, RZ ;  /* 0x000000ac98267824 */ /* 0x000fe200078e02ff */
[-C--:B-1----:R-:W-:Y:S01]  /*48c0*/  LEA R96, P4, R46, R3.reuse, 0x2 ;  /* 0x000000032e607211 */ /* 0x082fe200078810ff */
[----:B------:R1:W-:Y:S01]  /*48d0*/  STL.64 [R1+0x180], R100 ;  /* 0x0001806401007387 */ /* 0x0003e20000100a00 */
[-C--:B------:R-:W-:Y:S01]  /*48e0*/  LEA.HI.X.SX32 R99, R45, R4.reuse, 0x2, P5 ;  /* 0x000000042d637211 */ /* 0x080fe200028f16ff */
[----:B------:R-:W-:Y:S01]  /*48f0*/  IMAD R40, R152, 0xb0, RZ ;  /* 0x000000b098287824 */ /* 0x000fe200078e02ff */
[-C--:B------:R-:W-:Y:S01]  /*4900*/  LEA.HI.X.SX32 R97, R46, R4.reuse, 0x2, P4 ;  /* 0x000000042e617211 */ /* 0x080fe200020f16ff */
[----:B------:R4:W-:Y:S01]  /*4910*/  STL.64 [R1+0x178], R88 ;  /* 0x0001785801007387 */ /* 0x0009e20000100a00 */
[CC--:B--2---:R-:W-:Y:S01]  /*4920*/  LEA R94, P0, R47.reuse, R3.reuse, 0x2 ;  /* 0x000000032f5e7211 */ /* 0x0c4fe200078010ff */
[----:B------:R-:W-:Y:S01]  /*4930*/  IMAD R39, R152, 0x2b, RZ ;  /* 0x0000002b98277824 */ /* 0x000fe200078e02ff */
[----:B------:R-:W-:Y:S01]  /*4940*/  ULEA UR8, UR5, UR4, 0x18 ;  /* 0x0000000405087291 */ /* 0x000fe2000f8ec03f */
[-C--:B---3--:R-:W-:Y:S01]  /*4950*/  LEA R92, P1, R48, R3.reuse, 0x2 ;  /* 0x00000003305c7211 */ /* 0x088fe200078210ff */
[----:B------:R2:W-:Y:S01]  /*4960*/  STL.64 [R1+0x170], R98 ;  /* 0x0001706201007387 */ /* 0x0005e20000100a00 */
[-C--:B------:R-:W-:Y:S01]  /*4970*/  LEA.HI.X.SX32 R95, R47, R4.reuse, 0x2, P0 ;  /* 0x000000042f5f7211 */ /* 0x080fe200000f16ff */
[----:B------:R-:W-:Y:S01]  /*4980*/  IMAD R42, R152, 0xb4, RZ ;  /* 0x000000b4982a7824 */ /* 0x000fe200078e02ff */
[CC--:B-1----:R-:W-:Y:S01]  /*4990*/  LEA R100, P2, R51.reuse, R3.reuse, 0x2 ;  /* 0x0000000333647211 */ /* 0x0c2fe200078410ff */
[----:B------:R1:W-:Y:S01]  /*49a0*/  STL.64 [R1+0x168], R96 ;  /* 0x0001686001007387 */ /* 0x0003e20000100a00 */
[-C--:B------:R-:W-:Y:S01]  /*49b0*/  LEA.HI.X.SX32 R93, R48, R4.reuse, 0x2, P1 ;  /* 0x00000004305d7211 */ /* 0x080fe200008f16ff */
[----:B------:R-:W-:Y:S01]  /*49c0*/  IMAD R48, R152, 0x7, RZ ;  /* 0x0000000798307824 */ /* 0x000fe200078e02ff */
[-C--:B----4-:R-:W-:Y:S01]  /*49d0*/  LEA R88, P3, R52, R3.reuse, 0x2 ;  /* 0x0000000334587211 */ /* 0x090fe200078610ff */
[----:B------:R3:W-:Y:S01]  /*49e0*/  STL.64 [R1+0x160], R94 ;  /* 0x0001605e01007387 */ /* 0x0007e20000100a00 */
[-C--:B------:R-:W-:Y:S01]  /*49f0*/  LEA.HI.X.SX32 R101, R51, R4.reuse, 0x2, P2 ;  /* 0x0000000433657211 */ /* 0x080fe200010f16ff */
[----:B------:R-:W-:Y:S01]  /*4a00*/  IMAD R44, R152, 0xb8, RZ ;  /* 0x000000b8982c7824 */ /* 0x000fe200078e02ff */
[-C--:B------:R-:W-:Y:S01]  /*4a10*/  LEA.HI.X.SX32 R89, R52, R4.reuse, 0x2, P3 ;  /* 0x0000000434597211 */ /* 0x080fe200018f16ff */
[----:B------:R4:W-:Y:S01]  /*4a20*/  STL.64 [R1+0x1b8], R92 ;  /* 0x0001b85c01007387 */ /* 0x0009e20000100a00 */
[-C--:B--2---:R-:W-:Y:S01]  /*4a30*/  LEA R98, P5, R53, R3.reuse, 0x2 ;  /* 0x0000000335627211 */ /* 0x084fe200078a10ff */
[----:B------:R-:W-:Y:S01]  /*4a40*/  VIADD R50, R242, 0xffffffff ;  /* 0xfffffffff2327836 */ /* 0x000fe20000000000 */
[-C--:B------:R-:W-:Y:S01]  /*4a50*/  LEA R156, P2, R57, R3.reuse, 0x2 ;  /* 0x00000003399c7211 */ /* 0x080fe200078410ff */
[----:B------:R2:W-:Y:S01]  /*4a60*/  STL.64 [R1+0x238], R88 ;  /* 0x0002385801007387 */ /* 0x0005e20000100a00 */
[-C--:B-1----:R-:W-:Y:S01]  /*4a70*/  LEA R96, P4, R54, R3.reuse, 0x2 ;  /* 0x0000000336607211 */ /* 0x082fe200078810ff */
[C---:B------:R-:W-:Y:S01]  /*4a80*/  IMAD R43, R152.reuse, 0x2d, RZ ;  /* 0x0000002d982b7824 */ /* 0x040fe200078e02ff */
[-C--:B------:R-:W-:Y:S01]  /*4a90*/  LEA.HI.X.SX32 R99, R53, R4.reuse, 0x2, P5 ;  /* 0x0000000435637211 */ /* 0x080fe200028f16ff */
[----:B------:R1:W-:Y:S01]  /*4aa0*/  STL.64 [R1+0x1f8], R100 ;  /* 0x0001f86401007387 */ /* 0x0003e20000100a00 */
[CC--:B---3--:R-:W-:Y:S01]  /*4ab0*/  LEA R94, P0, R55.reuse, R3.reuse, 0x2 ;  /* 0x00000003375e7211 */ /* 0x0c8fe200078010ff */
[----:B------:R-:W-:Y:S01]  /*4ac0*/  IMAD R45, R152, 0x2e, RZ ;  /* 0x0000002e982d7824 */ /* 0x000fe200078e02ff */
[-C--:B------:R-:W-:Y:S01]  /*4ad0*/  LEA.HI.X.SX32 R97, R54, R4.reuse, 0x2, P4 ;  /* 0x0000000436617211 */ /* 0x080fe200020f16ff */
[----:B------:R3:W-:Y:S01]  /*4ae0*/  STL.64 [R1+0x158], R98 ;  /* 0x0001586201007387 */ /* 0x0007e20000100a00 */
[-C--:B----4-:R-:W-:Y:S01]  /*4af0*/  LEA R92, P1, R56, R3.reuse, 0x2 ;  /* 0x00000003385c7211 */ /* 0x090fe200078210ff */
[C---:B------:R-:W-:Y:S01]  /*4b00*/  IMAD R46, R152.reuse, 0xbc, RZ ;  /* 0x000000bc982e7824 */ /* 0x040fe200078e02ff */
[-C--:B------:R-:W-:Y:S01]  /*4b10*/  LEA.HI.X.SX32 R95, R55, R4.reuse, 0x2, P0 ;  /* 0x00000004375f7211 */ /* 0x080fe200000f16ff */
[----:B------:R4:W-:Y:S01]  /*4b20*/  STL.64 [R1+0x150], R96 ;  /* 0x0001506001007387 */ /* 0x0009e20000100a00 */
[-C--:B------:R-:W-:Y:S01]  /*4b30*/  LEA.HI.X.SX32 R157, R57, R4.reuse, 0x2, P2 ;  /* 0x00000004399d7211 */ /* 0x080fe200010f16ff */
[----:B------:R-:W-:Y:S01]  /*4b40*/  IMAD R57, R152, 0x5, RZ ;  /* 0x0000000598397824 */ /* 0x000fe200078e02ff */
[-C--:B--2---:R-:W-:Y:S01]  /*4b50*/  LEA R88, P3, R58, R3.reuse, 0x2 ;  /* 0x000000033a587211 */ /* 0x084fe200078610ff */
[----:B------:R2:W-:Y:S01]  /*4b60*/  STL.64 [R1+0x148], R94 ;  /* 0x0001485e01007387 */ /* 0x0005e20000100a00 */
[-C--:B------:R-:W-:Y:S01]  /*4b70*/  LEA.HI.X.SX32 R93, R56, R4.reuse, 0x2, P1 ;  /* 0x00000004385d7211 */ /* 0x080fe200008f16ff */
[----:B------:R-:W-:Y:S01]  /*4b80*/  IMAD R55, R152, 0x6, RZ ;  /* 0x0000000698377824 */ /* 0x000fe200078e02ff */
[-C--:B-1----:R-:W-:Y:S01]  /*4b90*/  LEA R100, P5, R59, R3.reuse, 0x2 ;  /* 0x000000033b647211 */ /* 0x082fe200078a10ff */
[----:B------:R-:W-:Y:S01]  /*4ba0*/  STL.64 [R1+0x8f0], R156 ;  /* 0x0008f09c01007387 */ /* 0x000fe20000100a00 */
[-C--:B---3--:R-:W-:Y:S01]  /*4bb0*/  LEA R98, P4, R60, R3.reuse, 0x2 ;  /* 0x000000033c627211 */ /* 0x088fe200078810ff */
[----:B------:R-:W-:Y:S01]  /*4bc0*/  IMAD R47, R152, 0x2f, RZ ;  /* 0x0000002f982f7824 */ /* 0x000fe200078e02ff */
[-C--:B------:R-:W-:Y:S01]  /*4bd0*/  LEA.HI.X.SX32 R89, R58, R4.reuse, 0x2, P3 ;  /* 0x000000043a597211 */ /* 0x080fe200018f16ff */
[----:B------:R1:W-:Y:S01]  /*4be0*/  STL.64 [R1+0x140], R92 ;  /* 0x0001405c01007387 */ /* 0x0003e20000100a00 */
[-C--:B----4-:R-:W-:Y:S01]  /*4bf0*/  LEA R96, P0, R61, R3.reuse, 0x2 ;  /* 0x000000033d607211 */ /* 0x090fe200078010ff */
[----:B------:R-:W-:Y:S01]  /*4c00*/  IMAD R52, R152, 0x108, RZ ;  /* 0x0000010898347824 */ /* 0x000fe200078e02ff */
[-C--:B------:R-:W-:Y:S01]  /*4c10*/  LEA.HI.X.SX32 R101, R59, R4.reuse, 0x2, P5 ;  /* 0x000000043b657211 */ /* 0x080fe200028f16ff */
[----:B------:R3:W-:Y:S01]  /*4c20*/  STL.64 [R1+0x1c0], R88 ;  /* 0x0001c05801007387 */ /* 0x0007e20000100a00 */
[-C--:B--2---:R-:W-:Y:S01]  /*4c30*/  LEA R94, P1, R62, R3.reuse, 0x2 ;  /* 0x000000033e5e7211 */ /* 0x084fe200078210ff */
[----:B------:R-:W-:Y:S01]  /*4c40*/  IMAD R51, R152, 0x41, RZ ;  /* 0x0000004198337824 */ /* 0x000fe200078e02ff */
[-C--:B------:R-:W-:Y:S01]  /*4c50*/  LEA.HI.X.SX32 R99, R60, R4.reuse, 0x2, P4 ;  /* 0x000000043c637211 */ /* 0x080fe200020f16ff */
[----:B------:R2:W-:Y:S01]  /*4c60*/  STL.64 [R1+0x200], R100 ;  /* 0x0002006401007387 */ /* 0x0005e20000100a00 */
[-C--:B------:R-:W-:Y:S01]  /*4c70*/  LEA.HI.X.SX32 R97, R61, R4.reuse, 0x2, P0 ;  /* 0x000000043d617211 */ /* 0x080fe200000f16ff */
[----:B------:R-:W-:Y:S01]  /*4c80*/  IMAD R53, R152, 0x42, RZ ;  /* 0x0000004298357824 */ /* 0x000fe200078e02ff */
[-C--:B------:R-:W-:Y:S01]  /*4c90*/  LEA.HI.X.SX32 R95, R62, R4.reuse, 0x2, P1 ;  /* 0x000000043e5f7211 */ /* 0x080fe200008f16ff */
[----:B------:R4:W-:Y:S01]  /*4ca0*/  STL.64 [R1+0x240], R98 ;  /* 0x0002406201007387 */ /* 0x0009e20000100a00 */
[CC--:B-1----:R-:W-:Y:S01]  /*4cb0*/  LEA R92, P2, R63.reuse, R3.reuse, 0x2 ;  /* 0x000000033f5c7211 */ /* 0x0c2fe200078410ff */
[----:B------:R-:W-:Y:S01]  /*4cc0*/  IMAD R54, R152, 0x10c, RZ ;  /* 0x0000010c98367824 */ /* 0x000fe200078e02ff */
[-C--:B---3--:R-:W-:Y:S01]  /*4cd0*/  LEA R88, P3, R64, R3.reuse, 0x2 ;  /* 0x0000000340587211 */ /* 0x088fe200078610ff */
[----:B------:R1:W-:Y:S01]  /*4ce0*/  STL.64 [R1+0x130], R96 ;  /* 0x0001306001007387 */ /* 0x0003e20000100a00 */
[-C--:B------:R-:W-:Y:S01]  /*4cf0*/  LEA.HI.X.SX32 R93, R63, R4.reuse, 0x2, P2 ;  /* 0x000000043f5d7211 */ /* 0x080fe200010f16ff */
[----:B------:R-:W-:Y:S01]  /*4d00*/  IMAD.SHL.U32 R63, R152, 0x4, RZ ;  /* 0x00000004983f7824 */ /* 0x000fe200078e00ff */
[CC--:B--2---:R-:W-:Y:S01]  /*4d10*/  LEA R100, P5, R65.reuse, R3.reuse, 0x2 ;  /* 0x0000000341647211 */ /* 0x0c4fe200078a10ff */
        /* <DEDUP_REMOVED lines=9> */
[CC--:B-1----:R-:W-:Y:S01]  /*4db0*/  LEA R96, P0, R67.reuse, R3.reuse, 0x2 ;  /* 0x0000000343607211 */ /* 0x0c2fe200078010ff */
[----:B------:R-:W-:Y:S01]  /*4dc0*/  IMAD R58, R152, 0x114, RZ ;  /* 0x00000114983a7824 */ /* 0x000fe200078e02ff */
[-C--:B--2---:R-:W-:Y:S01]  /*4dd0*/  LEA R94, P1, R68, R3.reuse, 0x2 ;  /* 0x00000003445e7211 */ /* 0x084fe200078210ff */
[----:B------:R1:W-:Y:S01]  /*4de0*/  STL.64 [R1+0x110], R100 ;  /* 0x0001106401007387 */ /* 0x0003e20000100a00 */
[-C--:B------:R-:W-:Y:S01]  /*4df0*/  LEA.HI.X.SX32 R97, R67, R4.reuse, 0x2, P0 ;  /* 0x0000000443617211 */ /* 0x080fe200000f16ff */
[----:B------:R-:W-:Y:S01]  /*4e00*/  IMAD R60, R152, 0x118, RZ ;  /* 0x00000118983c7824 */ /* 0x000fe200078e02ff */
[CC--:B---3--:R-:W-:Y:S01]  /*4e10*/  LEA R92, P2, R69.reuse, R3.reuse, 0x2 ;  /* 0x00000003455c7211 */ /* 0x0c8fe200078410ff */
        /* <DEDUP_REMOVED lines=14> */
[----:B------:R-:W-:Y:S01]  /*4f00*/  IMAD.SHL.U32 R71, R152, 0x2, RZ ;  /* 0x0000000298477824 */ /* 0x000fe200078e00ff */
        /* <DEDUP_REMOVED lines=64> */
[-C--:B------:R-:W-:Y:S01]  /*5310*/  LEA.HI.X.SX32 R89, R18, R4.reuse, 0x2, P3 ;  /* 0x0000000412597211 */ /* 0x080fe200018f16ff */
[----:B------:R2:W-:Y:S01]  /*5320*/  STL.64 [R1+0xb0], R94 ;  /* 0x0000b05e01007387 */ /* 0x0005e20000100a00 */
[CC--:B---3--:R-:W-:Y:S01]  /*5330*/  LEA R100, P5, R17.reuse, R3.reuse, 0x2 ;  /* 0x0000000311647211 */ /* 0x0c8fe200078a10ff */
[----:B------:R-:W-:Y:S01]  /*5340*/  IMAD R70, R152, 0x12c, RZ ;  /* 0x0000012c98467824 */ /* 0x000fe200078e02ff */
[-C--:B----4-:R-:W-:Y:S01]  /*5350*/  LEA R98, P4, R16, R3.reuse, 0x2 ;  /* 0x0000000310627211 */ /* 0x090fe200078810ff */
[----:B------:R3:W-:Y:S01]  /*5360*/  STL.64 [R1+0xa8], R92 ;  /* 0x0000a85c01007387 */ /* 0x0007e20000100a00 */
[-C--:B------:R-:W-:Y:S01]  /*5370*/  LEA.HI.X.SX32 R101, R17, R4.reuse, 0x2, P5 ;  /* 0x0000000411657211 */ /* 0x080fe200028f16ff */
[----:B------:R-:W-:Y:S01]  /*5380*/  IMAD R72, R152, 0x130, RZ ;  /* 0x0000013098487824 */ /* 0x000fe200078e02ff */
[-C--:B------:R-:W-:Y:S01]  /*5390*/  LEA.HI.X.SX32 R99, R16, R4.reuse, 0x2, P4 ;  /* 0x0000000410637211 */ /* 0x080fe200020f16ff */
[----:B------:R4:W-:Y:S01]  /*53a0*/  STL.64 [R1+0xa0], R88 ;  /* 0x0000a05801007387 */ /* 0x0009e20000100a00 */
[-C--:B-1----:R-:W-:Y:S01]  /*53b0*/  LEA R96, P0, R15, R3.reuse, 0x2 ;  /* 0x000000030f607211 */ /* 0x082fe200078010ff */
[----:B------:R-:W-:Y:S01]  /*53c0*/  IMAD R102, R152, 0x4c, RZ ;  /* 0x0000004c98667824 */ /* 0x000fe200078e02ff */
[-C--:B------:R-:W-:Y:S01]  /*53d0*/  LEA R156, P4, R7, R3.reuse, 0x2 ;  /* 0x00000003079c7211 */ /* 0x080fe200078810ff */
[----:B------:R-:W-:Y:S01]  /*53e0*/  STL.64 [R1+0x98], R100 ;  /* 0x0000986401007387 */ /* 0x000fe20000100a00 */
[-C--:B--2---:R-:W-:Y:S01]  /*53f0*/  LEA R94, P1, R14, R3.reuse, 0x2 ;  /* 0x000000030e5e7211 */ /* 0x084fe200078210ff */
[C---:B------:R-:W-:Y:S01]  /*5400*/  IMAD R74, R152.reuse, 0x180, RZ ;  /* 0x00000180984a7824 */ /* 0x040fe200078e02ff */
[-C--:B------:R-:W-:Y:S01]  /*5410*/  LEA R22, P5, R5, R3.reuse, 0x2 ;  /* 0x0000000305167211 */ /* 0x080fe200078a10ff */
[----:B------:R1:W-:Y:S01]  /*5420*/  STL.64 [R1+0x1e8], R98 ;  /* 0x0001e86201007387 */ /* 0x0003e20000100a00 */
[-C--:B---3--:R-:W-:Y:S01]  /*5430*/  LEA R92, P2, R13, R3.reuse, 0x2 ;  /* 0x000000030d5c7211 */ /* 0x088fe200078410ff */
[C---:B------:R-:W-:Y:S01]  /*5440*/  IMAD R76, R152.reuse, 0x184, RZ ;  /* 0x00000184984c7824 */ /* 0x040fe200078e02ff */
[-C--:B------:R-:W-:Y:S01]  /*5450*/  LEA.HI.X.SX32 R97, R15, R4.reuse, 0x2, P0 ;  /* 0x000000040f617211 */ /* 0x080fe200000f16ff */
[----:B------:R-:W-:Y:S01]  /*5460*/  IMAD R78, R152, 0x188, RZ ;  /* 0x00000188984e7824 */ /* 0x000fe200078e02ff */
[-C--:B----4-:R-:W-:Y:S01]  /*5470*/  LEA R88, P3, R12, R3.reuse, 0x2 ;  /* 0x000000030c587211 */ /* 0x090fe200078610ff */
[----:B------:R-:W-:Y:S01]  /*5480*/  IMAD R80, R152, 0x18c, RZ ;  /* 0x0000018c98507824 */ /* 0x000fe200078e02ff */
[-C--:B------:R-:W-:Y:S01]  /*5490*/  LEA.HI.X.SX32 R93, R13, R4.reuse, 0x2, P2 ;  /* 0x000000040d5d7211 */ /* 0x080fe200010f16ff */
[----:B------:R-:W-:Y:S01]  /*54a0*/  STL.64 [R1+0x220], R96 ;  /* 0x0002206001007387 */ /* 0x000fe20000100a00 */
[-C--:B------:R-:W-:Y:S01]  /*54b0*/  LEA R16, P2, R10, R3.reuse, 0x2 ;  /* 0x000000030a107211 */ /* 0x080fe200078410ff */
[----:B------:R-:W-:Y:S01]  /*54c0*/  IMAD R13, R152, 0xf, RZ ;  /* 0x0000000f980d7824 */ /* 0x000fe200078e02ff */
[-C--:B------:R-:W-:Y:S01]  /*54d0*/  LEA.HI.X.SX32 R95, R14, R4.reuse, 0x2, P1 ;  /* 0x000000040e5f7211 */ /* 0x080fe200008f16ff */
[----:B-1----:R-:W-:Y:S01]  /*54e0*/  IMAD R98, R152, 0x44, RZ ;  /* 0x0000004498627824 */ /* 0x002fe200078e02ff */
[-C--:B------:R-:W-:Y:S01]  /*54f0*/  LEA.HI.X.SX32 R89, R12, R4.reuse, 0x2, P3 ;  /* 0x000000040c597211 */ /* 0x080fe200018f16ff */
[C---:B------:R-:W-:Y:S01]  /*5500*/  IMAD R12, R152.reuse, 0xc, RZ ;  /* 0x0000000c980c7824 */ /* 0x040fe200078e02ff */
[-C--:B------:R-:W-:Y:S01]  /*5510*/  LEA R14, P3, R11, R3.reuse, 0x2 ;  /* 0x000000030b0e7211 */ /* 0x080fe200078610ff */
[----:B------:R-:W-:Y:S01]  /*5520*/  STL.64 [R1+0x260], R94 ;  /* 0x0002605e01007387 */ /* 0x000fe20000100a00 */
[-C--:B------:R-:W-:Y:S01]  /*5530*/  LEA.HI.X.SX32 R157, R7, R4.reuse, 0x2, P4 ;  /* 0x00000004079d7211 */ /* 0x080fe200020f16ff */
[----:B------:R-:W-:Y:S01]  /*5540*/  IMAD R7, R152, 0xd, RZ ;  /* 0x0000000d98077824 */ /* 0x000fe200078e02ff */
[-C--:B------:R-:W-:Y:S01]  /*5550*/  LEA.HI.X.SX32 R17, R10, R4.reuse, 0x2, P2 ;  /* 0x000000040a117211 */ /* 0x080fe200010f16ff */
[----:B------:R-:W-:Y:S01]  /*5560*/  STL.64 [R1+0x90], R92 ;  /* 0x0000905c01007387 */ /* 0x000fe20000100a00 */
[-C--:B------:R-:W-:Y:S01]  /*5570*/  LEA R20, P0, R8, R3.reuse, 0x2 ;  /* 0x0000000308147211 */ /* 0x080fe200078010ff */
[----:B------:R-:W-:Y:S01]  /*5580*/  IMAD R100, R152, 0x48, RZ ;  /* 0x0000004898647824 */ /* 0x000fe200078e02ff */
[----:B------:R-:W-:Y:S01]  /*5590*/  LEA R10, P4, R243, UR6, 0x2 ;  /* 0x00000006f30a7c11 */ /* 0x000fe2000f8810ff */
[----:B------:R-:W-:Y:S01]  /*55a0*/  STL.64 [R1+0x88], R88 ;  /* 0x0000885801007387 */ /* 0x000fe20000100a00 */
[----:B------:R-:W-:Y:S01]  /*55b0*/  LEA R18, P1, R9, R3, 0x2 ;  /* 0x0000000309127211 */ /* 0x000fe200078210ff */
[C---:B------:R-:W-:Y:S01]  /*55c0*/  VIADD R3, R242.reuse, 0xfffffffd ;  /* 0xfffffffdf2037836 */ /* 0x040fe20000000000 */
[-C--:B------:R-:W-:Y:S01]  /*55d0*/  LEA.HI.X.SX32 R23, R5, R4.reuse, 0x2, P5 ;  /* 0x0000000405177211 */ /* 0x080fe200028f16ff */
[----:B------:R-:W-:Y:S01]  /*55e0*/  VIADD R5, R242, 0xffffffdf ;  /* 0xffffffdff2057836 */ /* 0x000fe20000000000 */
[-C--:B------:R-:W-:Y:S01]  /*55f0*/  LEA.HI.X.SX32 R15, R11, R4.reuse, 0x2, P3 ;  /* 0x000000040b0f7211 */ /* 0x080fe200018f16ff */
[----:B------:R-:W-:Y:S01]  /*5600*/  IMAD R82, R152, 0x190, RZ ;  /* 0x0000019098527824 */ /* 0x000fe200078e02ff */
[----:B------:R-:W-:Y:S01]  /*5610*/  LEA.HI.X.SX32 R21, R8, R4, 0x2, P0 ;  /* 0x0000000408157211 */ /* 0x000fe200000f16ff */
[----:B------:R1:W-:Y:S01]  /*5620*/  STL.64 [R1+0x80], R22 ;  /* 0x0000801601007387 */ /* 0x0003e20000100a00 */
[----:B------:R-:W-:Y:S01]  /*5630*/  LEA.HI.X.SX32 R11, R243, UR7, 0x2, P4 ;  /* 0x00000007f30b7c11 */ /* 0x000fe2000a0f16ff */
[C---:B------:R-:W-:Y:S01]  /*5640*/  IMAD R8, R152.reuse, 0x4b, RZ ;  /* 0x0000004b98087824 */ /* 0x040fe200078e02ff */
[C---:B------:R-:W-:Y:S01]  /*5650*/  LEA R140, P6, R152.reuse, R10, 0x3 ;  /* 0x0000000a988c7211 */ /* 0x040fe200078c18ff */
[----:B------:R-:W-:Y:S01]  /*5660*/  STL.64 [R1+0x78], R156 ;  /* 0x0000789c01007387 */ /* 0x000fe20000100a00 */
[----:B------:R-:W-:Y:S01]  /*5670*/  LEA.HI.X.SX32 R19, R9, R4, 0x2, P1 ;  /* 0x0000000409137211 */ /* 0x000fe200008f16ff */
[----:B------:R-:W-:Y:S01]  /*5680*/  IMAD R9, R152, 0x47, RZ ;  /* 0x0000004798097824 */ /* 0x000fe200078e02ff */
[-C--:B------:R-:W-:Y:S01]  /*5690*/  LEA.HI.X.SX32 R141, R71, R11.reuse, 0x2, P6 ;  /* 0x0000000b478d7211 */ /* 0x080fe200030f16ff */
[----:B------:R2:W-:Y:S01]  /*56a0*/  STL.64 [R1+0x70], R20 ;  /* 0x0000701401007387 */ /* 0x0005e20000100a00 */
[-C--:B------:R-:W-:Y:S01]  /*56b0*/  IADD3 R138, P4, R12, R10.reuse, RZ ;  /* 0x0000000a0c8a7210 */ /* 0x080fe20007f9e0ff */
[C---:B------:R-:W-:Y:S01]  /*56c0*/  IMAD R84, R152.reuse, 0x194, RZ ;  /* 0x0000019498547824 */ /* 0x040fe200078e02ff */
[-C--:B------:R-:W-:Y:S01]  /*56d0*/  IADD3 R142, P6, R63, R10.reuse, RZ ;  /* 0x0000000a3f8e7210 */ /* 0x080fe20007fde0ff */
[----:B------:R-:W-:Y:S01]  /*56e0*/  STL.64 [R1+0x8f8], R156 ;  /* 0x0008f89c01007387 */ /* 0x000fe20000100a00 */
[-C--:B------:R-:W-:Y:S01]  /*56f0*/  LEA.HI.X.SX32 R139, R65, R11.reuse, 0x2, P4 ;  /* 0x0000000b418b7211 */ /* 0x080fe200020f16ff */
[C---:B-1----:R-:W-:Y:S01]  /*5700*/  IMAD R22, R152.reuse, 0x8c, RZ ;  /* 0x0000008c98167824 */ /* 0x042fe200078e02ff */
[-C--:B------:R-:W-:Y:S01]  /*5710*/  LEA.HI.X.SX32 R143, R152, R11.reuse, 0x2, P6 ;  /* 0x0000000b988f7211 */ /* 0x080fe200030f16ff */
[----:B------:R1:W-:Y:S01]  /*5720*/  STL.64 [R1+0x1e0], R18 ;  /* 0x0001e01201007387 */ /* 0x0003e20000100a00 */
[----:B------:R-:W-:Y:S01]  /*5730*/  IADD3 R4, R242, -0x4, RZ ;  /* 0xfffffffcf2047810 */ /* 0x000fe20007ffe0ff */
[C---:B------:R-:W-:Y:S01]  /*5740*/  IMAD R23, R152.reuse, 0x23, RZ ;  /* 0x0000002398177824 */ /* 0x040fe200078e02ff */
[CC--:B------:R-:W-:Y:S01]  /*5750*/  LEA R134, P4, R152.reuse, R10.reuse, 0x4 ;  /* 0x0000000a98867211 */ /* 0x0c0fe200078820ff */
[----:B------:R3:W-:Y:S01]  /*5760*/  STL.64 [R1+0x228], R16 ;  /* 0x0002281001007387 */ /* 0x0007e20000100a00 */
[-C--:B------:R-:W-:Y:S01]  /*5770*/  IADD3 R132, P6, R111, R10.reuse, RZ ;  /* 0x0000000a6f847210 */ /* 0x080fe20007fde0ff */
[----:B--2---:R-:W-:Y:S01]  /*5780*/  IMAD R20, R152, 0x88, RZ ;  /* 0x0000008898147824 */ /* 0x004fe200078e02ff */
[----:B------:R-:W-:Y:S01]  /*5790*/  ISETP.GE.U32.AND P3, PT, R4, 0x7fffff7d, PT ;  /* 0x7fffff7d0400780c */ /* 0x000fe20003f66070 */
[----:B------:R2:W-:Y:S01]  /*57a0*/  STL.64 [R1+0x268], R14 ;  /* 0x0002680e01007387 */ /* 0x0005e20000100a00 */
[-C--:B------:R-:W-:Y:S01]  /*57b0*/  LEA.HI.X.SX32 R135, R63, R11.reuse, 0x2, P4 ;  /* 0x0000000b3f877211 */ /* 0x080fe200020f16ff */
[C---:B------:R-:W-:Y:S01]  /*57c0*/  IMAD R4, R152.reuse, 0x24, RZ ;  /* 0x0000002498047824 */ /* 0x040fe200078e02ff */
[-C--:B------:R-:W-:Y:S01]  /*57d0*/  LEA.HI.X.SX32 R133, R57, R11.reuse, 0x2, P6 ;  /* 0x0000000b39857211 */ /* 0x080fe200030f16ff */
[C---:B-1----:R-:W-:Y:S01]  /*57e0*/  IMAD R18, R152.reuse, 0x84, RZ ;  /* 0x0000008498127824 */ /* 0x042fe200078e02ff */
[-C--:B------:R-:W-:Y:S01]  /*57f0*/  IADD3 R126, P6, R121, R10.reuse, RZ ;  /* 0x0000000a797e7210 */ /* 0x080fe20007fde0ff */
[C---:B------:R-:W-:Y:S01]  /*5800*/  IMAD R19, R152.reuse, 0x21, RZ ;  /* 0x0000002198137824 */ /* 0x040fe200078e02ff */
[----:B------:R-:W-:Y:S01]  /*5810*/  ISETP.GE.U32.AND P1, PT, R5, 0x7fffff60, PT ;  /* 0x7fffff600500780c */ /* 0x000fe20003f26070 */
[----:B------:R-:W-:Y:S01]  /*5820*/  IMAD R5, R152, 0x2c, RZ ;  /* 0x0000002c98057824 */ /* 0x000fe200078e02ff */
[-C--:B------:R-:W-:Y:S01]  /*5830*/  LEA.HI.X.SX32 R127, R48, R11.reuse, 0x2, P6 ;  /* 0x0000000b307f7211 */ /* 0x080fe200030f16ff */
[----:B---3--:R-:W-:Y:S01]  /*5840*/  IMAD R16, R152, 0xb, RZ ;  /* 0x0000000b98107824 */ /* 0x008fe200078e02ff */
[-C--:B------:R-:W-:Y:S01]  /*5850*/  IADD3 R122, P6, R4, R10.reuse, RZ ;  /* 0x0000000a047a7210 */ /* 0x080fe20007fde0ff */
[C---:B--2---:R-:W-:Y:S01]  /*5860*/  IMAD R15, R152.reuse, 0x18, RZ ;  /* 0x00000018980f7824 */ /* 0x044fe200078e02ff */
[----:B------:R-:W-:Y:S01]  /*5870*/  ISETP.GE.U32.AND P2, PT, R49, 0x7fffff7f, PT ;  /* 0x7fffff7f3100780c */ /* 0x000fe20003f46070 */
[C---:B------:R-:W-:Y:S01]  /*5880*/  IMAD R14, R152.reuse, 0xe, RZ ;  /* 0x0000000e980e7824 */ /* 0x040fe200078e02ff */
[-C--:B------:R-:W-:Y:S01]  /*5890*/  LEA.HI.X.SX32 R123, R33, R11.reuse, 0x2, P6 ;  /* 0x0000000b217b7211 */ /* 0x080fe200030f16ff */
[C---:B------:R-:W-:Y:S01]  /*58a0*/  IMAD.SHL.U32 R17, R152.reuse, 0x20, RZ ;  /* 0x0000002098117824 */ /* 0x040fe200078e00ff */
[-C--:B------:R-:W-:Y:S01]  /*58b0*/  IADD3 R130, P4, R15, R10.reuse, RZ ;  /* 0x0000000a0f827210 */ /* 0x080fe20007f9e0ff */
[C---:B------:R-:W-:Y:S01]  /*58c0*/  IMAD R21, R152.reuse, 0x22, RZ ;  /* 0x0000002298157824 */ /* 0x040fe200078e02ff */
[-C--:B------:R-:W-:Y:S01]  /*58d0*/  IADD3 R116, P6, R5, R10.reuse, RZ ;  /* 0x0000000a05747210 */ /* 0x080fe20007fde0ff */
[C---:B------:R-:W-:Y:S01]  /*58e0*/  IMAD.SHL.U32 R49, R152.reuse, 0x40, RZ ;  /* 0x0000004098317824 */ /* 0x040fe200078e00ff */
[-C--:B------:R-:W-:Y:S01]  /*58f0*/  LEA.HI.X.SX32 R131, R55, R11.reuse, 0x2, P4 ;  /* 0x0000000b37837211 */ /* 0x080fe200020f16ff */
[C---:B------:R-:W-:Y:S01]  /*5900*/  IMAD R104, R152.reuse, 0x64, RZ ;  /* 0x0000006498687824 */ /* 0x040fe200078e02ff */
[CC--:B------:R-:W-:Y:S01]  /*5910*/  LEA R124, P4, R152.reuse, R10.reuse, 0x5 ;  /* 0x0000000a987c7211 */ /* 0x0c0fe200078828ff */
[----:B------:R-:W-:Y:S01]  /*5920*/  IMAD R86, R152, 0x198, RZ ;  /* 0x0000019898567824 */ /* 0x000fe200078e02ff */
[-C--:B------:R-:W-:Y:S01]  /*5930*/  LEA.HI.X.SX32 R117, R16, R11.reuse, 0x2, P6 ;  /* 0x0000000b10757211 */ /* 0x080fe200030f16ff */
[C---:B------:R-:W-:Y:S01]  /*5940*/  IMAD R88, R152.reuse, 0x19c, RZ ;  /* 0x0000019c98587824 */ /* 0x040fe200078e02ff */
[-C--:B------:R-:W-:Y:S01]  /*5950*/  LEA.HI.X.SX32 R125, R41, R11.reuse, 0x2, P4 ;  /* 0x0000000b297d7211 */ /* 0x080fe200020f16ff */
[----:B------:R-:W-:Y:S01]  /*5960*/  IMAD R90, R152, 0x1a0, RZ ;  /* 0x000001a0985a7824 */ /* 0x000fe200078e02ff */
[-C--:B------:R-:W-:Y:S01]  /*5970*/  IADD3 R118, P4, R6, R10.reuse, RZ ;  /* 0x0000000a06767210 */ /* 0x080fe20007f9e0ff */
[C---:B------:R-:W-:Y:S01]  /*5980*/  IMAD R92, R152.reuse, 0x1a4, RZ ;  /* 0x000001a4985c7824 */ /* 0x040fe200078e02ff */
[-C--:B------:R-:W-:Y:S01]  /*5990*/  IADD3 R112, P6, R137, R10.reuse, RZ ;  /* 0x0000000a89707210 */ /* 0x080fe20007fde0ff */
[C---:B------:R-:W-:Y:S01]  /*59a0*/  IMAD R106, R152.reuse, 0x68, RZ ;  /* 0x00000068986a7824 */ /* 0x040fe200078e02ff */
[-C--:B------:R-:W-:Y:S01]  /*59b0*/  LEA.HI.X.SX32 R119, R25, R11.reuse, 0x2, P4 ;  /* 0x0000000b19777211 */ /* 0x080fe200020f16ff */
[C---:B------:R-:W-:Y:S01]  /*59c0*/  IMAD R94, R152.reuse, 0x1a8, RZ ;  /* 0x000001a8985e7824 */ /* 0x040fe200078e02ff */
[-C--:B------:R-:W-:Y:S01]  /*59d0*/  IADD3 R114, P4, R129, R10.reuse, RZ ;  /* 0x0000000a81727210 */ /* 0x080fe20007f9e0ff */
[C---:B------:R-:W-:Y:S01]  /*59e0*/  IMAD R96, R152.reuse, 0x1ac, RZ ;  /* 0x000001ac98607824 */ /* 0x040fe200078e02ff */
[-C--:B------:R-:W-:Y:S01]  /*59f0*/  LEA.HI.X.SX32 R113, R7, R11.reuse, 0x2, P6 ;  /* 0x0000000b07717211 */ /* 0x080fe200030f16ff */
[----:B------:R-:W-:Y:S01]  /*5a00*/  IMAD R7, R152, 0x63, RZ ;  /* 0x0000006398077824 */ /* 0x000fe200078e02ff */
[-C--:B------:R-:W-:Y:S01]  /*5a10*/  LEA.HI.X.SX32 R115, R12, R11.reuse, 0x2, P4 ;  /* 0x0000000b0c737211 */ /* 0x080fe200020f16ff */
[----:B------:R-:W1:Y:S01]  /*5a20*/  LDC R99, c[0x0][0x230] ;  /* 0x00008c00ff637b82 */ /* 0x000e620000000800 */
[-C--:B------:R-:W-:Y:S01]  /*5a30*/  IADD3 R108, P4, R145, R10.reuse, RZ ;  /* 0x0000000a916c7210 */ /* 0x080fe20007f9e0ff */
[C---:B------:R-:W-:Y:S01]  /*5a40*/  IMAD R128, R152.reuse, 0xc0, RZ ;  /* 0x000000c098807824 */ /* 0x040fe200078e02ff */
[-C--:B------:R-:W-:Y:S01]  /*5a50*/  IADD3 R12, P6, R155, R10.reuse, RZ ;  /* 0x0000000a9b0c7210 */ /* 0x080fe20007fde0ff */
[----:B------:R-:W-:Y:S01]  /*5a60*/  IMAD R167, R152, 0x4e, RZ ;  /* 0x0000004e98a77824 */ /* 0x000fe200078e02ff */
[-C--:B------:R-:W-:Y:S01]  /*5a70*/  LEA.HI.X.SX32 R109, R14, R11.reuse, 0x2, P4 ;  /* 0x0000000b0e6d7211 */ /* 0x080fe200020f16ff */
[C---:B------:R-:W-:Y:S01]  /*5a80*/  IMAD R170, R152.reuse, 0x140, RZ ;  /* 0x0000014098aa7824 */ /* 0x040fe200078e02ff */
[-C--:B------:R-:W-:Y:S01]  /*5a90*/  LEA.HI.X.SX32 R13, R13, R11.reuse, 0x2, P6 ;  /* 0x0000000b0d0d7211 */ /* 0x080fe200030f16ff */
[C---:B------:R-:W-:Y:S01]  /*5aa0*/  IMAD R175, R152.reuse, 0x52, RZ ;  /* 0x0000005298af7824 */ /* 0x040fe200078e02ff */
[-C--:B------:R-:W-:Y:S01]  /*5ab0*/  IADD3 R14, P4, R75, R10.reuse, RZ ;  /* 0x0000000a4b0e7210 */ /* 0x080fe20007f9e0ff */
[C---:B------:R-:W-:Y:S01]  /*5ac0*/  IMAD R173, R152.reuse, 0x51, RZ ;  /* 0x0000005198ad7824 */ /* 0x040fe200078e02ff */
[C---:B------:R-:W-:Y:S01]  /*5ad0*/  LEA R16, P6, R152.reuse, R10, 0x7 ;  /* 0x0000000a98107211 */ /* 0x040fe200078c38ff */
[----:B------:R-:W-:Y:S01]  /*5ae0*/  IMAD R176, R152, 0x14c, RZ ;  /* 0x0000014c98b07824 */ /* 0x000fe200078e02ff */
[----:B------:R-:W-:-:S02]  /*5af0*/  LEA.HI.X.SX32 R15, R15, R11, 0x2, P4 ;  /* 0x0000000b0f0f7211 */ /* 0x000fc400020f16ff */
[-C--:B------:R-:W-:Y:S02]  /*5b00*/  LEA.HI.X.SX32 R17, R17, R11.reuse, 0x2, P6 ;  /* 0x0000000b11117211 */ /* 0x080fe400030f16ff */
[-C--:B------:R-:W-:Y:S02]  /*5b10*/  IADD3 R18, P4, R18, R10.reuse, RZ ;  /* 0x0000000a12127210 */ /* 0x080fe40007f9e0ff */
[-C--:B------:R-:W-:Y:S02]  /*5b20*/  IADD3 R20, P6, R20, R10.reuse, RZ ;  /* 0x0000000a14147210 */ /* 0x080fe40007fde0ff */
[-C--:B------:R-:W-:Y:S02]  /*5b30*/  LEA.HI.X.SX32 R19, R19, R11.reuse, 0x2, P4 ;  /* 0x0000000b13137211 */ /* 0x080fe400020f16ff */
[----:B------:R-:W-:Y:S02]  /*5b40*/  LEA.HI.X.SX32 R21, R21, R11, 0x2, P6 ;  /* 0x0000000b15157211 */ /* 0x000fe400030f16ff */
[----:B------:R-:W-:-:S02]  /*5b50*/  IADD3 R22, P4, R22, R10, RZ ;  /* 0x0000000a16167210 */ /* 0x000fc40007f9e0ff */
[-C--:B------:R-:W-:Y:S02]  /*5b60*/  IADD3 R24, P6, R24, R10.reuse, RZ ;  /* 0x0000000a18187210 */ /* 0x080fe40007fde0ff */
[-C--:B------:R-:W-:Y:S02]  /*5b70*/  LEA.HI.X.SX32 R23, R23, R11.reuse, 0x2, P4 ;  /* 0x0000000b17177211 */ /* 0x080fe400020f16ff */
[-C--:B------:R-:W-:Y:S01]  /*5b80*/  LEA.HI.X.SX32 R25, R4, R11.reuse, 0x2, P6 ;  /* 0x0000000b04197211 */ /* 0x080fe200030f16ff */
[----:B------:R-:W-:Y:S01]  /*5b90*/  IMAD R4, R152, 0x65, RZ ;  /* 0x0000006598047824 */ /* 0x000fe200078e02ff */
[-C--:B------:R-:W-:Y:S02]  /*5ba0*/  IADD3 R26, P4, R26, R10.reuse, RZ ;  /* 0x0000000a1a1a7210 */ /* 0x080fe40007f9e0ff */
[----:B------:R-:W-:Y:S02]  /*5bb0*/  IADD3 R28, P6, R28, R10, RZ ;  /* 0x0000000a1c1c7210 */ /* 0x000fe40007fde0ff */
[----:B------:R-:W-:-:S02]  /*5bc0*/  LEA.HI.X.SX32 R27, R27, R11, 0x2, P4 ;  /* 0x0000000b1b1b7211 */ /* 0x000fc400020f16ff */
[-C--:B------:R-:W-:Y:S02]  /*5bd0*/  LEA.HI.X.SX32 R29, R29, R11.reuse, 0x2, P6 ;  /* 0x0000000b1d1d7211 */ /* 0x080fe400030f16ff */
[-C--:B------:R-:W-:Y:S02]  /*5be0*/  IADD3 R30, P4, R30, R10.reuse, RZ ;  /* 0x0000000a1e1e7210 */ /* 0x080fe40007f9e0ff */
[-C--:B------:R-:W-:Y:S02]  /*5bf0*/  IADD3 R32, P6, R32, R10.reuse, RZ ;  /* 0x0000000a20207210 */ /* 0x080fe40007fde0ff */
[-C--:B------:R-:W-:Y:S02]  /*5c00*/  LEA.HI.X.SX32 R31, R31, R11.reuse, 0x2, P4 ;  /* 0x0000000b1f1f7211 */ /* 0x080fe400020f16ff */
[----:B------:R-:W-:Y:S01]  /*5c10*/  LEA.HI.X.SX32 R33, R6, R11, 0x2, P6 ;  /* 0x0000000b06217211 */ /* 0x000fe200030f16ff */
[----:B------:R-:W-:Y:S01]  /*5c20*/  IMAD R6, R152, 0x66, RZ ;  /* 0x0000006698067824 */ /* 0x000fe200078e02ff */
[----:B------:R-:W-:-:S02]  /*5c30*/  IADD3 R34, P4, R34, R10, RZ ;  /* 0x0000000a22227210 */ /* 0x000fc40007f9e0ff */
[-C--:B------:R-:W-:Y:S02]  /*5c40*/  IADD3 R36, P6, R36, R10.reuse, RZ ;  /* 0x0000000a24247210 */ /* 0x080fe40007fde0ff */
[-C--:B------:R-:W-:Y:S02]  /*5c50*/  LEA.HI.X.SX32 R35, R35, R11.reuse, 0x2, P4 ;  /* 0x0000000b23237211 */ /* 0x080fe400020f16ff */
[-C--:B------:R-:W-:Y:S02]  /*5c60*/  LEA.HI.X.SX32 R37, R37, R11.reuse, 0x2, P6 ;  /* 0x0000000b25257211 */ /* 0x080fe400030f16ff */
[-C--:B------:R-:W-:Y:S02]  /*5c70*/  IADD3 R38, P4, R38, R10.reuse, RZ ;  /* 0x0000000a26267210 */ /* 0x080fe40007f9e0ff */
[----:B------:R-:W-:Y:S02]  /*5c80*/  IADD3 R40, P6, R40, R10, RZ ;  /* 0x0000000a28287210 */ /* 0x000fe40007fde0ff */
[----:B------:R-:W-:-:S02]  /*5c90*/  LEA.HI.X.SX32 R39, R39, R11, 0x2, P4 ;  /* 0x0000000b27277211 */ /* 0x000fc400020f16ff */
[-C--:B------:R-:W-:Y:S01]  /*5ca0*/  LEA.HI.X.SX32 R41, R5, R11.reuse, 0x2, P6 ;  /* 0x0000000b05297211 */ /* 0x080fe200030f16ff */
[----:B------:R-:W-:Y:S01]  /*5cb0*/  IMAD R5, R152, 0x67, RZ ;  /* 0x0000006798057824 */ /* 0x000fe200078e02ff */
[-C--:B------:R-:W-:Y:S02]  /*5cc0*/  IADD3 R42, P4, R42, R10.reuse, RZ ;  /* 0x0000000a2a2a7210 */ /* 0x080fe40007f9e0ff */
[----:B------:R-:W-:Y:S02]  /*5cd0*/  IADD3 R44, P6, R44, R10, RZ ;  /* 0x0000000a2c2c7210 */ /* 0x000fe40007fde0ff */
[----:B------:R-:W-:Y:S01]  /*5ce0*/  ISETP.GE.U32.AND P5, PT, R50, 0x7fffff80, PT ;  /* 0x7fffff803200780c */ /* 0x000fe20003fa6070 */
[----:B------:R-:W-:Y:S01]  /*5cf0*/  IMAD R50, R152, 0x104, RZ ;  /* 0x0000010498327824 */ /* 0x000fe200078e02ff */
[-C--:B------:R-:W-:Y:S02]  /*5d00*/  LEA.HI.X.SX32 R43, R43, R11.reuse, 0x2, P4 ;  /* 0x0000000b2b2b7211 */ /* 0x080fe400020f16ff */
[----:B------:R-:W-:-:S02]  /*5d10*/  LEA.HI.X.SX32 R45, R45, R11, 0x2, P6 ;  /* 0x0000000b2d2d7211 */ /* 0x000fc400030f16ff */
[-C--:B------:R-:W-:Y:S02]  /*5d20*/  IADD3 R46, P4, R46, R10.reuse, RZ ;  /* 0x0000000a2e2e7210 */ /* 0x080fe40007f9e0ff */
[-C--:B------:R-:W-:Y:S02]  /*5d30*/  LEA R48, P6, R152, R10.reuse, 0x8 ;  /* 0x0000000a98307211 */ /* 0x080fe400078c40ff */
[----:B------:R-:W-:Y:S01]  /*5d40*/  ISETP.GE.U32.AND P0, PT, R3, 0x7fffff7e, PT ;  /* 0x7fffff7e0300780c */ /* 0x000fe20003f06070 */
[----:B------:R-:W-:Y:S01]  /*5d50*/  IMAD.U32 R3, RZ, RZ, UR8 ;  /* 0x00000008ff037e24 */ /* 0x000fe2000f8e00ff */
[-C--:B------:R-:W-:Y:S02]  /*5d60*/  LEA.HI.X.SX32 R47, R47, R11.reuse, 0x2, P4 ;  /* 0x0000000b2f2f7211 */ /* 0x080fe400020f16ff */
[----:B------:R-:W-:Y:S02]  /*5d70*/  LEA.HI.X.SX32 R49, R49, R11, 0x2, P6 ;  /* 0x0000000b31317211 */ /* 0x000fe400030f16ff */
[-C--:B------:R-:W-:Y:S01]  /*5d80*/  IADD3 R50, P4, R50, R10.reuse, RZ ;  /* 0x0000000a32327210 */ /* 0x080fe20007f9e0ff */
[----:B------:R2:W-:Y:S01]  /*5d90*/  STL [R1+0x350], R3 ;  /* 0x0003500301007387 */ /* 0x0005e20000100800 */
[----:B------:R-:W-:-:S02]  /*5da0*/  IADD3 R52, P6, R52, R10, RZ ;  /* 0x0000000a34347210 */ /* 0x000fc40007fde0ff */
[-C--:B------:R-:W-:Y:S01]  /*5db0*/  LEA.HI.X.SX32 R51, R51, R11.reuse, 0x2, P4 ;  /* 0x0000000b33337211 */ /* 0x080fe200020f16ff */
[----:B------:R-:W-:Y:S01]  /*5dc0*/  STL.64 [R1+0x60], R140 ;  /* 0x0000608c01007387 */ /* 0x000fe20000100a00 */
[-C--:B------:R-:W-:Y:S02]  /*5dd0*/  LEA.HI.X.SX32 R53, R53, R11.reuse, 0x2, P6 ;  /* 0x0000000b35357211 */ /* 0x080fe400030f16ff */
[-C--:B------:R-:W-:Y:S01]  /*5de0*/  IADD3 R54, P4, R54, R10.reuse, RZ ;  /* 0x0000000a36367210 */ /* 0x080fe20007f9e0ff */
[----:B------:R-:W-:Y:S01]  /*5df0*/  STL.64 [R1+0x58], R138 ;  /* 0x0000588a01007387 */ /* 0x000fe20000100a00 */
[----:B------:R-:W-:Y:S01]  /*5e00*/  IADD3 R56, P6, R56, R10, RZ ;  /* 0x0000000a38387210 */ /* 0x000fe20007fde0ff */
[----:B--2---:R-:W-:Y:S02]  /*5e10*/  IMAD R3, R152, 0x43, RZ ;  /* 0x0000004398037824 */ /* 0x004fe400078e02ff */
[----:B------:R2:W-:Y:S01]  /*5e20*/  STL.64 [R1+0x68], R142 ;  /* 0x0000688e01007387 */ /* 0x0005e20000100a00 */
[----:B------:R-:W-:-:S02]  /*5e30*/  LEA.HI.X.SX32 R57, R98, R11, 0x2, P6 ;  /* 0x0000000b62397211 */ /* 0x000fc400030f16ff */
[-C--:B------:R-:W-:Y:S01]  /*5e40*/  LEA.HI.X.SX32 R55, R3, R11.reuse, 0x2, P4 ;  /* 0x0000000b03377211 */ /* 0x080fe200020f16ff */
[----:B------:R-:W-:Y:S01]  /*5e50*/  IMAD R3, R152, 0x69, RZ ;  /* 0x0000006998037824 */ /* 0x000fe200078e02ff */
[-C--:B------:R-:W-:Y:S01]  /*5e60*/  IADD3 R58, P4, R58, R10.reuse, RZ ;  /* 0x0000000a3a3a7210 */ /* 0x080fe20007f9e0ff */
[----:B------:R-:W-:Y:S01]  /*5e70*/  STL.64 [R1+0x50], R134 ;  /* 0x0000508601007387 */ /* 0x000fe20000100a00 */
[-C--:B------:R-:W-:Y:S02]  /*5e80*/  IADD3 R60, P6, R60, R10.reuse, RZ ;  /* 0x0000000a3c3c7210 */ /* 0x080fe40007fde0ff */
[-C--:B------:R-:W-:Y:S01]  /*5e90*/  LEA.HI.X.SX32 R59, R59, R11.reuse, 0x2, P4 ;  /* 0x0000000b3b3b7211 */ /* 0x080fe200020f16ff */
[----:B------:R-:W-:Y:S01]  /*5ea0*/  STL.64 [R1+0x48], R132 ;  /* 0x0000488401007387 */ /* 0x000fe20000100a00 */
[----:B------:R-:W-:Y:S02]  /*5eb0*/  LEA.HI.X.SX32 R61, R61, R11, 0x2, P6 ;  /* 0x0000000b3d3d7211 */ /* 0x000fe400030f16ff */
[-C--:B------:R-:W-:Y:S01]  /*5ec0*/  IADD3 R62, P4, R62, R10.reuse, RZ ;  /* 0x0000000a3e3e7210 */ /* 0x080fe20007f9e0ff */
[----:B------:R-:W-:Y:S01]  /*5ed0*/  STL.64 [R1+0x40], R130 ;  /* 0x0000408201007387 */ /* 0x000fe20000100a00 */
[----:B------:R-:W-:-:S02]  /*5ee0*/  IADD3 R64, P6, R64, R10, RZ ;  /* 0x0000000a40407210 */ /* 0x000fc40007fde0ff */
[-C--:B------:R-:W-:Y:S01]  /*5ef0*/  LEA.HI.X.SX32 R63, R9, R11.reuse, 0x2, P4 ;  /* 0x0000000b093f7211 */ /* 0x080fe200020f16ff */
[----:B------:R-:W-:Y:S01]  /*5f00*/  IMAD R9, R152, 0x6a, RZ ;  /* 0x0000006a98097824 */ /* 0x000fe200078e02ff */
[-C--:B------:R-:W-:Y:S01]  /*5f10*/  LEA.HI.X.SX32 R65, R100, R11.reuse, 0x2, P6 ;  /* 0x0000000b64417211 */ /* 0x080fe200030f16ff */
[----:B------:R-:W-:Y:S01]  /*5f20*/  STL.64 [R1+0x38], R126 ;  /* 0x0000387e01007387 */ /* 0x000fe20000100a00 */
[-C--:B------:R-:W-:Y:S02]  /*5f30*/  IADD3 R66, P4, R66, R10.reuse, RZ ;  /* 0x0000000a42427210 */ /* 0x080fe40007f9e0ff */
[-C--:B------:R-:W-:Y:S01]  /*5f40*/  IADD3 R68, P6, R68, R10.reuse, RZ ;  /* 0x0000000a44447210 */ /* 0x080fe20007fde0ff */
[----:B------:R-:W-:Y:S01]  /*5f50*/  STL.64 [R1+0x30], R124 ;  /* 0x0000307c01007387 */ /* 0x000fe20000100a00 */
[-C--:B------:R-:W-:Y:S02]  /*5f60*/  LEA.HI.X.SX32 R67, R67, R11.reuse, 0x2, P4 ;  /* 0x0000000b43437211 */ /* 0x080fe400020f16ff */
[----:B------:R-:W-:Y:S01]  /*5f70*/  LEA.HI.X.SX32 R69, R69, R11, 0x2, P6 ;  /* 0x0000000b45457211 */ /* 0x000fe200030f16ff */
[----:B------:R-:W-:Y:S01]  /*5f80*/  STL.64 [R1+0x28], R122 ;  /* 0x0000287a01007387 */ /* 0x000fe20000100a00 */
[----:B------:R-:W-:-:S02]  /*5f90*/  IADD3 R70, P4, R70, R10, RZ ;  /* 0x0000000a46467210 */ /* 0x000fc40007f9e0ff */
[-C--:B------:R-:W-:Y:S01]  /*5fa0*/  IADD3 R72, P6, R72, R10.reuse, RZ ;  /* 0x0000000a48487210 */ /* 0x080fe20007fde0ff */
[----:B------:R-:W-:Y:S01]  /*5fb0*/  STL.64 [R1+0x20], R118 ;  /* 0x0000207601007387 */ /* 0x000fe20000100a00 */
[-C--:B------:R-:W-:Y:S01]  /*5fc0*/  LEA.HI.X.SX32 R71, R8, R11.reuse, 0x2, P4 ;  /* 0x0000000b08477211 */ /* 0x080fe200020f16ff */
[----:B------:R-:W-:Y:S01]  /*5fd0*/  IMAD R8, R152, 0x6b, RZ ;  /* 0x0000006b98087824 */ /* 0x000fe200078e02ff */
[-C--:B------:R-:W-:Y:S01]  /*5fe0*/  LEA.HI.X.SX32 R73, R102, R11.reuse, 0x2, P6 ;  /* 0x0000000b66497211 */ /* 0x080fe200030f16ff */
[----:B------:R-:W-:Y:S01]  /*5ff0*/  STL.64 [R1+0x18], R116 ;  /* 0x0000187401007387 */ /* 0x000fe20000100a00 */
[-C--:B------:R-:W-:Y:S02]  /*6000*/  IADD3 R74, P4, R74, R10.reuse, RZ ;  /* 0x0000000a4a4a7210 */ /* 0x080fe40007f9e0ff */
[----:B------:R-:W-:Y:S01]  /*6010*/  IADD3 R76, P6, R76, R10, RZ ;  /* 0x0000000a4c4c7210 */ /* 0x000fe20007fde0ff */
[----:B------:R-:W-:Y:S01]  /*6020*/  STL.64 [R1+0x10], R114 ;  /* 0x0000107201007387 */ /* 0x000fe20000100a00 */
[----:B------:R-:W-:-:S02]  /*6030*/  LEA.HI.X.SX32 R75, R75, R11, 0x2, P4 ;  /* 0x0000000b4b4b7211 */ /* 0x000fc400020f16ff */
[-C--:B------:R-:W-:Y:S01]  /*6040*/  LEA.HI.X.SX32 R77, R77, R11.reuse, 0x2, P6 ;  /* 0x0000000b4d4d7211 */ /* 0x080fe200030f16ff */
[----:B------:R-:W-:Y:S01]  /*6050*/  STL.64 [R1+0x8], R112 ;  /* 0x0000087001007387 */ /* 0x000fe20000100a00 */
[-C--:B------:R-:W-:Y:S02]  /*6060*/  IADD3 R78, P4, R78, R10.reuse, RZ ;  /* 0x0000000a4e4e7210 */ /* 0x080fe40007f9e0ff */
[-C--:B------:R-:W-:Y:S01]  /*6070*/  IADD3 R80, P6, R80, R10.reuse, RZ ;  /* 0x0000000a50507210 */ /* 0x080fe20007fde0ff */
[----:B------:R-:W-:Y:S01]  /*6080*/  STL.64 [R1], R108 ;  /* 0x0000006c01007387 */ /* 0x000fe20000100a00 */
[-C--:B------:R-:W-:Y:S02]  /*6090*/  LEA.HI.X.SX32 R79, R79, R11.reuse, 0x2, P4 ;  /* 0x0000000b4f4f7211 */ /* 0x080fe400020f16ff */
[----:B------:R-:W-:Y:S01]  /*60a0*/  LEA.HI.X.SX32 R81, R7, R11, 0x2, P6 ;  /* 0x0000000b07517211 */ /* 0x000fe200030f16ff */
[----:B------:R-:W-:Y:S01]  /*60b0*/  VIADD R7, R242, 0xffffffde ;  /* 0xffffffdef2077836 */ /* 0x000fe20000000000 */
[-C--:B------:R-:W-:Y:S01]  /*60c0*/  IADD3 R82, P4, R82, R10.reuse, RZ ;  /* 0x0000000a52527210 */ /* 0x080fe20007f9e0ff */
[----:B------:R3:W-:Y:S01]  /*60d0*/  STL.64 [R1+0x818], R16 ;  /* 0x0008181001007387 */ /* 0x0007e20000100a00 */
[----:B------:R-:W-:-:S02]  /*60e0*/  IADD3 R84, P6, R84, R10, RZ ;  /* 0x0000000a54547210 */ /* 0x000fc40007fde0ff */
[-C--:B------:R-:W-:Y:S01]  /*60f0*/  LEA.HI.X.SX32 R83, R104, R11.reuse, 0x2, P4 ;  /* 0x0000000b68537211 */ /* 0x080fe200020f16ff */
[----:B------:R-:W-:Y:S01]  /*6100*/  STL.64 [R1+0x820], R18 ;  /* 0x0008201201007387 */ /* 0x000fe20000100a00 */
[-C--:B------:R-:W-:Y:S01]  /*6110*/  LEA.HI.X.SX32 R85, R4, R11.reuse, 0x2, P6 ;  /* 0x0000000b04557211 */ /* 0x080fe200030f16ff */
[----:B------:R-:W-:Y:S01]  /*6120*/  VIADD R4, R242, 0xffffffdd ;  /* 0xffffffddf2047836 */ /* 0x000fe20000000000 */
[-C--:B------:R-:W-:Y:S01]  /*6130*/  IADD3 R86, P4, R86, R10.reuse, RZ ;  /* 0x0000000a56567210 */ /* 0x080fe20007f9e0ff */
[----:B------:R-:W-:Y:S01]  /*6140*/  STL.64 [R1+0x828], R20 ;  /* 0x0008281401007387 */ /* 0x000fe20000100a00 */
[-C--:B------:R-:W-:Y:S02]  /*6150*/  IADD3 R88, P6, R88, R10.reuse, RZ ;  /* 0x0000000a58587210 */ /* 0x080fe40007fde0ff */
[-C--:B------:R-:W-:Y:S01]  /*6160*/  LEA.HI.X.SX32 R87, R6, R11.reuse, 0x2, P4 ;  /* 0x0000000b06577211 */ /* 0x080fe200020f16ff */
[----:B------:R-:W-:Y:S01]  /*6170*/  STL.64 [R1+0x830], R22 ;  /* 0x0008301601007387 */ /* 0x000fe20000100a00 */
[----:B------:R-:W-:Y:S01]  /*6180*/  LEA.HI.X.SX32 R89, R5, R11, 0x2, P6 ;  /* 0x0000000b05597211 */ /* 0x000fe200030f16ff */
[----:B------:R-:W4:Y:S01]  /*6190*/  LDC R6, c[0x0][0x230] ;  /* 0x00008c00ff067b82 */ /* 0x000f220000000800 */
[----:B------:R-:W-:-:S02]  /*61a0*/  IADD3 R90, P4, R90, R10, RZ ;  /* 0x0000000a5a5a7210 */ /* 0x000fc40007f9e0ff */
[-C--:B------:R-:W-:Y:S01]  /*61b0*/  IADD3 R92, P6, R92, R10.reuse, RZ ;  /* 0x0000000a5c5c7210 */ /* 0x080fe20007fde0ff */
[----:B------:R-:W-:Y:S01]  /*61c0*/  STL.64 [R1+0x838], R88 ;  /* 0x0008385801007387 */ /* 0x000fe20000100a00 */
[----:B------:R-:W-:Y:S02]  /*61d0*/  LOP3.LUT R5, R91, 0x70, RZ, 0xc0, !PT ;  /* 0x000000705b057812 */ /* 0x000fe400078ec0ff */
[-C--:B------:R-:W-:Y:S02]  /*61e0*/  LEA.HI.X.SX32 R91, R106, R11.reuse, 0x2, P4 ;  /* 0x0000000b6a5b7211 */ /* 0x080fe400020f16ff */
[-C--:B------:R-:W-:Y:S01]  /*61f0*/  LEA.HI.X.SX32 R93, R3, R11.reuse, 0x2, P6 ;  /* 0x0000000b035d7211 */ /* 0x080fe200030f16ff */
[----:B------:R-:W-:Y:S01]  /*6200*/  IMAD R3, R0, 0x80, R5 ;  /* 0x0000008000037824 */ /* 0x000fe200078e0205 */
[-C--:B------:R-:W-:Y:S01]  /*6210*/  IADD3 R94, P4, R94, R10.reuse, RZ ;  /* 0x0000000a5e5e7210 */ /* 0x080fe20007f9e0ff */
[----:B------:R-:W-:Y:S01]  /*6220*/  VIADD R5, R242, 0xffffffdc ;  /* 0xffffffdcf2057836 */ /* 0x000fe20000000000 */
[----:B------:R-:W-:Y:S01]  /*6230*/  IADD3 R96, P6, R96, R10, RZ ;  /* 0x0000000a60607210 */ /* 0x000fe20007fde0ff */
[----:B------:R1:W-:Y:S01]  /*6240*/  STL.64 [R1+0x808], R90 ;  /* 0x0008085a01007387 */ /* 0x0003e20000100a00 */
[----:B------:R-:W-:-:S02]  /*6250*/  LEA.HI.X.SX32 R95, R9, R11, 0x2, P4 ;  /* 0x0000000b095f7211 */ /* 0x000fc400020f16ff */
[----:B------:R-:W-:Y:S01]  /*6260*/  ISETP.GE.U32.AND P4, PT, R7, 0x7fffff5f, PT ;  /* 0x7fffff5f0700780c */ /* 0x000fe20003f86070 */
[----:B------:R-:W3:Y:S01]  /*6270*/  LDC R9, c[0x0][0x230] ;  /* 0x00008c00ff097b82 */ /* 0x000ee20000000800 */
[----:B------:R-:W-:Y:S01]  /*6280*/  IADD3 R244, R3, UR8, RZ ;  /* 0x0000000803f47c10 */ /* 0x000fe2000fffe0ff */
[----:B------:R1:W-:Y:S01]  /*6290*/  STL.64 [R1+0x810], R92 ;  /* 0x0008105c01007387 */ /* 0x0003e20000100a00 */
[----:B------:R-:W-:Y:S02]  /*62a0*/  LEA.HI.X.SX32 R97, R8, R11, 0x2, P6 ;  /* 0x0000000b08617211 */ /* 0x000fe400030f16ff */
[----:B------:R-:W-:Y:S01]  /*62b0*/  ISETP.GE.U32.AND P6, PT, R4, 0x7fffff5e, PT ;  /* 0x7fffff5e0400780c */ /* 0x000fe20003fc6070 */
[C---:B------:R-:W-:Y:S01]  /*62c0*/  VIADD R4, R242.reuse, 0xffffffbf ;  /* 0xffffffbff2047836 */ /* 0x040fe20000000000 */
[----:B------:R-:W-:Y:S01]  /*62d0*/  @!PT LDS RZ, [RZ] ;  /* 0x00000000fffff984 */ /* 0x000fe20000000800 */
[----:B------:R-:W-:Y:S01]  /*62e0*/  @!PT LDS RZ, [RZ] ;  /* 0x00000000fffff984 */ /* 0x000fe20000000800 */
[----:B------:R-:W-:Y:S01]  /*62f0*/  @!PT LDS RZ, [RZ] ;  /* 0x00000000fffff984 */ /* 0x000fe20000000800 */
[----:B------:R-:W-:Y:S01]  /*6300*/  LDGSTS.E [R244], desc[UR60][R10.64], !P5 ;  /* 0x000000000af47fae */ /* 0x000fe2000e92187c */
[----:B------:R-:W1:Y:S01]  /*6310*/  LDC R7, c[0x0][0x230] ;  /* 0x00008c00ff077b82 */ /* 0x000e620000000800 */
[----:B------:R-:W-:Y:S01]  /*6320*/  ISETP.GE.U32.AND P5, PT, R5, 0x7fffff5d, PT ;  /* 0x7fffff5d0500780c */ /* 0x000fe20003fa6070 */
[----:B------:R-:W-:Y:S01]  /*6330*/  VIADD R5, R242, 0xffffffbe ;  /* 0xffffffbef2057836 */ /* 0x000fe20000000000 */
[----:B------:R2:W-:Y:S01]  /*6340*/  LDGSTS.E [R244+0x4], desc[UR60][R142.64], !P2 ;  /* 0x000040008ef47fae */ /* 0x0005e2000d12187c */
[----:B------:R-:W-:Y:S01]  /*6350*/  ISETP.GE.U32.AND P2, PT, R4, 0x7fffff40, PT ;  /* 0x7fffff400400780c */ /* 0x000fe20003f46070 */
[C---:B------:R-:W-:Y:S01]  /*6360*/  VIADD R4, R242.reuse, 0xffffffbd ;  /* 0xffffffbdf2047836 */ /* 0x040fe20000000000 */
[----:B------:R-:W-:Y:S01]  /*6370*/  LOP3.LUT R243, R3, 0x10, RZ, 0x3c, !PT ;  /* 0x0000001003f37812 */ /* 0x000fe200078e3cff */
[----:B------:R4:W-:Y:S01]  /*6380*/  LDGSTS.E [R244+0x8], desc[UR60][R140.64], !P0 ;  /* 0x000080008cf47fae */ /* 0x0009e2000c12187c */
[----:B------:R-:W3:Y:S01]  /*6390*/  LDC R8, c[0x0][0x230] ;  /* 0x00008c00ff087b82 */ /* 0x000ee20000000800 */
[----:B------:R-:W-:Y:S01]  /*63a0*/  ISETP.GE.U32.AND P0, PT, R5, 0x7fffff3f, PT ;  /* 0x7fffff3f0500780c */ /* 0x000fe20003f06070 */
[----:B------:R-:W-:Y:S01]  /*63b0*/  VIADD R5, R242, 0xfffffffb ;  /* 0xfffffffbf2057836 */ /* 0x000fe20000000000 */
[----:B------:R3:W-:Y:S01]  /*63c0*/  LDGSTS.E [R244+0xc], desc[UR60][R138.64], !P3 ;  /* 0x0000c0008af47fae */ /* 0x0007e2000d92187c */
[----:B------:R-:W-:Y:S01]  /*63d0*/  ISETP.GE.U32.AND P3, PT, R4, 0x7fffff3e, PT ;  /* 0x7fffff3e0400780c */ /* 0x000fe20003f66070 */
[----:B------:R-:W-:Y:S01]  /*63e0*/  VIADD R243, R243, UR8 ;  /* 0x00000008f3f37c36 */ /* 0x000fe20008000000 */
[----:B------:R-:W-:Y:S01]  /*63f0*/  IADD3 R4, R242, -0x44, RZ ;  /* 0xffffffbcf2047810 */ /* 0x000fe20007ffe0ff */
[----:B------:R3:W-:Y:S01]  /*6400*/  LDGSTS.E [R244+0x4000], desc[UR60][R16.64], !P1 ;  /* 0x0400000010f47fae */ /* 0x0007e2000c92187c */
[----:B--2---:R-:W-:-:S02]  /*6410*/  IMAD R142, R152, 0xdc, RZ ;  /* 0x000000dc988e7824 */ /* 0x004fc400078e02ff */
[----:B------:R-:W-:Y:S01]  /*6420*/  ISETP.GE.U32.AND P1, PT, R4, 0x7fffff3d, PT ;  /* 0x7fffff3d0400780c */ /* 0x000fe20003f26070 */
[----:B------:R-:W-:Y:S01]  /*6430*/  LDGSTS.E [R244+0x4004], desc[UR60][R18.64], !P4 ;  /* 0x0400400012f47fae */ /* 0x000fe2000e12187c */
[----:B------:R-:W-:Y:S01]  /*6440*/  ISETP.GE.U32.AND P4, PT, R5, 0x7fffff7c, PT ;  /* 0x7fffff7c0500780c */ /* 0x000fe20003f86070 */
[C---:B------:R-:W-:Y:S02]  /*6450*/  VIADD R5, R242.reuse, 0xfffffffa ;  /* 0xfffffffaf2057836 */ /* 0x040fe40000000000 */
[----:B------:R-:W-:Y:S01]  /*6460*/  VIADD R4, R242, 0xfffffff9 ;  /* 0xfffffff9f2047836 */ /* 0x000fe20000000000 */
[----:B------:R-:W-:Y:S01]  /*6470*/  LDGSTS.E [R244+0x4008], desc[UR60][R20.64], !P6 ;  /* 0x0400800014f47fae */ /* 0x000fe2000f12187c */
[----:B----4-:R-:W-:Y:S01]  /*6480*/  IMAD R140, R152, 0xd8, RZ ;  /* 0x000000d8988c7824 */ /* 0x010fe200078e02ff */
[----:B------:R-:W-:Y:S01]  /*6490*/  ISETP.GE.U32.AND P6, PT, R5, 0x7fffff7b, PT ;  /* 0x7fffff7b0500780c */ /* 0x000fe20003fc6070 */
[----:B-1----:R-:W-:Y:S01]  /*64a0*/  VIADD R5, R7, 0xffffff9f ;  /* 0xffffff9f07057836 */ /* 0x002fe20000000000 */
[----:B------:R-:W-:Y:S01]  /*64b0*/  LDGSTS.E [R244+0x400c], desc[UR60][R22.64], !P5 ;  /* 0x0400c00016f47fae */ /* 0x000fe2000e92187c */
[----:B------:R-:W-:Y:S01]  /*64c0*/  ISETP.GE.U32.AND P5, PT, R4, 0x7fffff7a, PT ;  /* 0x7fffff7a0400780c */ /* 0x000fe20003fa6070 */
[----:B------:R-:W1:Y:S01]  /*64d0*/  LDC R7, c[0x0][0x230] ;  /* 0x00008c00ff077b82 */ /* 0x000e620000000800 */
[----:B---3--:R-:W-:Y:S01]  /*64e0*/  IADD3 R4, R9, -0x62, RZ ;  /* 0xffffff9e09047810 */ /* 0x008fe20007ffe0ff */
[----:B------:R-:W-:Y:S01]  /*64f0*/  LDGSTS.E [R244+0x8000], desc[UR60][R48.64], !P2 ;  /* 0x0800000030f47fae */ /* 0x000fe2000d12187c */
[----:B------:R-:W-:Y:S01]  /*6500*/  ISETP.GE.U32.AND P2, PT, R5, 0x7fffff20, PT ;  /* 0x7fffff200500780c */ /* 0x000fe20003f46070 */
[----:B------:R-:W-:-:S02]  /*6510*/  VIADD R5, R6, 0xffffff9d ;  /* 0xffffff9d06057836 */ /* 0x000fc40000000000 */
[----:B------:R-:W-:Y:S01]  /*6520*/  LDGSTS.E [R244+0x8004], desc[UR60][R50.64], !P0 ;  /* 0x0800400032f47fae */ /* 0x000fe2000c12187c */
[----:B------:R-:W-:Y:S01]  /*6530*/  ISETP.GE.U32.AND P0, PT, R4, 0x7fffff1f, PT ;  /* 0x7fffff1f0400780c */ /* 0x000fe20003f06070 */
[----:B------:R-:W-:Y:S01]  /*6540*/  VIADD R4, R8, 0xffffff9c ;  /* 0xffffff9c08047836 */ /* 0x000fe20000000000 */
[----:B------:R-:W2:Y:S01]  /*6550*/  LDC R9, c[0x0][0x230] ;  /* 0x00008c00ff097b82 */ /* 0x000ea20000000800 */
[----:B------:R-:W-:Y:S01]  /*6560*/  LDGSTS.E [R244+0x8008], desc[UR60][R52.64], !P3 ;  /* 0x0800800034f47fae */ /* 0x000fe2000d92187c */
[----:B------:R-:W-:Y:S01]  /*6570*/  ISETP.GE.U32.AND P3, PT, R5, 0x7fffff1e, PT ;  /* 0x7fffff1e0500780c */ /* 0x000fe20003f66070 */
[----:B------:R-:W-:Y:S02]  /*6580*/  VIADD R5, R242, 0xfffffff8 ;  /* 0xfffffff8f2057836 */ /* 0x000fe40000000000 */
[----:B------:R-:W-:Y:S01]  /*6590*/  LDGSTS.E [R244+0x800c], desc[UR60][R54.64], !P1 ;  /* 0x0800c00036f47fae */ /* 0x000fe2000c92187c */
[----:B------:R-:W-:Y:S01]  /*65a0*/  ISETP.GE.U32.AND P1, PT, R4, 0x7fffff1d, PT ;  /* 0x7fffff1d0400780c */ /* 0x000fe20003f26070 */
[C---:B------:R-:W-:Y:S01]  /*65b0*/  VIADD R4, R242.reuse, 0xffffffdb ;  /* 0xffffffdbf2047836 */ /* 0x040fe20000000000 */
[----:B------:R-:W3:Y:S01]  /*65c0*/  LDC R6, c[0x0][0x230] ;  /* 0x00008c00ff067b82 */ /* 0x000ee20000000800 */
[----:B------:R-:W-:Y:S01]  /*65d0*/  LDGSTS.E [R244+0xc000], desc[UR60][R74.64], !P2 ;  /* 0x0c0000004af47fae */ /* 0x000fe2000d12187c */
[----:B------:R-:W-:Y:S01]  /*65e0*/  ISETP.GE.U32.AND P2, PT, R5, 0x7fffff79, PT ;  /* 0x7fffff790500780c */ /* 0x000fe20003f46070 */
[----:B------:R-:W-:-:S02]  /*65f0*/  VIADD R5, R242, 0xffffffd8 ;  /* 0xffffffd8f2057836 */ /* 0x000fc40000000000 */
[----:B------:R-:W-:Y:S01]  /*6600*/  LDGSTS.E [R244+0xc004], desc[UR60][R76.64], !P0 ;  /* 0x0c0040004cf47fae */ /* 0x000fe2000c12187c */
[----:B------:R-:W-:Y:S01]  /*6610*/  ISETP.GE.U32.AND P0, PT, R4, 0x7fffff5c, PT ;  /* 0x7fffff5c0400780c */ /* 0x000fe20003f06070 */
[----:B------:R-:W-:Y:S01]  /*6620*/  IMAD R138, R152, 0xd4, RZ ;  /* 0x000000d4988a7824 */ /* 0x000fe200078e02ff */
[----:B------:R-:W-:Y:S01]  /*6630*/  IADD3 R4, R242, -0x26, RZ ;  /* 0xffffffdaf2047810 */ /* 0x000fe20007ffe0ff */
[----:B------:R-:W-:Y:S01]  /*6640*/  LDGSTS.E [R244+0xc008], desc[UR60][R78.64], !P3 ;  /* 0x0c0080004ef47fae */ /* 0x000fe2000d92187c */
[----:B------:R-:W4:Y:S01]  /*6650*/  LDC R8, c[0x0][0x230] ;  /* 0x00008c00ff087b82 */ /* 0x000f220000000800 */
[----:B------:R-:W-:Y:S01]  /*6660*/  IMAD R141, R152, 0x36, RZ ;  /* 0x00000036988d7824 */ /* 0x000fe200078e02ff */
[----:B------:R-:W-:Y:S01]  /*6670*/  ISETP.GE.U32.AND P3, PT, R4, 0x7fffff5b, PT ;  /* 0x7fffff5b0400780c */ /* 0x000fe20003f66070 */
[----:B------:R-:W-:Y:S01]  /*6680*/  VIADD R4, R242, 0xffffffd9 ;  /* 0xffffffd9f2047836 */ /* 0x000fe20000000000 */
[----:B------:R-:W-:Y:S01]  /*6690*/  LDGSTS.E [R244+0xc00c], desc[UR60][R80.64], !P1 ;  /* 0x0c00c00050f47fae */ /* 0x000fe2000c92187c */
[----:B------:R-:W-:-:S02]  /*66a0*/  IMAD R139, R152, 0x35, RZ ;  /* 0x00000035988b7824 */ /* 0x000fc400078e02ff */
[----:B------:R-:W-:Y:S01]  /*66b0*/  IMAD R143, R152, 0x37, RZ ;  /* 0x00000037988f7824 */ /* 0x000fe200078e02ff */
[----:B------:R-:W-:Y:S01]  /*66c0*/  ISETP.GE.U32.AND P1, PT, R4, 0x7fffff5a, PT ;  /* 0x7fffff5a0400780c */ /* 0x000fe20003f26070 */
[C---:B------:R-:W-:Y:S01]  /*66d0*/  VIADD R4, R242.reuse, 0xffffffbb ;  /* 0xffffffbbf2047836 */ /* 0x040fe20000000000 */
[----:B------:R1:W-:Y:S01]  /*66e0*/  LDGSTS.E [R243], desc[UR60][R134.64], !P4 ;  /* 0x0000000086f37fae */ /* 0x0003e2000e12187c */
[----:B------:R-:W-:Y:S01]  /*66f0*/  ISETP.GE.U32.AND P4, PT, R5, 0x7fffff59, PT ;  /* 0x7fffff590500780c */ /* 0x000fe20003f86070 */
[----:B------:R-:W4:Y:S01]  /*6700*/  LDC R16, c[0x0][0x230] ;  /* 0x00008c00ff107b82 */ /* 0x000f220000000800 */
[----:B------:R-:W-:Y:S01]  /*6710*/  IADD3 R5, R242, -0x46, RZ ;  /* 0xffffffbaf2057810 */ /* 0x000fe20007ffe0ff */
[----:B------:R-:W-:Y:S01]  /*6720*/  LDGSTS.E [R243+0x4], desc[UR60][R132.64], !P6 ;  /* 0x0000400084f37fae */ /* 0x000fe2000f12187c */
[----:B------:R-:W-:Y:S01]  /*6730*/  ISETP.GE.U32.AND P6, PT, R4, 0x7fffff3c, PT ;  /* 0x7fffff3c0400780c */ /* 0x000fe20003fc6070 */
[C---:B------:R-:W-:Y:S02]  /*6740*/  VIADD R4, R242.reuse, 0xffffffb9 ;  /* 0xffffffb9f2047836 */ /* 0x040fe40000000000 */
[----:B------:R-:W-:Y:S01]  /*6750*/  LDGSTS.E [R243+0x8], desc[UR60][R130.64], !P5 ;  /* 0x0000800082f37fae */ /* 0x000fe2000e92187c */
[----:B------:R-:W-:Y:S01]  /*6760*/  ISETP.GE.U32.AND P5, PT, R5, 0x7fffff3b, PT ;  /* 0x7fffff3b0500780c */ /* 0x000fe20003fa6070 */
[----:B------:R-:W-:-:S02]  /*6770*/  VIADD R5, R242, 0xfffffff7 ;  /* 0xfffffff7f2057836 */ /* 0x000fc40000000000 */
[----:B------:R2:W-:Y:S01]  /*6780*/  LDGSTS.E [R243+0xc], desc[UR60][R126.64], !P2 ;  /* 0x0000c0007ef37fae */ /* 0x0005e2000d12187c */
[----:B------:R-:W-:Y:S01]  /*6790*/  ISETP.GE.U32.AND P2, PT, R4, 0x7fffff3a, PT ;  /* 0x7fffff3a0400780c */ /* 0x000fe20003f46070 */
[----:B------:R-:W-:Y:S02]  /*67a0*/  VIADD R4, R242, 0xffffffb8 ;  /* 0xffffffb8f2047836 */ /* 0x000fe40000000000 */
[----:B------:R-:W-:Y:S01]  /*67b0*/  LDGSTS.E [R243+0x4000], desc[UR60][R24.64], !P0 ;  /* 0x0400000018f37fae */ /* 0x000fe2000c12187c */
[----:B-1----:R-:W-:Y:S02]  /*67c0*/  IMAD R134, R152, 0xcc, RZ ;  /* 0x000000cc98867824 */ /* 0x002fe400078e02ff */
[----:B------:R-:W-:Y:S01]  /*67d0*/  ISETP.GE.U32.AND P0, PT, R4, 0x7fffff39, PT ;  /* 0x7fffff390400780c */ /* 0x000fe20003f06070 */
[----:B------:R-:W-:Y:S01]  /*67e0*/  LDGSTS.E [R243+0x4004], desc[UR60][R26.64], !P3 ;  /* 0x040040001af37fae */ /* 0x000fe2000d92187c */
[----:B------:R-:W-:Y:S01]  /*67f0*/  ISETP.GE.U32.AND P3, PT, R5, 0x7fffff78, PT ;  /* 0x7fffff780500780c */ /* 0x000fe20003f66070 */
[C---:B------:R-:W-:Y:S01]  /*6800*/  VIADD R5, R242.reuse, 0xfffffff6 ;  /* 0xfffffff6f2057836 */ /* 0x040fe20000000000 */
[----:B------:R-:W-:Y:S01]  /*6810*/  IADD3 R4, R242, -0xb, RZ ;  /* 0xfffffff5f2047810 */ /* 0x000fe20007ffe0ff */
[----:B------:R-:W-:Y:S01]  /*6820*/  LDGSTS.E [R243+0x4008], desc[UR60][R28.64], !P1 ;  /* 0x040080001cf37fae */ /* 0x000fe2000c92187c */
[----:B--2---:R-:W-:-:S02]  /*6830*/  IMAD R127, R152, 0x1f, RZ ;  /* 0x0000001f987f7824 */ /* 0x004fc400078e02ff */
[----:B------:R-:W-:Y:S01]  /*6840*/  ISETP.GE.U32.AND P1, PT, R5, 0x7fffff77, PT ;  /* 0x7fffff770500780c */ /* 0x000fe20003f26070 */
[----:B------:R-:W-:Y:S01]  /*6850*/  LDGSTS.E [R243+0x400c], desc[UR60][R30.64], !P4 ;  /* 0x0400c0001ef37fae */ /* 0x000fe2000e12187c */
[----:B------:R-:W-:Y:S01]  /*6860*/  ISETP.GE.U32.AND P4, PT, R4, 0x7fffff76, PT ;  /* 0x7fffff760400780c */ /* 0x000fe20003f86070 */
[----:B------:R-:W-:Y:S02]  /*6870*/  VIADD R5, R7, 0xffffff9b ;  /* 0xffffff9b07057836 */ /* 0x000fe40000000000 */
[----:B------:R-:W-:Y:S01]  /*6880*/  VIADD R4, R9, 0xffffff9a ;  /* 0xffffff9a09047836 */ /* 0x000fe20000000000 */
[----:B------:R-:W-:Y:S01]  /*6890*/  LDGSTS.E [R243+0x8000], desc[UR60][R56.64], !P6 ;  /* 0x0800000038f37fae */ /* 0x000fe2000f12187c */
[----:B------:R-:W-:Y:S01]  /*68a0*/  LOP3.LUT R9, R3, 0x20, RZ, 0x3c, !PT ;  /* 0x0000002003097812 */ /* 0x000fe200078e3cff */
[----:B------:R-:W1:Y:S01]  /*68b0*/  LDC R7, c[0x0][0x230] ;  /* 0x00008c00ff077b82 */ /* 0x000e620000000800 */
[----:B------:R-:W-:Y:S01]  /*68c0*/  ISETP.GE.U32.AND P6, PT, R5, 0x7fffff1c, PT ;  /* 0x7fffff1c0500780c */ /* 0x000fe20003fc6070 */
[----:B------:R-:W-:Y:S01]  /*68d0*/  LDGSTS.E [R243+0x8004], desc[UR60][R58.64], !P5 ;  /* 0x080040003af37fae */ /* 0x000fe2000e92187c */
[----:B------:R-:W-:Y:S01]  /*68e0*/  ISETP.GE.U32.AND P5, PT, R4, 0x7fffff1b, PT ;  /* 0x7fffff1b0400780c */ /* 0x000fe20003fa6070 */
[----:B---3--:R-:W-:-:S02]  /*68f0*/  VIADD R5, R6, 0xffffff99 ;  /* 0xffffff9906057836 */ /* 0x008fc40000000000 */
[----:B----4-:R-:W-:Y:S01]  /*6900*/  VIADD R4, R8, 0xffffff98 ;  /* 0xffffff9808047836 */ /* 0x010fe20000000000 */
[----:B------:R-:W-:Y:S01]  /*6910*/  LDGSTS.E [R243+0x8008], desc[UR60][R60.64], !P2 ;  /* 0x080080003cf37fae */ /* 0x000fe2000d12187c */
[----:B------:R-:W-:Y:S01]  /*6920*/  VIADD R9, R9, UR8 ;  /* 0x0000000809097c36 */ /* 0x000fe20008000000 */
[----:B------:R-:W-:Y:S01]  /*6930*/  ISETP.GE.U32.AND P2, PT, R5, 0x7fffff1a, PT ;  /* 0x7fffff1a0500780c */ /* 0x000fe20003f46070 */
[----:B------:R-:W2:Y:S01]  /*6940*/  LDC R8, c[0x0][0x230] ;  /* 0x00008c00ff087b82 */ /* 0x000ea20000000800 */
[----:B------:R-:W-:Y:S01]  /*6950*/  LDGSTS.E [R243+0x800c], desc[UR60][R62.64], !P0 ;  /* 0x0800c0003ef37fae */ /* 0x000fe2000c12187c */
[----:B------:R-:W-:Y:S01]  /*6960*/  ISETP.GE.U32.AND P0, PT, R4, 0x7fffff19, PT ;  /* 0x7fffff190400780c */ /* 0x000fe20003f06070 */
[C---:B------:R-:W-:Y:S01]  /*6970*/  VIADD R4, R242.reuse, 0xffffffd7 ;  /* 0xffffffd7f2047836 */ /* 0x040fe20000000000 */
[----:B------:R-:W-:Y:S01]  /*6980*/  IADD3 R5, R242, -0xc, RZ ;  /* 0xfffffff4f2057810 */ /* 0x000fe20007ffe0ff */
[----:B------:R-:W-:Y:S01]  /*6990*/  LDGSTS.E [R243+0xc000], desc[UR60][R82.64], !P6 ;  /* 0x0c00000052f37fae */ /* 0x000fe2000f12187c */
[----:B------:R-:W-:-:S02]  /*69a0*/  IMAD R130, R152, 0xc4, RZ ;  /* 0x000000c498827824 */ /* 0x000fc400078e02ff */
[----:B------:R-:W-:Y:S01]  /*69b0*/  ISETP.GE.U32.AND P6, PT, R5, 0x7fffff75, PT ;  /* 0x7fffff750500780c */ /* 0x000fe20003fc6070 */
[----:B------:R-:W-:Y:S01]  /*69c0*/  LDGSTS.E [R243+0xc004], desc[UR60][R84.64], !P5 ;  /* 0x0c00400054f37fae */ /* 0x000fe2000e92187c */
[----:B------:R-:W-:Y:S01]  /*69d0*/  ISETP.GE.U32.AND P5, PT, R4, 0x7fffff58, PT ;  /* 0x7fffff580400780c */ /* 0x000fe20003fa6070 */
[C---:B------:R-:W-:Y:S01]  /*69e0*/  VIADD R4, R242.reuse, 0xffffffd6 ;  /* 0xffffffd6f2047836 */ /* 0x040fe20000000000 */
[----:B------:R-:W-:Y:S01]  /*69f0*/  IADD3 R5, R242, -0x2c, RZ ;  /* 0xffffffd4f2057810 */ /* 0x000fe20007ffe0ff */
[----:B------:R-:W-:Y:S01]  /*6a00*/  LDGSTS.E [R243+0xc008], desc[UR60][R86.64], !P2 ;  /* 0x0c00800056f37fae */ /* 0x000fe2000d12187c */
[----:B------:R-:W3:Y:S01]  /*6a10*/  LDC R6, c[0x0][0x230] ;  /* 0x00008c00ff067b82 */ /* 0x000ee20000000800 */
        /* <DEDUP_REMOVED lines=8> */
[----:B------:R-:W-:Y:S01]  /*6aa0*/  LDGSTS.E [R9], desc[UR60][R124.64], !P3 ;  /* 0x000000007c097fae */ /* 0x000fe2000d92187c */
[----:B------:R-:W-:Y:S01]  /*6ab0*/  ISETP.GE.U32.AND P3, PT, R5, 0x7fffff55, PT ;  /* 0x7fffff550500780c */ /* 0x000fe20003f66070 */
[----:B------:R-:W-:Y:S02]  /*6ac0*/  VIADD R5, R242, 0xffffffb6 ;  /* 0xffffffb6f2057836 */ /* 0x000fe40000000000 */
[----:B------:R4:W-:Y:S01]  /*6ad0*/  LDGSTS.E [R9+0x4], desc[UR60][R122.64], !P1 ;  /* 0x000040007a097fae */ /* 0x0009e2000c92187c */
[----:B------:R-:W-:Y:S01]  /*6ae0*/  ISETP.GE.U32.AND P1, PT, R4, 0x7fffff38, PT ;  /* 0x7fffff380400780c */ /* 0x000fe20003f26070 */
[----:B------:R-:W-:Y:S02]  /*6af0*/  VIADD R4, R242, 0xffffffb5 ;  /* 0xffffffb5f2047836 */ /* 0x000fe40000000000 */
[----:B------:R-:W-:Y:S01]  /*6b00*/  LDGSTS.E [R9+0x8], desc[UR60][R118.64], !P4 ;  /* 0x0000800076097fae */ /* 0x000fe2000e12187c */
[----:B------:R-:W-:Y:S01]  /*6b10*/  ISETP.GE.U32.AND P4, PT, R5, 0x7fffff37, PT ;  /* 0x7fffff370500780c */ /* 0x000fe20003f86070 */
[----:B------:R-:W-:Y:S01]  /*6b20*/  IMAD R133, R152, 0x32, RZ ;  /* 0x0000003298857824 */ /* 0x000fe200078e02ff */
[----:B------:R-:W-:Y:S01]  /*6b30*/  IADD3 R5, R242, -0xd, RZ ;  /* 0xfffffff3f2057810 */ /* 0x000fe20007ffe0ff */
[----:B------:R1:W-:Y:S01]  /*6b40*/  LDGSTS.E [R9+0xc], desc[UR60][R116.64], !P6 ;  /* 0x0000c00074097fae */ /* 0x0003e2000f12187c */
[----:B------:R-:W-:Y:S01]  /*6b50*/  ISETP.GE.U32.AND P6, PT, R4, 0x7fffff36, PT ;  /* 0x7fffff360400780c */ /* 0x000fe20003fc6070 */
[----:B------:R-:W-:-:S02]  /*6b60*/  VIADD R4, R242, 0xffffffb4 ;  /* 0xffffffb4f2047836 */ /* 0x000fc40000000000 */
[----:B------:R-:W-:Y:S01]  /*6b70*/  LDGSTS.E [R9+0x4000], desc[UR60][R32.64], !P5 ;  /* 0x0400000020097fae */ /* 0x000fe2000e92187c */
[----:B----4-:R-:W-:Y:S02]  /*6b80*/  IMAD R123, R152, 0x1d, RZ ;  /* 0x0000001d987b7824 */ /* 0x010fe400078e02ff */
[----:B------:R-:W-:Y:S01]  /*6b90*/  ISETP.GE.U32.AND P5, PT, R4, 0x7fffff35, PT ;  /* 0x7fffff350400780c */ /* 0x000fe20003fa6070 */
[----:B------:R-:W-:Y:S01]  /*6ba0*/  LDGSTS.E [R9+0x4004], desc[UR60][R34.64], !P2 ;  /* 0x0400400022097fae */ /* 0x000fe2000d12187c */
[----:B------:R-:W-:Y:S01]  /*6bb0*/  ISETP.GE.U32.AND P2, PT, R5, 0x7fffff74, PT ;  /* 0x7fffff740500780c */ /* 0x000fe20003f46070 */
[C---:B------:R-:W-:Y:S02]  /*6bc0*/  VIADD R5, R242.reuse, 0xfffffff2 ;  /* 0xfffffff2f2057836 */ /* 0x040fe40000000000 */
[----:B------:R-:W-:Y:S01]  /*6bd0*/  VIADD R4, R242, 0xfffffff1 ;  /* 0xfffffff1f2047836 */ /* 0x000fe20000000000 */
[----:B------:R-:W-:Y:S01]  /*6be0*/  LDGSTS.E [R9+0x4008], desc[UR60][R36.64], !P0 ;  /* 0x0400800024097fae */ /* 0x000fe2000c12187c */
[----:B-1----:R-:W-:Y:S01]  /*6bf0*/  IMAD R117, R152, 0x17, RZ ;  /* 0x0000001798757824 */ /* 0x002fe200078e02ff */
[----:B------:R-:W-:Y:S01]  /*6c00*/  ISETP.GE.U32.AND P0, PT, R5, 0x7fffff73, PT ;  /* 0x7fffff730500780c */ /* 0x000fe20003f06070 */
[----:B--2---:R-:W-:Y:S01]  /*6c10*/  VIADD R5, R8, 0xffffff97 ;  /* 0xffffff9708057836 */ /* 0x004fe20000000000 */
[----:B------:R-:W-:Y:S01]  /*6c20*/  LDGSTS.E [R9+0x400c], desc[UR60][R38.64], !P3 ;  /* 0x0400c00026097fae */ /* 0x000fe2000d92187c */
[----:B------:R-:W-:Y:S01]  /*6c30*/  ISETP.GE.U32.AND P3, PT, R4, 0x7fffff72, PT ;  /* 0x7fffff720400780c */ /* 0x000fe20003f66070 */
[----:B------:R-:W-:Y:S01]  /*6c40*/  VIADD R4, R99, 0xffffff96 ;  /* 0xffffff9663047836 */ /* 0x000fe20000000000 */
[----:B------:R-:W-:Y:S01]  /*6c50*/  LOP3.LUT R8, R3, 0x30, RZ, 0x3c, !PT ;  /* 0x0000003003087812 */ /* 0x000fe200078e3cff */
[----:B------:R-:W-:Y:S01]  /*6c60*/  LDGSTS.E [R9+0x8000], desc[UR60][R64.64], !P1 ;  /* 0x0800000040097fae */ /* 0x000fe2000c92187c */
[----:B------:R-:W-:Y:S01]  /*6c70*/  ISETP.GE.U32.AND P1, PT, R5, 0x7fffff18, PT ;  /* 0x7fffff180500780c */ /* 0x000fe20003f26070 */
[----:B------:R-:W-:Y:S01]  /*6c80*/  IMAD R119, R152, 0x1b, RZ ;  /* 0x0000001b98777824 */ /* 0x000fe200078e02ff */
[----:B------:R-:W-:Y:S01]  /*6c90*/  IADD3 R5, R7, -0x6b, RZ ;  /* 0xffffff9507057810 */ /* 0x000fe20007ffe0ff */
[----:B------:R-:W-:Y:S01]  /*6ca0*/  LDGSTS.E [R9+0x8004], desc[UR60][R66.64], !P4 ;  /* 0x0800400042097fae */ /* 0x000fe2000e12187c */
[----:B------:R-:W-:Y:S01]  /*6cb0*/  ISETP.GE.U32.AND P4, PT, R4, 0x7fffff17, PT ;  /* 0x7fffff170400780c */ /* 0x000fe20003f86070 */
[----:B------:R-:W-:-:S02]  /*6cc0*/  VIADD R4, R242, 0xfffffff0 ;  /* 0xfffffff0f2047836 */ /* 0x000fc40000000000 */
[----:B------:R-:W-:Y:S01]  /*6cd0*/  LDGSTS.E [R9+0x8008], desc[UR60][R68.64], !P6 ;  /* 0x0800800044097fae */ /* 0x000fe2000f12187c */
[----:B------:R-:W-:Y:S01]  /*6ce0*/  ISETP.GE.U32.AND P6, PT, R5, 0x7fffff16, PT ;  /* 0x7fffff160500780c */ /* 0x000fe20003fc6070 */
[----:B---3--:R-:W-:Y:S02]  /*6cf0*/  VIADD R5, R6, 0xffffff94 ;  /* 0xffffff9406057836 */ /* 0x008fe40000000000 */
[----:B------:R-:W-:Y:S01]  /*6d00*/  LDGSTS.E [R9+0x800c], desc[UR60][R70.64], !P5 ;  /* 0x0800c00046097fae */ /* 0x000fe2000e92187c */
[----:B------:R-:W-:Y:S01]  /*6d10*/  ISETP.GE.U32.AND P5, PT, R4, 0x7fffff71, PT ;  /* 0x7fffff710400780c */ /* 0x000fe20003fa6070 */
[----:B------:R-:W-:Y:S02]  /*6d20*/  VIADD R4, R242, 0xffffffd3 ;  /* 0xffffffd3f2047836 */ /* 0x000fe40000000000 */
[----:B------:R1:W-:Y:S01]  /*6d30*/  LDGSTS.E [R9+0xc000], desc[UR60][R90.64], !P1 ;  /* 0x0c0000005a097fae */ /* 0x0003e2000c92187c */
[----:B------:R-:W-:Y:S01]  /*6d40*/  ISETP.GE.U32.AND P1, PT, R5, 0x7fffff15, PT ;  /* 0x7fffff150500780c */ /* 0x000fe20003f26070 */
[----:B------:R-:W-:Y:S01]  /*6d50*/  VIADD R8, R8, UR8 ;  /* 0x0000000808087c36 */ /* 0x000fe20008000000 */
[----:B------:R-:W-:Y:S01]  /*6d60*/  IADD3 R5, R242, -0x2f, RZ ;  /* 0xffffffd1f2057810 */ /* 0x000fe20007ffe0ff */
[----:B------:R-:W-:Y:S01]  /*6d70*/  LDGSTS.E [R9+0xc004], desc[UR60][R92.64], !P4 ;  /* 0x0c0040005c097fae */ /* 0x000fe2000e12187c */
[----:B------:R-:W-:Y:S01]  /*6d80*/  ISETP.GE.U32.AND P4, PT, R4, 0x7fffff54, PT ;  /* 0x7fffff540400780c */ /* 0x000fe20003f86070 */
[----:B------:R-:W-:-:S02]  /*6d90*/  VIADD R4, R242, 0xffffffd2 ;  /* 0xffffffd2f2047836 */ /* 0x000fc40000000000 */
[----:B------:R-:W-:Y:S01]  /*6da0*/  LDGSTS.E [R9+0xc008], desc[UR60][R94.64], !P6 ;  /* 0x0c0080005e097fae */ /* 0x000fe2000f12187c */
[----:B------:R-:W-:Y:S02]  /*6db0*/  IMAD R7, R152, 0x19, RZ ;  /* 0x0000001998077824 */ /* 0x000fe400078e02ff */
[----:B------:R-:W-:Y:S01]  /*6dc0*/  ISETP.GE.U32.AND P6, PT, R4, 0x7fffff53, PT ;  /* 0x7fffff530400780c */ /* 0x000fe20003fc6070 */
[----:B------:R-:W-:Y:S01]  /*6dd0*/  VIADD R4, R242, 0xffffffd0 ;  /* 0xffffffd0f2047836 */ /* 0x000fe20000000000 */
[----:B------:R-:W-:Y:S01]  /*6de0*/  STL.64 [R1+0x840], R94 ;  /* 0x0008405e01007387 */ /* 0x000fe20000100a00 */
[----:B------:R-:W-:Y:S01]  /*6df0*/  IMAD R6, R152, 0x13, RZ ;  /* 0x0000001398067824 */ /* 0x000fe200078e02ff */
[----:B------:R-:W-:Y:S01]  /*6e00*/  LOP3.LUT R17, R2, 0x10, RZ, 0x3c, !PT ;  /* 0x0000001002117812 */ /* 0x000fe200078e3cff */
[----:B------:R-:W-:Y:S01]  /*6e10*/  IMAD R125, R152, 0x1e, RZ ;  /* 0x0000001e987d7824 */ /* 0x000fe200078e02ff */
[----:B------:R-:W-:Y:S01]  /*6e20*/  LDGSTS.E [R9+0xc00c], desc[UR60][R96.64], !P1 ;  /* 0x0c00c00060097fae */ /* 0x000fe2000c92187c */
[----:B------:R-:W-:Y:S01]  /*6e30*/  ISETP.GE.U32.AND P1, PT, R5, 0x7fffff52, PT ;  /* 0x7fffff520500780c */ /* 0x000fe20003f26070 */
[----:B------:R-:W-:Y:S01]  /*6e40*/  VIADD R5, R242, 0xffffffef ;  /* 0xffffffeff2057836 */ /* 0x000fe20000000000 */
[----:B-1----:R-:W1:Y:S01]  /*6e50*/  LDC R91, c[0x0][0x230] ;  /* 0x00008c00ff5b7b82 */ /* 0x002e620000000800 */
[----:B------:R2:W-:Y:S01]  /*6e60*/  LDGSTS.E [R8], desc[UR60][R114.64], !P2 ;  /* 0x0000000072087fae */ /* 0x0005e2000d12187c */
[----:B------:R-:W-:Y:S01]  /*6e70*/  ISETP.GE.U32.AND P2, PT, R4, 0x7fffff51, PT ;  /* 0x7fffff510400780c */ /* 0x000fe20003f46070 */
[----:B------:R-:W-:-:S02]  /*6e80*/  VIADD R4, R242, 0xffffffb3 ;  /* 0xffffffb3f2047836 */ /* 0x000fc40000000000 */
[----:B------:R3:W-:Y:S03]  /*6e90*/  LDGSTS.E [R8+0x4], desc[UR60][R112.64], !P0 ;  /* 0x0000400070087fae */ /* 0x0007e6000c12187c */
[----:B------:R-:W-:Y:S01]  /*6ea0*/  ISETP.GE.U32.AND P0, PT, R4, 0x7fffff34, PT ;  /* 0x7fffff340400780c */ /* 0x000fe20003f06070 */
[----:B------:R4:W-:Y:S01]  /*6eb0*/  LDGSTS.E [R8+0x8], desc[UR60][R108.64], !P3 ;  /* 0x000080006c087fae */ /* 0x0009e2000d92187c */
[C---:B------:R-:W-:Y:S01]  /*6ec0*/  IMAD R4, R152.reuse, 0x11, RZ ;  /* 0x0000001198047824 */ /* 0x040fe200078e02ff */
[----:B------:R-:W-:Y:S01]  /*6ed0*/  ISETP.GE.U32.AND P3, PT, R5, 0x7fffff70, PT ;  /* 0x7fffff700500780c */ /* 0x000fe20003f66070 */
[----:B------:R-:W-:Y:S01]  /*6ee0*/  IMAD R5, R152, 0x12, RZ ;  /* 0x0000001298057824 */ /* 0x000fe200078e02ff */
[----:B------:R1:W-:Y:S01]  /*6ef0*/  LDGSTS.E [R8+0xc], desc[UR60][R12.64], !P5 ;  /* 0x0000c0000c087fae */ /* 0x0003e2000e92187c */
[-C--:B------:R-:W-:Y:S01]  /*6f00*/  IADD3 R98, P5, R98, R10.reuse, RZ ;  /* 0x0000000a62627210 */ /* 0x080fe20007fbe0ff */
[----:B--2---:R-:W-:Y:S01]  /*6f10*/  IMAD R115, R152, 0x16, RZ ;  /* 0x0000001698737824 */ /* 0x004fe200078e02ff */
[----:B------:R-:W2:Y:S01]  /*6f20*/  LDC R93, c[0x0][0x230] ;  /* 0x00008c00ff5d7b82 */ /* 0x000ea20000000800 */
[----:B------:R-:W-:Y:S01]  /*6f30*/  LDGSTS.E [R8+0x4000], desc[UR60][R40.64], !P4 ;  /* 0x0400000028087fae */ /* 0x000fe2000e12187c */
[-C--:B------:R-:W-:Y:S01]  /*6f40*/  LEA.HI.X.SX32 R99, R4, R11.reuse, 0x2, P5 ;  /* 0x0000000b04637211 */ /* 0x080fe200028f16ff */
[----:B---3--:R-:W-:Y:S01]  /*6f50*/  IMAD R113, R152, 0x15, RZ ;  /* 0x0000001598717824 */ /* 0x008fe200078e02ff */
[-C--:B------:R-:W-:Y:S01]  /*6f60*/  IADD3 R104, P5, R104, R10.reuse, RZ ;  /* 0x0000000a68687210 */ /* 0x080fe20007fbe0ff */
[----:B------:R-:W-:Y:S01]  /*6f70*/  LDGSTS.E [R8+0x4004], desc[UR60][R42.64], !P6 ;  /* 0x040040002a087fae */ /* 0x000fe2000f12187c */
[-C--:B------:R-:W-:Y:S01]  /*6f80*/  IADD3 R100, P4, R100, R10.reuse, RZ ;  /* 0x0000000a64647210 */ /* 0x080fe20007f9e0ff */
[----:B------:R-:W-:Y:S01]  /*6f90*/  VIADD R4, R242, 0xffffffed ;  /* 0xffffffedf2047836 */ /* 0x000fe20000000000 */
[-C--:B------:R-:W-:Y:S01]  /*6fa0*/  IADD3 R102, P6, R102, R10.reuse, RZ ;  /* 0x0000000a66667210 */ /* 0x080fe20007fde0ff */
[----:B------:R-:W-:Y:S01]  /*6fb0*/  LDGSTS.E [R8+0x4008], desc[UR60][R44.64], !P1 ;  /* 0x040080002c087fae */ /* 0x000fe2000c92187c */
[-C--:B------:R-:W-:Y:S01]  /*6fc0*/  LEA.HI.X.SX32 R105, R7, R11.reuse, 0x2, P5 ;  /* 0x0000000b07697211 */ /* 0x080fe200028f16ff */
[----:B------:R-:W-:Y:S01]  /*6fd0*/  IMAD R7, R152, 0x7e, RZ ;  /* 0x0000007e98077824 */ /* 0x000fe200078e02ff */
[-C--:B------:R-:W-:Y:S01]  /*6fe0*/  LEA.HI.X.SX32 R101, R5, R11.reuse, 0x2, P4 ;  /* 0x0000000b05657211 */ /* 0x080fe200020f16ff */
[----:B------:R-:W-:Y:S01]  /*6ff0*/  VIADD R5, R242, 0xffffffee ;  /* 0xffffffeef2057836 */ /* 0x000fe20000000000 */
[-C--:B------:R-:W-:Y:S01]  /*7000*/  IADD3 R110, P5, R171, R10.reuse, RZ ;  /* 0x0000000aab6e7210 */ /* 0x080fe20007fbe0ff */
[----:B------:R-:W-:Y:S01]  /*7010*/  LDGSTS.E [R8+0x400c], desc[UR60][R46.64], !P2 ;  /* 0x0400c0002e087fae */ /* 0x000fe2000d12187c */
[-C--:B------:R-:W-:Y:S01]  /*7020*/  IADD3 R106, P4, R106, R10.reuse, RZ ;  /* 0x0000000a6a6a7210 */ /* 0x080fe20007f9e0ff */
[----:B------:R-:W3:Y:S01]  /*7030*/  LDC R90, c[0x0][0x230] ;  /* 0x00008c00ff5a7b82 */ /* 0x000ee20000000800 */
[----:B------:R-:W-:Y:S01]  /*7040*/  LEA.HI.X.SX32 R103, R6, R11, 0x2, P6 ;  /* 0x0000000b06677211 */ /* 0x000fe200030f16ff */
[C---:B------:R-:W-:Y:S01]  /*7050*/  IMAD R6, R152.reuse, 0x7f, RZ ;  /* 0x0000007f98067824 */ /* 0x040fe200078e02ff */
[C---:B----4-:R-:W-:Y:S01]  /*7060*/  SHF.L.U32 R109, R152.reuse, 0x4, RZ ;  /* 0x00000004986d7819 */ /* 0x050fe200000006ff */
[----:B------:R-:W-:Y:S01]  /*7070*/  LDGSTS.E [R8+0x8000], desc[UR60][R72.64], !P0 ;  /* 0x0800000048087fae */ /* 0x000fe2000c12187c */
[----:B------:R-:W-:-:S02]  /*7080*/  LEA R108, P6, R152, R10, 0x6 ;  /* 0x0000000a986c7211 */ /* 0x000fc400078c30ff */
[-C--:B------:R-:W-:Y:S01]  /*7090*/  LEA.HI.X.SX32 R111, R111, R11.reuse, 0x2, P5 ;  /* 0x0000000b6f6f7211 */ /* 0x080fe200028f16ff */
[----:B------:R-:W-:Y:S01]  /*70a0*/  STL.64 [R1+0x848], R96 ;  /* 0x0008486001007387 */ /* 0x000fe20000100a00 */
[-C--:B------:R-:W-:Y:S01]  /*70b0*/  LEA.HI.X.SX32 R107, R107, R11.reuse, 0x2, P4 ;  /* 0x0000000b6b6b7211 */ /* 0x080fe200020f16ff */
[----:B------:R-:W4:Y:S01]  /*70c0*/  LDC R92, c[0x0][0x230] ;  /* 0x00008c00ff5c7b82 */ /* 0x000f220000000800 */
[-C--:B------:R-:W-:Y:S01]  /*70d0*/  IADD3 R116, P5, R195, R10.reuse, RZ ;  /* 0x0000000ac3747210 */ /* 0x080fe20007fbe0ff */
[----:B------:R1:W-:Y:S01]  /*70e0*/  STL.64 [R1+0x800], R12 ;  /* 0x0008000c01007387 */ /* 0x0003e20000100a00 */
[-C--:B------:R-:W-:Y:S02]  /*70f0*/  IADD3 R112, P4, R179, R10.reuse, RZ ;  /* 0x0000000ab3707210 */ /* 0x080fe40007f9e0ff */
[----:B------:R-:W-:Y:S01]  /*7100*/  LEA.HI.X.SX32 R109, R109, R11, 0x2, P6 ;  /* 0x0000000b6d6d7211 */ /* 0x000fe200030f16ff */
[----:B------:R-:W-:Y:S01]  /*7110*/  STL.64 [R1+0x850], R10 ;  /* 0x0008500a01007387 */ /* 0x000fe20000100a00 */
[----:B------:R-:W-:-:S02]  /*7120*/  IADD3 R114, P6, R187, R10, RZ ;  /* 0x0000000abb727210 */ /* 0x000fc40007fde0ff */
[-C--:B------:R-:W-:Y:S02]  /*7130*/  LEA.HI.X.SX32 R117, R117, R11.reuse, 0x2, P5 ;  /* 0x0000000b75757211 */ /* 0x080fe400028f16ff */
[-C--:B------:R-:W-:Y:S02]  /*7140*/  LEA.HI.X.SX32 R113, R113, R11.reuse, 0x2, P4 ;  /* 0x0000000b71717211 */ /* 0x080fe400020f16ff */
[-C--:B------:R-:W-:Y:S01]  /*7150*/  IADD3 R122, P5, R219, R10.reuse, RZ ;  /* 0x0000000adb7a7210 */ /* 0x080fe20007fbe0ff */
[----:B------:R-:W-:Y:S01]  /*7160*/  IMAD.SHL.U32 R152, R152, 0x80, RZ ;  /* 0x0000008098987824 */ /* 0x000fe200078e00ff */
[-C--:B------:R-:W-:Y:S01]  /*7170*/  IADD3 R118, P4, R203, R10.reuse, RZ ;  /* 0x0000000acb767210 */ /* 0x080fe20007f9e0ff */
[----:B-1----:R-:W1:Y:S01]  /*7180*/  LDC R12, c[0x0][0x230] ;  /* 0x00008c00ff0c7b82 */ /* 0x002e620000000800 */
[----:B------:R-:W-:Y:S02]  /*7190*/  LEA.HI.X.SX32 R115, R115, R11, 0x2, P6 ;  /* 0x0000000b73737211 */ /* 0x000fe400030f16ff */
[----:B------:R-:W-:-:S02]  /*71a0*/  IADD3 R120, P6, R211, R10, RZ ;  /* 0x0000000ad3787210 */ /* 0x000fc40007fde0ff */
[-C--:B------:R-:W-:Y:S02]  /*71b0*/  LEA.HI.X.SX32 R123, R123, R11.reuse, 0x2, P5 ;  /* 0x0000000b7b7b7211 */ /* 0x080fe400028f16ff */
[-C--:B------:R-:W-:Y:S02]  /*71c0*/  LEA.HI.X.SX32 R119, R119, R11.reuse, 0x2, P4 ;  /* 0x0000000b77777211 */ /* 0x080fe400020f16ff */
[-C--:B------:R-:W-:Y:S02]  /*71d0*/  IADD3 R128, P5, R128, R10.reuse, RZ ;  /* 0x0000000a80807210 */ /* 0x080fe40007fbe0ff */
[-C--:B------:R-:W-:Y:S02]  /*71e0*/  IADD3 R124, P4, R227, R10.reuse, RZ ;  /* 0x0000000ae37c7210 */ /* 0x080fe40007f9e0ff */
        /* <DEDUP_REMOVED lines=41> */
[-C--:B------:R-:W-:Y:S01]  /*7480*/  IADD3 R170, P4, R170, R10.reuse, RZ ;  /* 0x0000000aaaaa7210 */ /* 0x080fe20007f9e0ff */
[----:B------:R-:W-:Y:S01]  /*7490*/  STL.64 [R1+0x7f8], R164 ;  /* 0x0007f8a401007387 */ /* 0x000fe20000100a00 */
[----:B------:R-:W-:Y:S02]  /*74a0*/  LEA.HI.X.SX32 R167, R167, R11, 0x2, P6 ;  /* 0x0000000ba7a77211 */ /* 0x000fe400030f16ff */
[----:B------:R-:W-:-:S02]  /*74b0*/  IADD3 R172, P6, R172, R10, RZ ;  /* 0x0000000aacac7210 */ /* 0x000fc40007fde0ff */
[-C--:B------:R-:W-:Y:S01]  /*74c0*/  LEA.HI.X.SX32 R175, R175, R11.reuse, 0x2, P5 ;  /* 0x0000000bafaf7211 */ /* 0x080fe200028f16ff */
[----:B------:R-:W-:Y:S01]  /*74d0*/  STL.64 [R1+0x858], R166 ;  /* 0x000858a601007387 */ /* 0x000fe20000100a00 */
[-C--:B------:R-:W-:Y:S02]  /*74e0*/  LEA.HI.X.SX32 R171, R171, R11.reuse, 0x2, P4 ;  /* 0x0000000babab7211 */ /* 0x080fe400020f16ff */
[-C--:B------:R-:W-:Y:S01]  /*74f0*/  IADD3 R180, P5, R180, R10.reuse, RZ ;  /* 0x0000000ab4b47210 */ /* 0x080fe20007fbe0ff */
[----:B------:R-:W-:Y:S01]  /*7500*/  STL.64 [R1+0x860], R168 ;  /* 0x000860a801007387 */ /* 0x000fe20000100a00 */
        /* <DEDUP_REMOVED lines=39> */
[----:B------:R-:W-:Y:S01]  /*7780*/  LEA.HI.X.SX32 R209, R209, R11, 0x2, P6 ;  /* 0x0000000bd1d17211 */ /* 0x000fe200030f16ff */
[----:B------:R-:W-:Y:S01]  /*7790*/  STL.64 [R1+0x878], R206 ;  /* 0x000878ce01007387 */ /* 0x000fe20000100a00 */
[----:B------:R-:W-:-:S02]  /*77a0*/  IADD3 R214, P6, R214, R10, RZ ;  /* 0x0000000ad6d67210 */ /* 0x000fc40007fde0ff */
[-C--:B------:R-:W-:Y:S01]  /*77b0*/  LEA.HI.X.SX32 R217, R217, R11.reuse, 0x2, P5 ;  /* 0x0000000bd9d97211 */ /* 0x080fe200028f16ff */
[----:B------:R2:W-:Y:S01]  /*77c0*/  STL.64 [R1+0x888], R8 ;  /* 0x0008880801007387 */ /* 0x0005e20000100a00 */
        /* <DEDUP_REMOVED lines=8> */
[----:B------:R-:W-:Y:S01]  /*7850*/  STL.64 [R1+0x898], R98 ;  /* 0x0008986201007387 */ /* 0x000fe20000100a00 */
[-C--:B------:R-:W-:Y:S01]  /*7860*/  LEA.HI.X.SX32 R219, R219, R11.reuse, 0x2, P4 ;  /* 0x0000000bdbdb7211 */ /* 0x080fe200020f16ff */
[----:B--2---:R-:W2:Y:S01]  /*7870*/  LDC R9, c[0x0][0x230] ;  /* 0x00008c00ff097b82 */ /* 0x004ea20000000800 */
        /* <DEDUP_REMOVED lines=27> */
[----:B------:R-:W3:Y:S01]  /*7a30*/  LDC R6, c[0x0][0x230] ;  /* 0x00008c00ff067b82 */ /* 0x000ee20000000800 */
[----:B------:R-:W-:Y:S01]  /*7a40*/  ISETP.GE.U32.AND P4, PT, R5, 0x7fffff6f, PT ;  /* 0x7fffff6f0500780c */ /* 0x000fe20003f86070 */
[----:B------:R-:W-:Y:S01]  /*7a50*/  VIADD R5, R247, 0xffffffb2 ;  /* 0xffffffb2f7057836 */ /* 0x000fe20000000000 */
[----:B------:R-:W-:Y:S01]  /*7a60*/  LEA.HI.X.SX32 R239, R7, R11, 0x2, P6 ;  /* 0x0000000b07ef7211 */ /* 0x000fe200030f16ff */
[----:B------:R-:W-:Y:S01]  /*7a70*/  STL.64 [R1+0x8e8], R176 ;  /* 0x0008e8b001007387 */ /* 0x000fe20000100a00 */
[----:B------:R-:W-:Y:S01]  /*7a80*/  ISETP.GE.U32.AND P6, PT, R4, 0x7fffff6e, PT ;  /* 0x7fffff6e0400780c */ /* 0x000fe20003fc6070 */
[----:B------:R-:W-:Y:S01]  /*7a90*/  VIADD R4, R248, 0xffffffb1 ;  /* 0xffffffb1f8047836 */ /* 0x000fe20000000000 */
[----:B------:R-:W-:Y:S01]  /*7aa0*/  ISETP.GE.U32.AND P1, PT, R5, 0x7fffff33, PT ;  /* 0x7fffff330500780c */ /* 0x000fe20003f26070 */
[----:B------:R-:W4:Y:S01]  /*7ab0*/  LDC R248, c[0x0][0x230] ;  /* 0x00008c00fff87b82 */ /* 0x000f220000000800 */
[----:B------:R-:W-:-:S02]  /*7ac0*/  IADD3 R5, R249, -0x50, RZ ;  /* 0xffffffb0f9057810 */ /* 0x000fc40007ffe0ff */
[----:B------:R-:W-:Y:S01]  /*7ad0*/  ISETP.GE.U32.AND P5, PT, R4, 0x7fffff32, PT ;  /* 0x7fffff320400780c */ /* 0x000fe20003fa6070 */
[----:B------:R-:W-:Y:S01]  /*7ae0*/  VIADD R4, R250, 0xffffff93 ;  /* 0xffffff93fa047836 */ /* 0x000fe20000000000 */
[----:B------:R-:W-:Y:S01]  /*7af0*/  ISETP.GE.U32.AND P0, PT, R5, 0x7fffff31, PT ;  /* 0x7fffff310500780c */ /* 0x000fe20003f06070 */
[----:B------:R-:W-:Y:S01]  /*7b00*/  VIADD R5, R245, 0xffffff92 ;  /* 0xffffff92f5057836 */ /* 0x000fe20000000000 */
[----:B------:R-:W-:Y:S01]  /*7b10*/  LOP3.LUT R7, R3, 0x40, RZ, 0x3c, !PT ;  /* 0x0000004003077812 */ /* 0x000fe200078e3cff */
[----:B------:R-:W1:Y:S01]  /*7b20*/  LDC R245, c[0x0][0x230] ;  /* 0x00008c00fff57b82 */ /* 0x000e620000000800 */
[----:B------:R-:W-:Y:S01]  /*7b30*/  ISETP.GE.U32.AND P2, PT, R4, 0x7fffff14, PT ;  /* 0x7fffff140400780c */ /* 0x000fe20003f46070 */
[----:B------:R-:W-:Y:S02]  /*7b40*/  VIADD R4, R246, 0xffffff91 ;  /* 0xffffff91f6047836 */ /* 0x000fe40000000000 */
[----:B------:R-:W-:Y:S01]  /*7b50*/  LDGSTS.E [R8+0x8004], desc[UR60][R164.64], !P1 ;  /* 0x08004000a4087fae */ /* 0x000fe2000c92187c */
[----:B------:R-:W-:Y:S01]  /*7b60*/  ISETP.GE.U32.AND P1, PT, R5, 0x7fffff13, PT ;  /* 0x7fffff130500780c */ /* 0x000fe20003f26070 */
[----:B------:R-:W-:-:S02]  /*7b70*/  VIADD R7, R7, UR8 ;  /* 0x0000000807077c36 */ /* 0x000fc40008000000 */
[----:B------:R-:W-:Y:S01]  /*7b80*/  LDGSTS.E [R8+0x8008], desc[UR60][R166.64], !P5 ;  /* 0x08008000a6087fae */ /* 0x000fe2000e92187c */
[----:B------:R-:W-:Y:S01]  /*7b90*/  ISETP.GE.U32.AND P5, PT, R4, 0x7fffff12, PT ;  /* 0x7fffff120400780c */ /* 0x000fe20003fa6070 */
[----:B------:R-:W-:Y:S01]  /*7ba0*/  VIADD R4, R242, 0xffffffec ;  /* 0xffffffecf2047836 */ /* 0x000fe20000000000 */
[----:B---3--:R-:W-:Y:S01]  /*7bb0*/  IADD3 R5, R6, -0x70, RZ ;  /* 0xffffff9006057810 */ /* 0x008fe20007ffe0ff */
[----:B------:R-:W-:Y:S01]  /*7bc0*/  LDGSTS.E [R8+0x800c], desc[UR60][R168.64], !P0 ;  /* 0x0800c000a8087fae */ /* 0x000fe2000c12187c */
[----:B------:R-:W3:Y:S02]  /*7bd0*/  LDC R249, c[0x0][0x230] ;  /* 0x00008c00fff97b82 */ /* 0x000ee40000000800 */
[----:B------:R-:W-:Y:S01]  /*7be0*/  ISETP.GE.U32.AND P0, PT, R4, 0x7fffff6d, PT ;  /* 0x7fffff6d0400780c */ /* 0x000fe20003f06070 */
[----:B------:R-:W-:Y:S01]  /*7bf0*/  LDGSTS.E [R8+0xc000], desc[UR60][R202.64], !P2 ;  /* 0x0c000000ca087fae */ /* 0x000fe2000d12187c */
[----:B------:R-:W-:Y:S01]  /*7c00*/  ISETP.GE.U32.AND P2, PT, R5, 0x7fffff11, PT ;  /* 0x7fffff110500780c */ /* 0x000fe20003f46070 */
[----:B------:R-:W-:-:S02]  /*7c10*/  VIADD R4, R242, 0xffffffce ;  /* 0xffffffcef2047836 */ /* 0x000fc40000000000 */
[----:B------:R-:W-:Y:S01]  /*7c20*/  LDGSTS.E [R8+0xc004], desc[UR60][R204.64], !P1 ;  /* 0x0c004000cc087fae */ /* 0x000fe2000c92187c */
[----:B------:R-:W-:Y:S01]  /*7c30*/  VIADD R5, R242, 0xffffffcf ;  /* 0xffffffcff2057836 */ /* 0x000fe20000000000 */
[----:B------:R-:W2:Y:S02]  /*7c40*/  LDC R6, c[0x0][0x230] ;  /* 0x00008c00ff067b82 */ /* 0x000ea40000000800 */
[----:B------:R-:W-:Y:S01]  /*7c50*/  LDGSTS.E [R8+0xc008], desc[UR60][R206.64], !P5 ;  /* 0x0c008000ce087fae */ /* 0x000fe2000e92187c */
[----:B------:R-:W-:Y:S01]  /*7c60*/  ISETP.GE.U32.AND P5, PT, R4, 0x7fffff4f, PT ;  /* 0x7fffff4f0400780c */ /* 0x000fe20003fa6070 */
[C---:B------:R-:W-:Y:S01]  /*7c70*/  VIADD R4, R242.reuse, 0xffffffcd ;  /* 0xffffffcdf2047836 */ /* 0x040fe20000000000 */
[----:B------:R-:W-:Y:S01]  /*7c80*/  ISETP.GE.U32.AND P1, PT, R5, 0x7fffff50, PT ;  /* 0x7fffff500500780c */ /* 0x000fe20003f26070 */
[----:B------:R-:W-:Y:S02]  /*7c90*/  VIADD R5, R242, 0xffffffeb ;  /* 0xffffffebf2057836 */ /* 0x000fe40000000000 */
[----:B------:R2:W-:Y:S01]  /*7ca0*/  LDGSTS.E [R8+0xc00c], desc[UR60][R208.64], !P2 ;  /* 0x0c00c000d0087fae */ /* 0x0005e2000d12187c */
[----:B------:R-:W-:Y:S01]  /*7cb0*/  ISETP.GE.U32.AND P2, PT, R4, 0x7fffff4e, PT ;  /* 0x7fffff4e0400780c */ /* 0x000fe20003f46070 */
[----:B------:R-:W2:Y:S01]  /*7cc0*/  LDC R247, c[0x0][0x230] ;  /* 0x00008c00fff77b82 */ /* 0x000ea20000000800 */
[----:B------:R-:W-:Y:S01]  /*7cd0*/  IADD3 R4, R242, -0x34, RZ ;  /* 0xffffffccf2047810 */ /* 0x000fe20007ffe0ff */
[----:B------:R-:W-:Y:S03]  /*7ce0*/  LDGSTS.E [R7], desc[UR60][R108.64], !P3 ;  /* 0x000000006c077fae */ /* 0x000fe6000d92187c */
[----:B------:R-:W-:Y:S01]  /*7cf0*/  ISETP.GE.U32.AND P3, PT, R4, 0x7fffff4d, PT ;  /* 0x7fffff4d0400780c */ /* 0x000fe20003f66070 */
[----:B------:R-:W-:Y:S01]  /*7d00*/  VIADD R4, R242, 0xffffffea ;  /* 0xffffffeaf2047836 */ /* 0x000fe20000000000 */
[----:B------:R-:W-:Y:S01]  /*7d10*/  LDGSTS.E [R7+0x4], desc[UR60][R98.64], !P4 ;  /* 0x0000400062077fae */ /* 0x000fe2000e12187c */
[----:B------:R-:W2:Y:S01]  /*7d20*/  LDC R246, c[0x0][0x230] ;  /* 0x00008c00fff67b82 */ /* 0x000ea20000000800 */
[----:B------:R-:W-:Y:S01]  /*7d30*/  ISETP.GE.U32.AND P4, PT, R5, 0x7fffff6c, PT ;  /* 0x7fffff6c0500780c */ /* 0x000fe20003f86070 */
[----:B-1----:R-:W-:Y:S01]  /*7d40*/  VIADD R5, R245, 0xffffffaf ;  /* 0xffffffaff5057836 */ /* 0x002fe20000000000 */
[----:B------:R-:W-:Y:S01]  /*7d50*/  LDGSTS.E [R7+0x8], desc[UR60][R100.64], !P6 ;  /* 0x0000800064077fae */ /* 0x000fe2000f12187c */
[----:B------:R-:W-:Y:S01]  /*7d60*/  ISETP.GE.U32.AND P6, PT, R4, 0x7fffff6b, PT ;  /* 0x7fffff6b0400780c */ /* 0x000fe20003fc6070 */
[----:B------:R-:W-:-:S02]  /*7d70*/  VIADD R4, R242, 0xffffffe9 ;  /* 0xffffffe9f2047836 */ /* 0x000fc40000000000 */
[----:B------:R-:W-:Y:S01]  /*7d80*/  LDGSTS.E [R7+0xc], desc[UR60][R102.64], !P0 ;  /* 0x0000c00066077fae */ /* 0x000fe2000c12187c */
[----:B------:R-:W1:Y:S02]  /*7d90*/  LDC R250, c[0x0][0x230] ;  /* 0x00008c00fffa7b82 */ /* 0x000e640000000800 */
[----:B------:R-:W-:Y:S01]  /*7da0*/  ISETP.GE.U32.AND P0, PT, R4, 0x7fffff6a, PT ;  /* 0x7fffff6a0400780c */ /* 0x000fe20003f06070 */
[----:B------:R-:W-:Y:S01]  /*7db0*/  LDGSTS.E [R7+0x4000], desc[UR60][R128.64], !P1 ;  /* 0x0400000080077fae */ /* 0x000fe2000c92187c */
[----:B------:R-:W-:Y:S01]  /*7dc0*/  ISETP.GE.U32.AND P1, PT, R5, 0x7fffff30, PT ;  /* 0x7fffff300500780c */ /* 0x000fe20003f26070 */
[----:B----4-:R-:W-:Y:S01]  /*7dd0*/  VIADD R4, R248, 0xffffffad ;  /* 0xffffffadf8047836 */ /* 0x010fe20000000000 */
[----:B---3--:R-:W-:Y:S01]  /*7de0*/  IADD3 R5, R249, -0x52, RZ ;  /* 0xffffffaef9057810 */ /* 0x008fe20007ffe0ff */
[----:B------:R-:W-:Y:S01]  /*7df0*/  LDGSTS.E [R7+0x4004], desc[UR60][R130.64], !P5 ;  /* 0x0400400082077fae */ /* 0x000fe2000e92187c */
[----:B------:R-:W3:Y:S02]  /*7e00*/  LDC R245, c[0x0][0x230] ;  /* 0x00008c00fff57b82 */ /* 0x000ee40000000800 */
[----:B------:R-:W-:Y:S01]  /*7e10*/  ISETP.GE.U32.AND P5, PT, R5, 0x7fffff2f, PT ;  /* 0x7fffff2f0500780c */ /* 0x000fe20003fa6070 */
[----:B------:R-:W-:Y:S01]  /*7e20*/  LDGSTS.E [R7+0x4008], desc[UR60][R132.64], !P2 ;  /* 0x0400800084077fae */ /* 0x000fe2000d12187c */
[----:B------:R-:W-:Y:S01]  /*7e30*/  ISETP.GE.U32.AND P2, PT, R4, 0x7fffff2e, PT ;  /* 0x7fffff2e0400780c */ /* 0x000fe20003f46070 */
[----:B--2---:R-:W-:Y:S01]  /*7e40*/  VIADD R5, R6, 0xffffffac ;  /* 0xffffffac06057836 */ /* 0x004fe20000000000 */
[----:B------:R-:W-:Y:S01]  /*7e50*/  LOP3.LUT R6, R3, 0x50, RZ, 0x3c, !PT ;  /* 0x0000005003067812 */ /* 0x000fe200078e3cff */
[----:B------:R-:W-:Y:S01]  /*7e60*/  VIADD R4, R247, 0xffffff8f ;  /* 0xffffff8ff7047836 */ /* 0x000fe20000000000 */
[----:B------:R-:W-:Y:S01]  /*7e70*/  LDGSTS.E [R7+0x400c], desc[UR60][R134.64], !P3 ;  /* 0x0400c00086077fae */ /* 0x000fe2000d92187c */
[----:B------:R-:W2:Y:S01]  /*7e80*/  LDC R249, c[0x0][0x230] ;  /* 0x00008c00fff97b82 */ /* 0x000ea20000000800 */
[----:B------:R-:W-:Y:S01]  /*7e90*/  ISETP.GE.U32.AND P3, PT, R5, 0x7fffff2d, PT ;  /* 0x7fffff2d0500780c */ /* 0x000fe20003f66070 */
[----:B------:R-:W-:Y:S01]  /*7ea0*/  VIADD R5, R246, 0xffffff8e ;  /* 0xffffff8ef6057836 */ /* 0x000fe20000000000 */
[----:B------:R-:W-:Y:S01]  /*7eb0*/  LDGSTS.E [R7+0x8000], desc[UR60][R170.64], !P1 ;  /* 0x08000000aa077fae */ /* 0x000fe2000c92187c */
[----:B------:R-:W-:Y:S01]  /*7ec0*/  ISETP.GE.U32.AND P1, PT, R4, 0x7fffff10, PT ;  /* 0x7fffff100400780c */ /* 0x000fe20003f26070 */
[----:B------:R-:W-:Y:S01]  /*7ed0*/  VIADD R6, R6, UR8 ;  /* 0x0000000806067c36 */ /* 0x000fe20008000000 */
[----:B-1----:R-:W-:Y:S01]  /*7ee0*/  IADD3 R4, R250, -0x73, RZ ;  /* 0xffffff8dfa047810 */ /* 0x002fe20007ffe0ff */
[----:B------:R-:W-:Y:S01]  /*7ef0*/  LDGSTS.E [R7+0x8004], desc[UR60][R172.64], !P5 ;  /* 0x08004000ac077fae */ /* 0x000fe2000e92187c */
[----:B------:R-:W-:Y:S01]  /*7f00*/  ISETP.GE.U32.AND P5, PT, R5, 0x7fffff0f, PT ;  /* 0x7fffff0f0500780c */ /* 0x000fe20003fa6070 */
[----:B------:R-:W1:Y:S02]  /*7f10*/  LDC R246, c[0x0][0x230] ;  /* 0x00008c00fff67b82 */ /* 0x000e640000000800 */
[----:B------:R-:W-:Y:S01]  /*7f20*/  LDGSTS.E [R7+0x8008], desc[UR60][R174.64], !P2 ;  /* 0x08008000ae077fae */ /* 0x000fe2000d12187c */
[----:B------:R-:W-:Y:S01]  /*7f30*/  ISETP.GE.U32.AND P2, PT, R4, 0x7fffff0e, PT ;  /* 0x7fffff0e0400780c */ /* 0x000fe20003f46070 */
[----:B------:R-:W-:-:S02]  /*7f40*/  VIADD R4, R242, 0xffffffe8 ;  /* 0xffffffe8f2047836 */ /* 0x000fc40000000000 */
[----:B---3--:R-:W-:Y:S01]  /*7f50*/  VIADD R5, R245, 0xffffff8c ;  /* 0xffffff8cf5057836 */ /* 0x008fe20000000000 */
[----:B------:R-:W-:Y:S01]  /*7f60*/  LDGSTS.E [R7+0x800c], desc[UR60][R176.64], !P3 ;  /* 0x0800c000b0077fae */ /* 0x000fe2000d92187c */
[----:B------:R-:W3:Y:S01]  /*7f70*/  LDC R250, c[0x0][0x230] ;  /* 0x00008c00fffa7b82 */ /* 0x000ee20000000800 */
[----:B------:R-:W-:Y:S01]  /*7f80*/  ISETP.GE.U32.AND P3, PT, R4, 0x7fffff69, PT ;  /* 0x7fffff690400780c */ /* 0x000fe20003f66070 */
[C---:B------:R-:W-:Y:S01]  /*7f90*/  VIADD R4, R242.reuse, 0xffffffca ;  /* 0xffffffcaf2047836 */ /* 0x040fe20000000000 */
[----:B------:R-:W-:Y:S01]  /*7fa0*/  LDGSTS.E [R7+0xc000], desc[UR60][R210.64], !P1 ;  /* 0x0c000000d2077fae */ /* 0x000fe2000c92187c */
[----:B------:R-:W-:Y:S01]  /*7fb0*/  ISETP.GE.U32.AND P1, PT, R5, 0x7fffff0d, PT ;  /* 0x7fffff0d0500780c */ /* 0x000fe20003f26070 */
[----:B------:R-:W-:Y:S02]  /*7fc0*/  VIADD R5, R242, 0xffffffcb ;  /* 0xffffffcbf2057836 */ /* 0x000fe40000000000 */
[----:B------:R-:W-:Y:S01]  /*7fd0*/  LDGSTS.E [R7+0xc004], desc[UR60][R212.64], !P5 ;  /* 0x0c004000d4077fae */ /* 0x000fe2000e92187c */
[----:B------:R-:W4:Y:S02]  /*7fe0*/  LDC R245, c[0x0][0x230] ;  /* 0x00008c00fff57b82 */ /* 0x000f240000000800 */
[----:B------:R-:W-:Y:S01]  /*7ff0*/  ISETP.GE.U32.AND P5, PT, R5, 0x7fffff4c, PT ;  /* 0x7fffff4c0500780c */ /* 0x000fe20003fa6070 */
[----:B------:R-:W-:Y:S01]  /*8000*/  LDGSTS.E [R7+0xc008], desc[UR60][R214.64], !P2 ;  /* 0x0c008000d6077fae */ /* 0x000fe2000d12187c */
[----:B------:R-:W-:Y:S01]  /*8010*/  ISETP.GE.U32.AND P2, PT, R4, 0x7fffff4b, PT ;  /* 0x7fffff4b0400780c */ /* 0x000fe20003f46070 */
[C---:B------:R-:W-:Y:S01]  /*8020*/  VIADD R5, R242.reuse, 0xffffffe7 ;  /* 0xffffffe7f2057836 */ /* 0x040fe20000000000 */
[----:B------:R-:W-:-:S02]  /*8030*/  IADD3 R4, R242, -0x37, RZ ;  /* 0xffffffc9f2047810 */ /* 0x000fc40007ffe0ff */
[----:B------:R-:W4:Y:S01]  /*8040*/  LDC R248, c[0x0][0x230] ;  /* 0x00008c00fff87b82 */ /* 0x000f220000000800 */
[----:B------:R-:W-:Y:S01]  /*8050*/  LDGSTS.E [R7+0xc00c], desc[UR60][R216.64], !P1 ;  /* 0x0c00c000d8077fae */ /* 0x000fe2000c92187c */
[----:B------:R-:W-:Y:S01]  /*8060*/  ISETP.GE.U32.AND P1, PT, R4, 0x7fffff4a, PT ;  /* 0x7fffff4a0400780c */ /* 0x000fe20003f26070 */
[----:B------:R-:W-:Y:S02]  /*8070*/  VIADD R4, R242, 0xffffffc8 ;  /* 0xffffffc8f2047836 */ /* 0x000fe40000000000 */
[----:B------:R-:W-:Y:S03]  /*8080*/  LDGSTS.E [R6], desc[UR60][R110.64], !P4 ;  /* 0x000000006e067fae */ /* 0x000fe6000e12187c */
[----:B------:R-:W-:Y:S01]  /*8090*/  ISETP.GE.U32.AND P4, PT, R4, 0x7fffff49, PT ;  /* 0x7fffff490400780c */ /* 0x000fe20003f86070 */
[----:B------:R-:W-:Y:S01]  /*80a0*/  VIADD R4, R242, 0xffffffe6 ;  /* 0xffffffe6f2047836 */ /* 0x000fe20000000000 */
[----:B------:R-:W4:Y:S01]  /*80b0*/  LDC R247, c[0x0][0x230] ;  /* 0x00008c00fff77b82 */ /* 0x000f220000000800 */
[----:B------:R-:W-:Y:S01]  /*80c0*/  LDGSTS.E [R6+0x4], desc[UR60][R112.64], !P6 ;  /* 0x0000400070067fae */ /* 0x000fe2000f12187c */
[----:B------:R-:W-:Y:S01]  /*80d0*/  ISETP.GE.U32.AND P6, PT, R5, 0x7fffff68, PT ;  /* 0x7fffff680500780c */ /* 0x000fe20003fc6070 */
[----:B-1----:R-:W-:-:S02]  /*80e0*/  VIADD R5, R246, 0xffffffab ;  /* 0xffffffabf6057836 */ /* 0x002fc40000000000 */
[----:B------:R-:W-:Y:S01]  /*80f0*/  LDGSTS.E [R6+0x8], desc[UR60][R114.64], !P0 ;  /* 0x0000800072067fae */ /* 0x000fe2000c12187c */
[----:B------:R-:W-:Y:S02]  /*8100*/  ISETP.GE.U32.AND P0, PT, R4, 0x7fffff67, PT ;  /* 0x7fffff670400780c */ /* 0x000fe40003f06070 */
[----:B------:R-:W-:Y:S01]  /*8110*/  IADD3 R4, R242, -0x1b, RZ ;  /* 0xffffffe5f2047810 */ /* 0x000fe20007ffe0ff */
[----:B------:R-:W-:Y:S01]  /*8120*/  LDGSTS.E [R6+0xc], desc[UR60][R116.64], !P3 ;  /* 0x0000c00074067fae */ /* 0x000fe2000d92187c */
[----:B------:R-:W1:Y:S02]  /*8130*/  LDC R246, c[0x0][0x230] ;  /* 0x00008c00fff67b82 */ /* 0x000e640000000800 */
[----:B------:R-:W-:Y:S01]  /*8140*/  ISETP.GE.U32.AND P3, PT, R4, 0x7fffff66, PT ;  /* 0x7fffff660400780c */ /* 0x000fe20003f66070 */
[----:B------:R-:W-:Y:S01]  /*8150*/  LDGSTS.E [R6+0x4000], desc[UR60][R136.64], !P5 ;  /* 0x0400000088067fae */ /* 0x000fe2000e92187c */
[----:B------:R-:W-:Y:S01]  /*8160*/  ISETP.GE.U32.AND P5, PT, R5, 0x7fffff2c, PT ;  /* 0x7fffff2c0500780c */ /* 0x000fe20003fa6070 */
[----:B---3--:R-:W-:-:S02]  /*8170*/  VIADD R5, R250, 0xffffffaa ;  /* 0xffffffaafa057836 */ /* 0x008fc40000000000 */
[----:B--2---:R-:W-:Y:S01]  /*8180*/  VIADD R4, R249, 0xffffffa9 ;  /* 0xffffffa9f9047836 */ /* 0x004fe20000000000 */
[----:B------:R-:W-:Y:S01]  /*8190*/  LDGSTS.E [R6+0x4004], desc[UR60][R138.64], !P2 ;  /* 0x040040008a067fae */ /* 0x000fe2000d12187c */
[----:B------:R-:W2:Y:S01]  /*81a0*/  LDC R250, c[0x0][0x230] ;  /* 0x00008c00fffa7b82 */ /* 0x000ea20000000800 */
[----:B------:R-:W-:Y:S01]  /*81b0*/  ISETP.GE.U32.AND P2, PT, R5, 0x7fffff2b, PT ;  /* 0x7fffff2b0500780c */ /* 0x000fe20003f46070 */
[----:B----4-:R-:W-:Y:S01]  /*81c0*/  VIADD R5, R245, 0xffffffa8 ;  /* 0xffffffa8f5057836 */ /* 0x010fe20000000000 */
[----:B------:R-:W-:Y:S01]  /*81d0*/  LDGSTS.E [R6+0x4008], desc[UR60][R140.64], !P1 ;  /* 0x040080008c067fae */ /* 0x000fe2000c92187c */
[----:B------:R-:W-:Y:S02]  /*81e0*/  ISETP.GE.U32.AND P1, PT, R4, 0x7fffff2a, PT ;  /* 0x7fffff2a0400780c */ /* 0x000fe40003f26070 */
[----:B------:R-:W-:Y:S01]  /*81f0*/  IADD3 R4, R248, -0x75, RZ ;  /* 0xffffff8bf8047810 */ /* 0x000fe20007ffe0ff */
[----:B------:R-:W-:Y:S01]  /*8200*/  LDGSTS.E [R6+0x400c], desc[UR60][R142.64], !P4 ;  /* 0x0400c0008e067fae */ /* 0x000fe2000e12187c */
[----:B------:R-:W-:Y:S01]  /*8210*/  ISETP.GE.U32.AND P4, PT, R5, 0x7fffff29, PT ;  /* 0x7fffff290500780c */ /* 0x000fe20003f86070 */
[----:B------:R-:W-:Y:S01]  /*8220*/  VIADD R5, R247, 0xffffff8a ;  /* 0xffffff8af7057836 */ /* 0x000fe20000000000 */
[----:B------:R-:W3:Y:S01]  /*8230*/  LDC R249, c[0x0][0x230] ;  /* 0x00008c00fff97b82 */ /* 0x000ee20000000800 */
[----:B------:R-:W-:Y:S01]  /*8240*/  LDGSTS.E [R6+0x8000], desc[UR60][R178.64], !P5 ;  /* 0x08000000b2067fae */ /* 0x000fe2000e92187c */
[----:B------:R-:W-:Y:S01]  /*8250*/  ISETP.GE.U32.AND P5, PT, R4, 0x7fffff0c, PT ;  /* 0x7fffff0c0400780c */ /* 0x000fe20003fa6070 */
[----:B------:R-:W-:Y:S01]  /*8260*/  VIADD R4, R251, 0xffffff89 ;  /* 0xffffff89fb047836 */ /* 0x000fe20000000000 */
[----:B------:R-:W-:Y:S01]  /*8270*/  IADD3 R245, R242, -0x1d, RZ ;  /* 0xffffffe3f2f57810 */ /* 0x000fe20007ffe0ff */
[----:B------:R-:W-:Y:S01]  /*8280*/  LDGSTS.E [R6+0x8004], desc[UR60][R180.64], !P2 ;  /* 0x08004000b4067fae */ /* 0x000fe2000d12187c */
[----:B------:R-:W-:Y:S01]  /*8290*/  ISETP.GE.U32.AND P2, PT, R5, 0x7fffff0b, PT ;  /* 0x7fffff0b0500780c */ /* 0x000fe20003f46070 */
[----:B-1----:R-:W-:Y:S01]  /*82a0*/  VIADD R5, R246, 0xffffff88 ;  /* 0xffffff88f6057836 */ /* 0x002fe20000000000 */
[----:B------:R-:W1:Y:S01]  /*82b0*/  LDC R248, c[0x0][0x230] ;  /* 0x00008c00fff87b82 */ /* 0x000e620000000800 */
[----:B------:R-:W-:Y:S01]  /*82c0*/  LDGSTS.E [R6+0x8008], desc[UR60][R182.64], !P1 ;  /* 0x08008000b6067fae */ /* 0x000fe2000c92187c */
[----:B------:R-:W-:Y:S01]  /*82d0*/  ISETP.GE.U32.AND P1, PT, R4, 0x7fffff0a, PT ;  /* 0x7fffff0a0400780c */ /* 0x000fe20003f26070 */
[----:B------:R-:W-:-:S02]  /*82e0*/  VIADD R4, R242, 0xffffffe4 ;  /* 0xffffffe4f2047836 */ /* 0x000fc40000000000 */
[----:B------:R-:W-:Y:S03]  /*82f0*/  LDGSTS.E [R6+0x800c], desc[UR60][R184.64], !P4 ;  /* 0x0800c000b8067fae */ /* 0x000fe6000e12187c */
[----:B------:R-:W4:Y:S01]  /*8300*/  LDC R246, c[0x0][0x230] ;  /* 0x00008c00fff67b82 */ /* 0x000f220000000800 */
[----:B------:R-:W-:Y:S01]  /*8310*/  LDGSTS.E [R6+0xc000], desc[UR60][R218.64], !P5 ;  /* 0x0c000000da067fae */ /* 0x000fe2000e92187c */
[----:B------:R-:W-:Y:S02]  /*8320*/  ISETP.GE.U32.AND P5, PT, R5, 0x7fffff09, PT ;  /* 0x7fffff090500780c */ /* 0x000fe40003fa6070 */
[----:B------:R-:W-:Y:S01]  /*8330*/  ISETP.GE.U32.AND P4, PT, R4, 0x7fffff65, PT ;  /* 0x7fffff650400780c */ /* 0x000fe20003f86070 */
[C---:B------:R-:W-:Y:S01]  /*8340*/  VIADD R4, R242.reuse, 0xffffffc6 ;  /* 0xffffffc6f2047836 */ /* 0x040fe20000000000 */
[----:B------:R-:W-:Y:S01]  /*8350*/  IADD3 R5, R242, -0x39, RZ ;  /* 0xffffffc7f2057810 */ /* 0x000fe20007ffe0ff */
[----:B------:R-:W-:Y:S01]  /*8360*/  LDGSTS.E [R6+0xc004], desc[UR60][R220.64], !P2 ;  /* 0x0c004000dc067fae */ /* 0x000fe2000d12187c */
[----:B------:R-:W1:Y:S02]  /*8370*/  LDC R251, c[0x0][0x230] ;  /* 0x00008c00fffb7b82 */ /* 0x000e640000000800 */
[----:B------:R-:W-:Y:S01]  /*8380*/  ISETP.GE.U32.AND P2, PT, R5, 0x7fffff48, PT ;  /* 0x7fffff480500780c */ /* 0x000fe20003f46070 */
[----:B------:R-:W-:Y:S01]  /*8390*/  LDGSTS.E [R6+0xc008], desc[UR60][R222.64], !P1 ;  /* 0x0c008000de067fae */ /* 0x000fe2000c92187c */
[----:B------:R-:W-:Y:S01]  /*83a0*/  ISETP.GE.U32.AND P1, PT, R4, 0x7fffff47, PT ;  /* 0x7fffff470400780c */ /* 0x000fe20003f26070 */
[----:B------:R-:W-:Y:S01]  /*83b0*/  VIADD R4, R242, 0xffffffc5 ;  /* 0xffffffc5f2047836 */ /* 0x000fe20000000000 */
[----:B------:R-:W-:Y:S01]  /*83c0*/  LOP3.LUT R5, R3, 0x60, RZ, 0x3c, !PT ;  /* 0x0000006003057812 */ /* 0x000fe200078e3cff */
[----:B------:R-:W-:Y:S01]  /*83d0*/  LDGSTS.E [R6+0xc00c], desc[UR60][R224.64], !P5 ;  /* 0x0c00c000e0067fae */ /* 0x000fe2000e92187c */
[----:B------:R-:W1:Y:S02]  /*83e0*/  LDC R247, c[0x0][0x230] ;  /* 0x00008c00fff77b82 */ /* 0x000e640000000800 */
[----:B------:R-:W-:Y:S01]  /*83f0*/  ISETP.GE.U32.AND P5, PT, R4, 0x7fffff46, PT ;  /* 0x7fffff460400780c */ /* 0x000fe20003fa6070 */
[----:B------:R-:W-:-:S02]  /*8400*/  VIADD R5, R5, UR8 ;  /* 0x0000000805057c36 */ /* 0x000fc40008000000 */
[----:B------:R-:W-:-:S03]  /*8410*/  VIADD R4, R242, 0xffffffc4 ;  /* 0xffffffc4f2047836 */ /* 0x000fc60000000000 */
[----:B------:R-:W-:Y:S01]  /*8420*/  LDGSTS.E [R5], desc[UR60][R14.64], !P6 ;  /* 0x000000000e057fae */ /* 0x000fe2000f12187c */
[----:B------:R-:W1:Y:S01]  /*8430*/  LDC R8, c[0x0][0x230] ;  /* 0x00008c00ff087b82 */ /* 0x000e620000000800 */
[----:B------:R-:W-:Y:S01]  /*8440*/  ISETP.GE.U32.AND P6, PT, R4, 0x7fffff45, PT ;  /* 0x7fffff450400780c */ /* 0x000fe20003fc6070 */
[----:B------:R-:W-:Y:S01]  /*8450*/  VIADD R4, R242, 0xffffffe2 ;  /* 0xffffffe2f2047836 */ /* 0x000fe20000000000 */
[----:B------:R-:W-:Y:S01]  /*8460*/  LDGSTS.E [R5+0x4], desc[UR60][R104.64], !P0 ;  /* 0x0000400068057fae */ /* 0x000fe2000c12187c */
[----:B------:R-:W-:Y:S01]  /*8470*/  ISETP.GE.U32.AND P0, PT, R245, 0x7fffff64, PT ;  /* 0x7fffff64f500780c */ /* 0x000fe20003f06070 */
[----:B----4-:R-:W-:Y:S02]  /*8480*/  VIADD R245, R246, 0xffffffa7 ;  /* 0xffffffa7f6f57836 */ /* 0x010fe40000000000 */
[----:B------:R-:W-:Y:S01]  /*8490*/  LDGSTS.E [R5+0x8], desc[UR60][R106.64], !P3 ;  /* 0x000080006a057fae */ /* 0x000fe2000d92187c */
[----:B------:R-:W-:Y:S01]  /*84a0*/  ISETP.GE.U32.AND P3, PT, R4, 0x7fffff63, PT ;  /* 0x7fffff630400780c */ /* 0x000fe20003f66070 */
[----:B------:R-:W-:Y:S01]  /*84b0*/  VIADD R4, R242, 0xffffffe1 ;  /* 0xffffffe1f2047836 */ /* 0x000fe20000000000 */
[----:B------:R-:W4:Y:S01]  /*84c0*/  LDC R246, c[0x0][0x230] ;  /* 0x00008c00fff67b82 */ /* 0x000f220000000800 */
[----:B------:R-:W-:Y:S03]  /*84d0*/  LDGSTS.E [R5+0xc], desc[UR60][R118.64], !P4 ;  /* 0x0000c00076057fae */ /* 0x000fe6000e12187c */
[----:B------:R-:W-:Y:S01]  /*84e0*/  ISETP.GE.U32.AND P4, PT, R4, 0x7fffff62, PT ;  /* 0x7fffff620400780c */ /* 0x000fe20003f86070 */
[----:B------:R-:W-:Y:S01]  /*84f0*/  LDGSTS.E [R5+0x4000], desc[UR60][R144.64], !P2 ;  /* 0x0400000090057fae */ /* 0x000fe2000d12187c */
[----:B------:R-:W-:Y:S01]  /*8500*/  ISETP.GE.U32.AND P2, PT, R245, 0x7fffff28, PT ;  /* 0x7fffff28f500780c */ /* 0x000fe20003f46070 */
[----:B--2---:R-:W-:Y:S01]  /*8510*/  VIADD R245, R250, 0xffffffa6 ;  /* 0xffffffa6faf57836 */ /* 0x004fe20000000000 */
[----:B---3--:R-:W-:Y:S01]  /*8520*/  IADD3 R4, R249, -0x5b, RZ ;  /* 0xffffffa5f9047810 */ /* 0x008fe20007ffe0ff */
[----:B------:R-:W-:Y:S01]  /*8530*/  LDGSTS.E [R5+0x4004], desc[UR60][R146.64], !P1 ;  /* 0x0400400092057fae */ /* 0x000fe2000c92187c */
[----:B------:R-:W2:Y:S02]  /*8540*/  LDC R250, c[0x0][0x230] ;  /* 0x00008c00fffa7b82 */ /* 0x000ea40000000800 */
[----:B------:R-:W-:Y:S01]  /*8550*/  ISETP.GE.U32.AND P1, PT, R245, 0x7fffff27, PT ;  /* 0x7fffff27f500780c */ /* 0x000fe20003f26070 */
[----:B------:R-:W-:Y:S01]  /*8560*/  LDGSTS.E [R5+0x4008], desc[UR60][R148.64], !P5 ;  /* 0x0400800094057fae */ /* 0x000fe2000e92187c */
[----:B------:R-:W-:Y:S01]  /*8570*/  ISETP.GE.U32.AND P5, PT, R4, 0x7fffff26, PT ;  /* 0x7fffff260400780c */ /* 0x000fe20003fa6070 */
[----:B-1----:R-:W-:-:S02]  /*8580*/  VIADD R245, R248, 0xffffffa4 ;  /* 0xffffffa4f8f57836 */ /* 0x002fc40000000000 */
[----:B------:R-:W-:Y:S01]  /*8590*/  VIADD R4, R251, 0xffffff87 ;  /* 0xffffff87fb047836 */ /* 0x000fe20000000000 */
[----:B------:R-:W-:Y:S01]  /*85a0*/  LDGSTS.E [R5+0x400c], desc[UR60][R150.64], !P6 ;  /* 0x0400c00096057fae */ /* 0x000fe2000f12187c */
[----:B------:R-:W1:Y:S01]  /*85b0*/  LDC R248, c[0x0][0x230] ;  /* 0x00008c00fff87b82 */ /* 0x000e620000000800 */
[----:B------:R-:W-:Y:S01]  /*85c0*/  ISETP.GE.U32.AND P6, PT, R245, 0x7fffff25, PT ;  /* 0x7fffff25f500780c */ /* 0x000fe20003fc6070 */
[----:B------:R-:W-:Y:S01]  /*85d0*/  VIADD R245, R252, 0xffffff86 ;  /* 0xffffff86fcf57836 */ /* 0x000fe20000000000 */
[----:B------:R-:W-:Y:S01]  /*85e0*/  LDGSTS.E [R5+0x8000], desc[UR60][R186.64], !P2 ;  /* 0x08000000ba057fae */ /* 0x000fe2000d12187c */
[----:B------:R-:W-:Y:S01]  /*85f0*/  ISETP.GE.U32.AND P2, PT, R4, 0x7fffff08, PT ;  /* 0x7fffff080400780c */ /* 0x000fe20003f46070 */
[----:B------:R-:W-:Y:S02]  /*8600*/  VIADD R4, R242, 0xffffffe0 ;  /* 0xffffffe0f2047836 */ /* 0x000fe40000000000 */
[----:B------:R-:W-:Y:S01]  /*8610*/  LDGSTS.E [R5+0x8004], desc[UR60][R188.64], !P1 ;  /* 0x08004000bc057fae */ /* 0x000fe2000c92187c */
[----:B------:R-:W3:Y:S02]  /*8620*/  LDC R252, c[0x0][0x230] ;  /* 0x00008c00fffc7b82 */ /* 0x000ee40000000800 */
[----:B------:R-:W-:Y:S01]  /*8630*/  ISETP.GE.U32.AND P1, PT, R4, 0x7fffff61, PT ;  /* 0x7fffff610400780c */ /* 0x000fe20003f26070 */
[----:B------:R-:W-:Y:S01]  /*8640*/  LDGSTS.E [R5+0x8008], desc[UR60][R190.64], !P5 ;  /* 0x08008000be057fae */ /* 0x000fe2000e92187c */
[----:B------:R-:W-:Y:S01]  /*8650*/  ISETP.GE.U32.AND P5, PT, R245, 0x7fffff07, PT ;  /* 0x7fffff07f500780c */ /* 0x000fe20003fa6070 */
[----:B------:R-:W-:Y:S01]  /*8660*/  VIADD R4, R242, 0xffffffc3 ;  /* 0xffffffc3f2047836 */ /* 0x000fe20000000000 */
[----:B------:R-:W-:Y:S01]  /*8670*/  IADD3 R245, R247, -0x7b, RZ ;  /* 0xffffff85f7f57810 */ /* 0x000fe20007ffe0ff */
[----:B------:R-:W-:Y:S01]  /*8680*/  LDGSTS.E [R5+0x800c], desc[UR60][R192.64], !P6 ;  /* 0x0800c000c0057fae */ /* 0x000fe2000f12187c */
[----:B------:R-:W3:Y:S02]  /*8690*/  LDC R247, c[0x0][0x230] ;  /* 0x00008c00fff77b82 */ /* 0x000ee40000000800 */
[----:B------:R-:W-:Y:S01]  /*86a0*/  ISETP.GE.U32.AND P6, PT, R245, 0x7fffff06, PT ;  /* 0x7fffff06f500780c */ /* 0x000fe20003fc6070 */
[----:B------:R-:W-:Y:S01]  /*86b0*/  LDGSTS.E [R5+0xc000], desc[UR60][R226.64], !P2 ;  /* 0x0c000000e2057fae */ /* 0x000fe2000d12187c */
[----:B------:R-:W-:Y:S01]  /*86c0*/  ISETP.GE.U32.AND P2, PT, R4, 0x7fffff44, PT ;  /* 0x7fffff440400780c */ /* 0x000fe20003f46070 */
[----:B----4-:R-:W-:Y:S01]  /*86d0*/  VIADD R4, R246, 0xffffff84 ;  /* 0xffffff84f6047836 */ /* 0x010fe20000000000 */
[C---:B------:R-:W-:Y:S01]  /*86e0*/  IADD3 R245, R242.reuse, -0x40, RZ ;  /* 0xffffffc0f2f57810 */ /* 0x040fe20007ffe0ff */
[----:B------:R-:W-:Y:S01]  /*86f0*/  VIADD R246, R242, 0xffffffc1 ;  /* 0xffffffc1f2f67836 */ /* 0x000fe20000000000 */
[----:B------:R-:W4:Y:S01]  /*8700*/  LDC R249, c[0x0][0x230] ;  /* 0x00008c00fff97b82 */ /* 0x000f220000000800 */
[----:B------:R-:W-:Y:S01]  /*8710*/  LDGSTS.E [R5+0xc004], desc[UR60][R228.64], !P5 ;  /* 0x0c004000e4057fae */ /* 0x000fe2000e92187c */
[----:B------:R-:W-:Y:S01]  /*8720*/  ISETP.GE.U32.AND P5, PT, R4, 0x7fffff05, PT ;  /* 0x7fffff050400780c */ /* 0x000fe20003fa6070 */
[----:B------:R-:W-:-:S04]  /*8730*/  VIADD R4, R242, 0xffffffc2 ;  /* 0xffffffc2f2047836 */ /* 0x000fc80000000000 */
[----:B------:R-:W-:Y:S01]  /*8740*/  LDGSTS.E [R5+0xc008], desc[UR60][R230.64], !P6 ;  /* 0x0c008000e6057fae */ /* 0x000fe2000f12187c */
[----:B------:R-:W-:Y:S01]  /*8750*/  ISETP.GE.U32.AND P6, PT, R4, 0x7fffff43, PT ;  /* 0x7fffff430400780c */ /* 0x000fe20003fc6070 */
[----:B------:R-:W3:Y:S01]  /*8760*/  LDC R251, c[0x0][0x230] ;  /* 0x00008c00fffb7b82 */ /* 0x000ee20000000800 */
[----:B------:R-:W-:-:S05]  /*8770*/  LOP3.LUT R4, R3, 0x70, RZ, 0x3c, !PT ;  /* 0x0000007003047812 */ /* 0x000fca00078e3cff */
[----:B------:R-:W-:Y:S01]  /*8780*/  VIADD R4, R4, UR8 ;  /* 0x0000000804047c36 */ /* 0x000fe20008000000 */
[----:B------:R-:W-:Y:S01]  /*8790*/  LDGSTS.E [R5+0xc00c], desc[UR60][R232.64], !P5 ;  /* 0x0c00c000e8057fae */ /* 0x000fe2000e92187c */
[----:B------:R-:W-:Y:S01]  /*87a0*/  ISETP.GE.U32.AND P5, PT, R246, 0x7fffff42, PT ;  /* 0x7fffff42f600780c */ /* 0x000fe20003fa6070 */
[----:B--2---:R-:W-:Y:S02]  /*87b0*/  VIADD R246, R250, 0xffffffa3 ;  /* 0xffffffa3faf67836 */ /* 0x004fe40000000000 */
[----:B------:R-:W-:Y:S01]  /*87c0*/  LDGSTS.E [R4], desc[UR60][R120.64], !P0 ;  /* 0x0000000078047fae */ /* 0x000fe2000c12187c */
[----:B------:R-:W-:Y:S01]  /*87d0*/  ISETP.GE.U32.AND P0, PT, R245, 0x7fffff41, PT ;  /* 0x7fffff41f500780c */ /* 0x000fe20003f06070 */
[----:B------:R-:W2:Y:S02]  /*87e0*/  LDC R250, c[0x0][0x230] ;  /* 0x00008c00fffa7b82 */ /* 0x000ea40000000800 */
[----:B------:R-:W-:Y:S01]  /*87f0*/  LDGSTS.E [R4+0x4], desc[UR60][R122.64], !P3 ;  /* 0x000040007a047fae */ /* 0x000fe2000d92187c */
[----:B------:R-:W-:Y:S01]  /*8800*/  ISETP.GE.U32.AND P3, PT, R246, 0x7fffff24, PT ;  /* 0x7fffff24f600780c */ /* 0x000fe20003f66070 */
[----:B-1----:R-:W-:-:S02]  /*8810*/  VIADD R246, R248, 0xffffffa1 ;  /* 0xffffffa1f8f67836 */ /* 0x002fc40000000000 */
[----:B------:R-:W-:Y:S01]  /*8820*/  LDGSTS.E [R4+0x8], desc[UR60][R124.64], !P4 ;  /* 0x000080007c047fae */ /* 0x000fe2000e12187c */
[----:B----4-:R-:W-:Y:S01]  /*8830*/  VIADD R245, R249, 0xffffffa2 ;  /* 0xffffffa2f9f57836 */ /* 0x010fe20000000000 */
[----:B------:R-:W1:Y:S02]  /*8840*/  LDC R248, c[0x0][0x230] ;  /* 0x00008c00fff87b82 */ /* 0x000e640000000800 */
[----:B------:R-:W-:Y:S01]  /*8850*/  LDGSTS.E [R4+0xc], desc[UR60][R126.64], !P1 ;  /* 0x0000c0007e047fae */ /* 0x000fe2000c92187c */
[----:B------:R-:W-:Y:S01]  /*8860*/  ISETP.GE.U32.AND P1, PT, R246, 0x7fffff22, PT ;  /* 0x7fffff22f600780c */ /* 0x000fe20003f26070 */
[----:B---3--:R-:W-:Y:S01]  /*8870*/  VIADD R246, R252, 0xffffff83 ;  /* 0xffffff83fcf67836 */ /* 0x008fe20000000000 */
[----:B------:R-:W-:Y:S01]  /*8880*/  ISETP.GE.U32.AND P4, PT, R245, 0x7fffff23, PT ;  /* 0x7fffff23f500780c */ /* 0x000fe20003f86070 */
[----:B------:R-:W-:Y:S01]  /*8890*/  LDGSTS.E [R4+0x4000], desc[UR60][R154.64], !P2 ;  /* 0x040000009a047fae */ /* 0x000fe2000d12187c */
[----:B------:R-:W-:Y:S01]  /*88a0*/  IADD3 R245, R251, -0x60, RZ ;  /* 0xffffffa0fbf57810 */ /* 0x000fe20007ffe0ff */
[----:B------:R-:W3:Y:S02]  /*88b0*/  LDC R249, c[0x0][0x230] ;  /* 0x00008c00fff97b82 */ /* 0x000ee40000000800 */
[----:B------:R-:W-:Y:S01]  /*88c0*/  LDGSTS.E [R4+0x4004], desc[UR60][R158.64], !P6 ;  /* 0x040040009e047fae */ /* 0x000fe2000f12187c */
[----:B------:R-:W-:Y:S01]  /*88d0*/  ISETP.GE.U32.AND P6, PT, R246, 0x7fffff04, PT ;  /* 0x7fffff04f600780c */ /* 0x000fe20003fc6070 */
[----:B------:R-:W-:Y:S01]  /*88e0*/  VIADD R246, R247, 0xffffff80 ;  /* 0xffffff80f7f67836 */ /* 0x000fe20000000000 */
[----:B------:R-:W-:Y:S01]  /*88f0*/  ISETP.GE.U32.AND P2, PT, R245, 0x7fffff21, PT ;  /* 0x7fffff21f500780c */ /* 0x000fe20003f46070 */
[----:B------:R-:W-:Y:S01]  /*8900*/  LDGSTS.E [R4+0x4008], desc[UR60][R160.64], !P5 ;  /* 0x04008000a0047fae */ /* 0x000fe2000e92187c */
[----:B------:R-:W-:Y:S01]  /*8910*/  VIADD R245, R16, 0xffffff82 ;  /* 0xffffff8210f57836 */ /* 0x000fe20000000000 */
[----:B------:R-:W4:Y:S02]  /*8920*/  LDC R251, c[0x0][0x230] ;  /* 0x00008c00fffb7b82 */ /* 0x000f240000000800 */
[----:B------:R-:W-:Y:S01]  /*8930*/  LDGSTS.E [R4+0x400c], desc[UR60][R162.64], !P0 ;  /* 0x0400c000a2047fae */ /* 0x000fe2000c12187c */
[----:B------:R-:W-:-:S02]  /*8940*/  ISETP.GE.AND P0, PT, R0, R247, PT ;  /* 0x000000f70000720c */ /* 0x000fc40003f06270 */
[----:B------:R-:W-:Y:S01]  /*8950*/  ISETP.GE.U32.AND P5, PT, R245, 0x7fffff03, PT ;  /* 0x7fffff03f500780c */ /* 0x000fe20003fa6070 */
[----:B------:R-:W-:Y:S01]  /*8960*/  LDGSTS.E [R4+0x8000], desc[UR60][R194.64], !P3 ;  /* 0x08000000c2047fae */ /* 0x000fe2000d92187c */
[----:B------:R-:W-:Y:S01]  /*8970*/  ISETP.GE.AND P3, PT, R0, R246, PT ;  /* 0x000000f60000720c */ /* 0x000fe20003f66270 */
[----:B------:R-:W-:Y:S01]  /*8980*/  VIADD R0, R242, 0x7f ;  /* 0x0000007ff2007836 */ /* 0x000fe20000000000 */
[----:B-1----:R-:W-:Y:S01]  /*8990*/  IADD3 R247, R248, -0x7f, RZ ;  /* 0xffffff81f8f77810 */ /* 0x002fe20007ffe0ff */
[----:B------:R-:W-:Y:S01]  /*89a0*/  LDGSTS.E [R4+0x8004], desc[UR60][R196.64], !P4 ;  /* 0x08004000c4047fae */ /* 0x000fe2000e12187c */
[----:B------:R-:W-:Y:S01]  /*89b0*/  SEL R242, RZ, 0x4, P3 ;  /* 0x00000004fff27807 */ /* 0x000fe20001800000 */
[----:B------:R-:W1:Y:S01]  /*89c0*/  LDC R252, c[0x0][0x230] ;  /* 0x00008c00fffc7b82 */ /* 0x000e620000000800 */
[C---:B------:R-:W-:Y:S01]  /*89d0*/  ISETP.GT.AND P3, PT, R0.reuse, 0x7f, PT ;  /* 0x0000007f0000780c */ /* 0x040fe20003f64270 */
[----:B------:R-:W-:Y:S01]  /*89e0*/  STL [R1+0x354], R0 ;  /* 0x0003540001007387 */ /* 0x000fe20000100800 */
[----:B------:R-:W-:-:S02]  /*89f0*/  ISETP.GT.AND P4, PT, R0, 0xff, PT ;  /* 0x000000ff0000780c */ /* 0x000fc40003f84270 */
[----:B------:R-:W-:Y:S01]  /*8a00*/  SEL R245, RZ, 0x4, !P3 ;  /* 0x00000004fff57807 */ /* 0x000fe20005800000 */
[----:B------:R-:W4:Y:S01]  /*8a10*/  LDL.64 R156, [R1+0x1b0] ;  /* 0x0001b000019c7983 */ /* 0x000f220000100a00 */
[----:B------:R-:W-:Y:S02]  /*8a20*/  SEL R242, R242, RZ, P4 ;  /* 0x000000fff2f27207 */ /* 0x000fe40002000000 */
[----:B------:R-:W-:Y:S01]  /*8a30*/  SEL R245, R245, RZ, !P0 ;  /* 0x000000fff5f57207 */ /* 0x000fe20004000000 */
[----:B------:R-:W-:Y:S01]  /*8a40*/  LDGSTS.E [R4+0x8008], desc[UR60][R198.64], !P1 ;  /* 0x08008000c6047fae */ /* 0x000fe2000c92187c */
[----:B------:R-:W-:Y:S02]  /*8a50*/  ISETP.GE.U32.AND P3, PT, R247, 0x7fffff02, PT ;  /* 0x7fffff02f700780c */ /* 0x000fe40003f66070 */
[----:B------:R-:W-:Y:S01]  /*8a60*/  ISETP.GE.U32.AND P0, PT, R246, 0x7fffff01, PT ;  /* 0x7fffff01f600780c */ /* 0x000fe20003f06070 */
[----:B------:R-:W-:Y:S01]  /*8a70*/  LDGSTS.E [R4+0x800c], desc[UR60][R200.64], !P2 ;  /* 0x0800c000c8047fae */ /* 0x000fe2000d12187c */
[----:B------:R-:W-:Y:S01]  /*8a80*/  ISETP.NE.U32.AND P1, PT, R242, RZ, PT ;  /* 0x000000fff200720c */ /* 0x000fe20003f25070 */
[----:B---3--:R-:W-:Y:S01]  /*8a90*/  VIADD R242, R249, 0xffffff7f ;  /* 0xffffff7ff9f27836 */ /* 0x008fe20000000000 */
[----:B------:R-:W-:Y:S01]  /*8aa0*/  ISETP.NE.U32.AND P4, PT, R245, RZ, PT ;  /* 0x000000fff500720c */ /* 0x000fe20003f85070 */
[----:B--2---:R-:W-:Y:S01]  /*8ab0*/  VIADD R245, R250, 0xffffff7e ;  /* 0xffffff7efaf57836 */ /* 0x004fe20000000000 */
[----:B------:R-:W-:Y:S01]  /*8ac0*/  LOP3.LUT R16, R2, 0x20, RZ, 0x3c, !PT ;  /* 0x0000002002107812 */ /* 0x000fe200078e3cff */
[----:B------:R-:W-:Y:S01]  /*8ad0*/  LDGSTS.E [R4+0xc000], desc[UR60][R234.64], !P6 ;  /* 0x0c000000ea047fae */ /* 0x000fe2000f12187c */
[----:B------:R-:W-:Y:S01]  /*8ae0*/  ISETP.GE.U32.AND P2, PT, R242, 0x7fffff00, PT ;  /* 0x7fffff00f200780c */ /* 0x000fe20003f46070 */
[----:B----4-:R-:W-:Y:S01]  /*8af0*/  VIADD R242, R251, 0xffffff7d ;  /* 0xffffff7dfbf27836 */ /* 0x010fe20000000000 */
[----:B------:R-:W-:Y:S01]  /*8b00*/  ISETP.GE.U32.AND P6, PT, R245, 0x7ffffeff, PT ;  /* 0x7ffffefff500780c */ /* 0x000fe20003fc6070 */
[----:B------:R-:W-:Y:S01]  /*8b10*/  VIADD R251, R2, UR8 ;  /* 0x0000000802fb7c36 */ /* 0x000fe20008000000 */
[----:B------:R-:W-:Y:S01]  /*8b20*/  LDGSTS.E [R4+0xc004], desc[UR60][R236.64], !P5 ;  /* 0x0c004000ec047fae */ /* 0x000fe2000e92187c */
[----:B------:R-:W-:Y:S01]  /*8b30*/  VIADD R245, R9, 0xffffff7c ;  /* 0xffffff7c09f57836 */ /* 0x000fe20000000000 */
[----:B------:R-:W-:Y:S01]  /*8b40*/  ISETP.GE.U32.AND P5, PT, R242, 0x7ffffefe, PT ;  /* 0x7ffffefef200780c */ /* 0x000fe20003fa6070 */
[----:B------:R-:W-:Y:S01]  /*8b50*/  VIADD R250, R17, UR8 ;  /* 0x0000000811fa7c36 */ /* 0x000fe20008000000 */
[----:B------:R-:W2:Y:S01]  /*8b60*/  LDL.64 R18, [R1+0x180] ;  /* 0x0001800001127983 */ /* 0x000ea20000100a00 */
[----:B------:R-:W-:-:S02]  /*8b70*/  IADD3 R242, R8, -0xa1, RZ ;  /* 0xffffff5f08f27810 */ /* 0x000fc40007ffe0ff */
[----:B------:R-:W-:Y:S01]  /*8b80*/  IADD3 R249, R16, UR8, RZ ;  /* 0x0000000810f97c10 */ /* 0x000fe2000fffe0ff */
[----:B------:R-:W-:Y:S01]  /*8b90*/  LDGSTS.E [R4+0xc008], desc[UR60][R238.64], !P3 ;  /* 0x0c008000ee047fae */ /* 0x000fe2000d92187c */
[C---:B------:R-:W-:Y:S02]  /*8ba0*/  LOP3.LUT R13, R2.reuse, 0x30, RZ, 0x3c, !PT ;  /* 0x00000030020d7812 */ /* 0x040fe400078e3cff */
[C---:B------:R-:W-:Y:S01]  /*8bb0*/  LOP3.LUT R11, R2.reuse, 0x40, RZ, 0x3c, !PT ;  /* 0x00000040020b7812 */ /* 0x040fe200078e3cff */
[----:B------:R-:W-:Y:S01]  /*8bc0*/  LDGSTS.E [R4+0xc00c], desc[UR60][R240.64], !P0 ;  /* 0x0c00c000f0047fae */ /* 0x000fe2000c12187c */
[C---:B------:R-:W-:Y:S02]  /*8bd0*/  LOP3.LUT R10, R2.reuse, 0x50, RZ, 0x3c, !PT ;  /* 0x00000050020a7812 */ /* 0x040fe400078e3cff */
[C---:B------:R-:W-:Y:S01]  /*8be0*/  LOP3.LUT R9, R2.reuse, 0x60, RZ, 0x3c, !PT ;  /* 0x0000006002097812 */ /* 0x040fe200078e3cff */
[----:B------:R3:W-:Y:S01]  /*8bf0*/  STL.64 [R1+0x6a0], R2 ;  /* 0x0006a00201007387 */ /* 0x0007e20000100a00 */
[----:B------:R-:W-:-:S03]  /*8c00*/  LOP3.LUT R8, R2, 0x70, RZ, 0x3c, !PT ;  /* 0x0000007002087812 */ /* 0x000fc600078e3cff */
[----:B------:R-:W4:Y:S04]  /*8c10*/  LDL.64 R16, [R1+0x158] ;  /* 0x0001580001107983 */ /* 0x000f280000100a00 */
[----:B------:R-:W0:Y:S04]  /*8c20*/  LDGDEPBAR ;  /* 0x00000000000079af */ /* 0x000e280000000000 */
[----:B---3--:R-:W3:Y:S04]  /*8c30*/  LDL.LU.64 R2, [R1+0x160] ;  /* 0x0001600001027983 */ /* 0x008ee80000300a00 */
[----:B------:R-:W3:Y:S04]  /*8c40*/  LDL.64 R176, [R1+0x108] ;  /* 0x0001080001b07983 */ /* 0x000ee80000100a00 */
[----:B------:R-:W3:Y:S04]  /*8c50*/  LDL.64 R174, [R1+0xe0] ;  /* 0x0000e00001ae7983 */ /* 0x000ee80000100a00 */
[----:B------:R-:W3:Y:S04]  /*8c60*/  LDL.64 R172, [R1+0xb8] ;  /* 0x0000b80001ac7983 */ /* 0x000ee80000100a00 */
[----:B------:R-:W3:Y:S04]  /*8c70*/  LDL.64 R170, [R1+0x90] ;  /* 0x0000900001aa7983 */ /* 0x000ee80000100a00 */
[----:B------:R-:W3:Y:S04]  /*8c80*/  LDL.64 R134, [R1+0x1a8] ;  /* 0x0001a80001867983 */ /* 0x000ee80000100a00 */
[----:B------:R-:W3:Y:S04]  /*8c90*/  LDL.64 R132, [R1+0x178] ;  /* 0x0001780001847983 */ /* 0x000ee80000100a00 */
[----:B------:R-:W3:Y:S04]  /*8ca0*/  LDL.64 R130, [R1+0x150] ;  /* 0x0001500001827983 */ /* 0x000ee80000100a00 */
[----:B------:R-:W3:Y:S01]  /*8cb0*/  LDL.64 R128, [R1+0x128] ;  /* 0x0001280001807983 */ /* 0x000ee20000100a00 */
[----:B------:R-:W-:-:S03]  /*8cc0*/  ISETP.GE.U32.AND P3, PT, R245, 0x7ffffefd, PT ;  /* 0x7ffffefdf500780c */ /* 0x000fc60003f66070 */
[----:B------:R-:W3:Y:S04]  /*8cd0*/  LDL.64 R102, [R1+0x100] ;  /* 0x0001000001667983 */ /* 0x000ee80000100a00 */
[----:B------:R-:W-:Y:S01]  /*8ce0*/  LDGSTS.E [R251+0x60000], desc[UR60][R156.64], P4 ;  /* 0x600000009cfb7fae */ /* 0x000fe2000a12187c */
[----:B------:R-:W-:-:S03]  /*8cf0*/  ISETP.GE.U32.AND P0, PT, R242, 0x7ffffee0, PT ;  /* 0x7ffffee0f200780c */ /* 0x000fc60003f06070 */
[----:B------:R-:W3:Y:S04]  /*8d00*/  LDL.64 R100, [R1+0xd8] ;  /* 0x0000d80001647983 */ /* 0x000ee80000100a00 */
[----:B------:R-:W3:Y:S04]  /*8d10*/  LDL.64 R98, [R1+0xb0] ;  /* 0x0000b00001627983 */ /* 0x000ee80000100a00 */
[----:B------:R-:W3:Y:S01]  /*8d20*/  LDL.64 R156, [R1+0x130] ;  /* 0x00013000019c7983 */ /* 0x000ee20000100a00 */
[----:B------:R-:W-:Y:S01]  /*8d30*/  VIADD R245, R9, UR8 ;  /* 0x0000000809f57c36 */ /* 0x000fe20008000000 */
[----:B------:R-:W-:-:S02]  /*8d40*/  IADD3 R242, R8, UR8, RZ ;  /* 0x0000000808f27c10 */ /* 0x000fc4000fffe0ff */
[----:B------:R-:W3:Y:S04]  /*8d50*/  LDL.64 R108, [R1+0x88] ;  /* 0x00008800016c7983 */ /* 0x000ee80000100a00 */
[----:B------:R-:W3:Y:S04]  /*8d60*/  LDL.64 R208, [R1+0x1a0] ;  /* 0x0001a00001d07983 */ /* 0x000ee80000100a00 */
[----:B------:R-:W3:Y:S04]  /*8d70*/  LDL.64 R8, [R1+0x170] ;  /* 0x0001700001087983 */ /* 0x000ee80000100a00 */
[----:B------:R-:W3:Y:S04]  /*8d80*/  LDL.64 R206, [R1+0x148] ;  /* 0x0001480001ce7983 */ /* 0x000ee80000100a00 */
[----:B------:R-:W3:Y:S04]  /*8d90*/  LDL.64 R204, [R1+0x120] ;  /* 0x0001200001cc7983 */ /* 0x000ee80000100a00 */
[----:B------:R-:W3:Y:S01]  /*8da0*/  LDL.64 R202, [R1+0xf8] ;  /* 0x0000f80001ca7983 */ /* 0x000ee20000100a00 */
[----:B------:R-:W-:-:S03]  /*8db0*/  VIADD R247, R11, UR8 ;  /* 0x000000080bf77c36 */ /* 0x000fc60008000000 */
[----:B------:R-:W3:Y:S01]  /*8dc0*/  LDL.64 R20, [R1+0xd0] ;  /* 0x0000d00001147983 */ /* 0x000ee20000100a00 */
[----:B------:R-:W-:-:S03]  /*8dd0*/  VIADD R246, R10, UR8 ;  /* 0x000000080af67c36 */ /* 0x000fc60008000000 */
[----:B------:R-:W3:Y:S04]  /*8de0*/  LDL.64 R168, [R1+0xa8] ;  /* 0x0000a80001a87983 */ /* 0x000ee80000100a00 */
[----:B------:R-:W3:Y:S04]  /*8df0*/  LDL.64 R166, [R1+0x80] ;  /* 0x0000800001a67983 */ /* 0x000ee80000100a00 */
[----:B------:R-:W3:Y:S04]  /*8e00*/  LDL.64 R164, [R1+0x198] ;  /* 0x0001980001a47983 */ /* 0x000ee80000100a00 */
[----:B------:R-:W3:Y:S04]  /*8e10*/  LDL.64 R10, [R1+0x168] ;  /* 0x00016800010a7983 */ /* 0x000ee80000100a00 */
[----:B------:R-:W3:Y:S04]  /*8e20*/  LDL.64 R96, [R1+0x140] ;  /* 0x0001400001607983 */ /* 0x000ee80000100a00 */
[----:B------:R-:W3:Y:S04]  /*8e30*/  LDL.64 R94, [R1+0x118] ;  /* 0x00011800015e7983 */ /* 0x000ee80000100a00 */
[----:B--2---:R-:W-:Y:S04]  /*8e40*/  LDGSTS.E [R251+0x60400], desc[UR60][R18.64], P4 ;  /* 0x6040000012fb7fae */ /* 0x004fe8000a12187c */
[----:B------:R-:W2:Y:S04]  /*8e50*/  LDL.64 R88, [R1+0xf0] ;  /* 0x0000f00001587983 */ /* 0x000ea80000100a00 */
[----:B------:R-:W2:Y:S04]  /*8e60*/  LDL.64 R22, [R1+0xc8] ;  /* 0x0000c80001167983 */ /* 0x000ea80000100a00 */
[----:B----4-:R-:W-:Y:S04]  /*8e70*/  LDGSTS.E [R251+0x60800], desc[UR60][R16.64], P4 ;  /* 0x6080000010fb7fae */ /* 0x010fe8000a12187c */
[----:B------:R-:W4:Y:S04]  /*8e80*/  LDL.64 R18, [R1+0xa0] ;  /* 0x0000a00001127983 */ /* 0x000f280000100a00 */
[----:B------:R-:W4:Y:S04]  /*8e90*/  LDL.64 R16, [R1+0x190] ;  /* 0x0001900001107983 */ /* 0x000f280000100a00 */
[----:B---3--:R-:W-:Y:S04]  /*8ea0*/  LDGSTS.E [R251+0x60c00], desc[UR60][R156.64], P4 ;  /* 0x60c000009cfb7fae */ /* 0x008fe8000a12187c */
[----:B------:R-:W-:Y:S04]  /*8eb0*/  LDGSTS.E [R251+0x61000], desc[UR60][R176.64], P4 ;  /* 0x61000000b0fb7fae */ /* 0x000fe8000a12187c */
[----:B------:R-:W-:Y:S04]  /*8ec0*/  LDGSTS.E [R251+0x61400], desc[UR60][R174.64], P4 ;  /* 0x61400000aefb7fae */ /* 0x000fe8000a12187c */
[----:B------:R-:W3:Y:S04]  /*8ed0*/  LDL.LU.64 R156, [R1+0x8f8] ;  /* 0x0008f800019c7983 */ /* 0x000ee80000300a00 */
[----:B------:R-:W-:Y:S04]  /*8ee0*/  LDGSTS.E [R251+0x61800], desc[UR60][R172.64], P4 ;  /* 0x61800000acfb7fae */ /* 0x000fe8000a12187c */
        /* <DEDUP_REMOVED lines=8> */
[----:B------:R-:W-:Y:S01]  /*8f70*/  LDGSTS.E [R250+0x61c80], desc[UR60][R108.64], P4 ;  /* 0x61c800006cfa7fae */ /* 0x000fe2000a12187c */
[----:B------:R-:W-:-:S02]  /*8f80*/  VIADD R248, R13, UR8 ;  /* 0x000000080df87c36 */ /* 0x000fc40008000000 */
[----:B------:R-:W1:Y:S01]  /*8f90*/  LDC R13, c[0x0][0x230] ;  /* 0x00008c00ff0d7b82 */ /* 0x000e620000000800 */
        /* <DEDUP_REMOVED lines=12> */
[----:B--2---:R-:W-:Y:S04]  /*9060*/  LDGSTS.E [R248+0x61180], desc[UR60][R88.64], P4 ;  /* 0x6118000058f87fae */ /* 0x004fe8000a12187c */
[----:B------:R-:W-:Y:S04]  /*9070*/  LDGSTS.E [R248+0x61580], desc[UR60][R22.64], P4 ;  /* 0x6158000016f87fae */ /* 0x000fe8000a12187c */
[----:B----4-:R-:W-:Y:S04]  /*9080*/  LDGSTS.E [R248+0x61980], desc[UR60][R18.64], P4 ;  /* 0x6198000012f87fae */ /* 0x010fe8000a12187c */
[----:B------:R-:W2:Y:S04]  /*9090*/  LDL.64 R20, [R1+0x110] ;  /* 0x0001100001147983 */ /* 0x000ea80000100a00 */
[----:B---3--:R-:W-:Y:S04]  /*90a0*/  LDGSTS.E [R248+0x61d80], desc[UR60][R156.64], P4 ;  /* 0x61d800009cf87fae */ /* 0x008fe8000a12187c */
[----:B------:R-:W-:Y:S04]  /*90b0*/  LDGSTS.E [R247+0x60200], desc[UR60][R16.64], P4 ;  /* 0x6020000010f77fae */ /* 0x000fe8000a12187c */
[----:B------:R-:W-:Y:S04]  /*90c0*/  LDGSTS.E [R247+0x60600], desc[UR60][R2.64], P4 ;  /* 0x6060000002f77fae */ /* 0x000fe8000a12187c */
[----:B------:R-:W3:Y:S04]  /*90d0*/  LDL.LU.64 R156, [R1+0x8f0] ;  /* 0x0008f000019c7983 */ /* 0x000ee80000300a00 */
[----:B------:R-:W4:Y:S04]  /*90e0*/  LDL.64 R176, [R1+0xe8] ;  /* 0x0000e80001b07983 */ /* 0x000f280000100a00 */
        /* <DEDUP_REMOVED lines=26> */
[----:B---3--:R-:W-:Y:S04]  /*9290*/  LDGSTS.E [R247+0x60a00], desc[UR60][R156.64], P4 ;  /* 0x60a000009cf77fae */ /* 0x008fe8000a12187c */
[----:B--2---:R-:W-:Y:S04]  /*92a0*/  LDGSTS.E [R247+0x60e00], desc[UR60][R20.64], P4 ;  /* 0x60e0000014f77fae */ /* 0x004fe8000a12187c */
[----:B----4-:R-:W-:Y:S04]  /*92b0*/  LDGSTS.E [R247+0x61200], desc[UR60][R176.64], P4 ;  /* 0x61200000b0f77fae */ /* 0x010fe8000a12187c */
[----:B------:R-:W-:Y:S04]  /*92c0*/  LDGSTS.E [R247+0x61600], desc[UR60][R174.64], P4 ;  /* 0x61600000aef77fae */ /* 0x000fe8000a12187c */
[----:B------:R-:W2:Y:S04]  /*92d0*/  LDL.64 R20, [R1+0x268] ;  /* 0x0002680001147983 */ /* 0x000ea80000100a00 */
[----:B------:R-:W3:Y:S04]  /*92e0*/  LDL.LU.64 R176, [R1+0x8e8] ;  /* 0x0008e80001b07983 */ /* 0x000ee80000300a00 */
[----:B------:R-:W4:Y:S04]  /*92f0*/  LDL.LU.64 R174, [R1+0x8e0] ;  /* 0x0008e00001ae7983 */ /* 0x000f280000300a00 */
[----:B------:R-:W-:Y:S04]  /*9300*/  LDGSTS.E [R247+0x61a00], desc[UR60][R172.64], P4 ;  /* 0x61a00000acf77fae */ /* 0x000fe8000a12187c */
[----:B------:R-:W-:Y:S04]  /*9310*/  LDGSTS.E [R247+0x61e00], desc[UR60][R170.64], P4 ;  /* 0x61e00000aaf77fae */ /* 0x000fe8000a12187c */
[----:B------:R-:W-:Y:S04]  /*9320*/  LDGSTS.E [R246+0x60280], desc[UR60][R134.64], P4 ;  /* 0x6028000086f67fae */ /* 0x000fe8000a12187c */
[----:B------:R-:W3:Y:S04]  /*9330*/  LDL.LU.64 R172, [R1+0x8d8] ;  /* 0x0008d80001ac7983 */ /* 0x000ee80000300a00 */
[----:B------:R-:W4:Y:S04]  /*9340*/  LDL.LU.64 R170, [R1+0x8d0] ;  /* 0x0008d00001aa7983 */ /* 0x000f280000300a00 */
[----:B------:R-:W3:Y:S04]  /*9350*/  LDL.LU.64 R134, [R1+0x8c8] ;  /* 0x0008c80001867983 */ /* 0x000ee80000300a00 */
[----:B------:R-:W-:Y:S04]  /*9360*/  LDGSTS.E [R246+0x60680], desc[UR60][R132.64], P4 ;  /* 0x6068000084f67fae */ /* 0x000fe8000a12187c */
[----:B------:R-:W-:Y:S04]  /*9370*/  LDGSTS.E [R246+0x60a80], desc[UR60][R130.64], P4 ;  /* 0x60a8000082f67fae */ /* 0x000fe8000a12187c */
[----:B------:R-:W-:Y:S04]  /*9380*/  LDGSTS.E [R246+0x60e80], desc[UR60][R128.64], P4 ;  /* 0x60e8000080f67fae */ /* 0x000fe8000a12187c */
[----:B------:R-:W4:Y:S04]  /*9390*/  LDL.LU.64 R132, [R1+0x8c0] ;  /* 0x0008c00001847983 */ /* 0x000f280000300a00 */
[----:B------:R-:W3:Y:S04]  /*93a0*/  LDL.LU.64 R130, [R1+0x8b8] ;  /* 0x0008b80001827983 */ /* 0x000ee80000300a00 */
[----:B------:R-:W4:Y:S04]  /*93b0*/  LDL.LU.64 R128, [R1+0x8b0] ;  /* 0x0008b00001807983 */ /* 0x000f280000300a00 */
[----:B------:R-:W-:Y:S04]  /*93c0*/  LDGSTS.E [R246+0x61280], desc[UR60][R102.64], P4 ;  /* 0x6128000066f67fae */ /* 0x000fe8000a12187c */
[----:B------:R1:W-:Y:S04]  /*93d0*/  LDGSTS.E [R246+0x61680], desc[UR60][R18.64], P4 ;  /* 0x6168000012f67fae */ /* 0x0003e8000a12187c */
[----:B------:R1:W-:Y:S04]  /*93e0*/  LDGSTS.E [R246+0x61a80], desc[UR60][R16.64], P4 ;  /* 0x61a8000010f67fae */ /* 0x0003e8000a12187c */
[----:B------:R-:W4:Y:S04]  /*93f0*/  LDL.LU.64 R102, [R1+0x8a8] ;  /* 0x0008a80001667983 */ /* 0x000f280000300a00 */
[----:B------:R-:W1:Y:S04]  /*9400*/  LDL.LU.64 R18, [R1+0x68] ;  /* 0x0000680001127983 */ /* 0x000e680000300a00 */
[----:B------:R-:W3:Y:S04]  /*9410*/  LDL.LU.64 R16, [R1+0x60] ;  /* 0x0000600001107983 */ /* 0x000ee80000300a00 */
[----:B------:R-:W-:Y:S04]  /*9420*/  LDGSTS.E [R246+0x61e80], desc[UR60][R100.64], P4 ;  /* 0x61e8000064f67fae */ /* 0x000fe8000a12187c */
[----:B------:R-:W-:Y:S04]  /*9430*/  LDGSTS.E [R245+0x60300], desc[UR60][R98.64], P4 ;  /* 0x6030000062f57fae */ /* 0x000fe8000a12187c */
[----:B------:R-:W-:Y:S04]  /*9440*/  LDGSTS.E [R245+0x60700], desc[UR60][R108.64], P4 ;  /* 0x607000006cf57fae */ /* 0x000fe8000a12187c */
[----:B------:R-:W4:Y:S04]  /*9450*/  LDL.LU.64 R100, [R1+0x8a0] ;  /* 0x0008a00001647983 */ /* 0x000f280000300a00 */
[----:B------:R-:W4:Y:S04]  /*9460*/  LDL.LU.64 R98, [R1+0x898] ;  /* 0x0008980001627983 */ /* 0x000f280000300a00 */
[----:B------:R-:W4:Y:S04]  /*9470*/  LDL.LU.64 R108, [R1+0x890] ;  /* 0x00089000016c7983 */ /* 0x000f280000300a00 */
        /* <DEDUP_REMOVED lines=21> */
[----:B------:R-:W-:Y:S04]  /*95d0*/  LDGSTS.E [R242+0x61b80], desc[UR60][R22.64], P4 ;  /* 0x61b8000016f27fae */ /* 0x000fe8000a12187c */
[----:B------:R-:W4:Y:S04]  /*95e0*/  LDL.LU.64 R96, [R1+0x848] ;  /* 0x0008480001607983 */ /* 0x000f280000300a00 */
[----:B------:R-:W4:Y:S04]  /*95f0*/  LDL.LU.64 R94, [R1+0x840] ;  /* 0x00084000015e7983 */ /* 0x000f280000300a00 */
[----:B------:R-:W4:Y:S04]  /*9600*/  LDL.LU.64 R88, [R1+0x838] ;  /* 0x0008380001587983 */ /* 0x000f280000300a00 */
[----:B------:R-:W4:Y:S04]  /*9610*/  LDL.LU.64 R22, [R1+0x830] ;  /* 0x0008300001167983 */ /* 0x000f280000300a00 */
[----:B--2---:R4:W-:Y:S04]  /*9620*/  LDGSTS.E [R242+0x61f80], desc[UR60][R20.64], P4 ;  /* 0x61f8000014f27fae */ /* 0x0049e8000a12187c */
[----:B------:R-:W0:Y:S01]  /*9630*/  LDGDEPBAR ;  /* 0x00000000000079af */ /* 0x000e220000000000 */
[----:B-1----:R-:W-:-:S04]  /*9640*/  IMAD.WIDE R18, R152, 0x4, R18 ;  /* 0x0000000498127825 */ /* 0x002fc800078e0212 */
[----:B---3--:R-:W-:-:S04]  /*9650*/  IMAD.WIDE R16, R152, 0x4, R16 ;  /* 0x0000000498107825 */ /* 0x008fc800078e0210 */
[----:B----4-:R-:W-:Y:S01]  /*9660*/  IMAD.WIDE R20, R152, 0x4, R10 ;  /* 0x0000000498147825 */ /* 0x010fe200078e020a */
[----:B------:R-:W-:Y:S06]  /*9670*/  BAR.SYNC.DEFER_BLOCKING 0x0 ;  /* 0x0000000000007b1d */ /* 0x000fec0000010000 */
[----:B------:R1:W-:Y:S04]  /*9680*/  STL.64 [R1+0x4d0], R20 ;  /* 0x0004d01401007387 */ /* 0x0003e80000100a00 */
[----:B------:R-:W-:Y:S01]  /*9690*/  @!PT LDS RZ, [RZ] ;  /* 0x00000000fffff984 */ /* 0x000fe20000000800 */
[----:B------:R-:W-:Y:S01]  /*96a0*/  @!PT LDS RZ, [RZ] ;  /* 0x00000000fffff984 */ /* 0x000fe20000000800 */
[----:B------:R-:W-:Y:S01]  /*96b0*/  @!PT LDS RZ, [RZ] ;  /* 0x00000000fffff984 */ /* 0x000fe20000000800 */
[----:B------:R2:W-:Y:S04]  /*96c0*/  LDGSTS.E [R244+0x10000], desc[UR60][R20.64], !P2 ;  /* 0x1000000014f47fae */ /* 0x0005e8000d12187c */
[----:B------:R3:W-:Y:S04]  /*96d0*/  LDGSTS.E [R244+0x10004], desc[UR60][R18.64], !P6 ;  /* 0x1000400012f47fae */ /* 0x0007e8000f12187c */
[----:B------:R4:W-:Y:S04]  /*96e0*/  LDGSTS.E [R244+0x10008], desc[UR60][R16.64], !P5 ;  /* 0x1000800010f47fae */ /* 0x0009e8000e92187c */
[----:B-1----:R-:W2:Y:S04]  /*96f0*/  LDL.LU.64 R20, [R1+0x828] ;  /* 0x0008280001147983 */ /* 0x002ea80000300a00 */
[----:B------:R1:W-:Y:S04]  /*9700*/  STL.64 [R1+0x4c8], R18 ;  /* 0x0004c81201007387 */ /* 0x0003e80000100a00 */
[----:B-1----:R-:W3:Y:S04]  /*9710*/  LDL.LU.64 R18, [R1+0x820] ;  /* 0x0008200001127983 */ /* 0x002ee80000300a00 */
[----:B------:R1:W-:Y:S04]  /*9720*/  STL.64 [R1+0x4c0], R16 ;  /* 0x0004c01001007387 */ /* 0x0003e80000100a00 */
[----:B-1----:R-:W4:Y:S01]  /*9730*/  LDL.LU.64 R16, [R1+0x818] ;  /* 0x0008180001107983 */ /* 0x002f220000300a00 */
[----:B------:R-:W-:-:S02]  /*9740*/  VIADD R10, R12, 0xffffff5d ;  /* 0xffffff5d0c0a7836 */ /* 0x000fc40000000000 */
[----:B------:R-:W1:Y:S01]  /*9750*/  LDC R12, c[0x0][0x230] ;  /* 0x00008c00ff0c7b82 */ /* 0x000e620000000800 */
[----:B------:R-:W-:Y:S02]  /*9760*/  VIADD R252, R252, 0xffffff5e ;  /* 0xffffff5efcfc7836 */ /* 0x000fe40000000000 */
[----:B------:R-:W-:Y:S01]  /*9770*/  ISETP.GE.U32.AND P2, PT, R10, 0x7ffffede, PT ;  /* 0x7ffffede0a00780c */ /* 0x000fe20003f46070 */
[----:B------:R-:W-:Y:S02]  /*9780*/  VIADD R11, R91, 0xffffff5c ;  /* 0xffffff5c5b0b7836 */ /* 0x000fe40000000000 */
[----:B------:R-:W-:Y:S01]  /*9790*/  VIADD R10, R93, 0xffffff3f ;  /* 0xffffff3f5d0a7836 */ /* 0x000fe20000000000 */
[----:B------:R-:W-:Y:S01]  /*97a0*/  ISETP.GE.U32.AND P4, PT, R252, 0x7ffffedf, PT ;  /* 0x7ffffedffc00780c */ /* 0x000fe20003f86070 */
[----:B------:R-:W1:Y:S01]  /*97b0*/  LDC R91, c[0x0][0x230] ;  /* 0x00008c00ff5b7b82 */ /* 0x000e620000000800 */
[----:B------:R-:W-:Y:S01]  /*97c0*/  IMAD.WIDE R164, R152, 0x4, R164 ;  /* 0x0000000498a47825 */ /* 0x000fe200078e02a4 */
[----:B------:R-:W-:-:S02]  /*97d0*/  ISETP.GE.U32.AND P6, PT, R11, 0x7ffffedd, PT ;  /* 0x7ffffedd0b00780c */ /* 0x000fc40003fc6070 */
[----:B------:R-:W-:Y:S01]  /*97e0*/  ISETP.GE.U32.AND P5, PT, R10, 0x7ffffec0, PT ;  /* 0x7ffffec00a00780c */ /* 0x000fe20003fa6070 */
[----:B------:R-:W-:Y:S01]  /*97f0*/  VIADD R10, R90, 0xffffff3e ;  /* 0xffffff3e5a0a7836 */ /* 0x000fe20000000000 */
[----:B------:R-:W-:Y:S01]  /*9800*/  IADD3 R11, R92, -0xc3, RZ ;  /* 0xffffff3d5c0b7810 */ /* 0x000fe20007ffe0ff */
[----:B------:R-:W-:Y:S01]  /*9810*/  LDGSTS.E [R244+0x1000c], desc[UR60][R164.64], !P3 ;  /* 0x1000c000a4f47fae */ /* 0x000fe2000d92187c */
[----:B------:R-:W1:Y:S02]  /*9820*/  LDC R90, c[0x0][0x230] ;  /* 0x00008c00ff5a7b82 */ /* 0x000e640000000800 */
[----:B------:R-:W-:Y:S01]  /*9830*/  ISETP.GE.U32.AND P3, PT, R10, 0x7ffffebf, PT ;  /* 0x7ffffebf0a00780c */ /* 0x000fe20003f66070 */
[----:B------:R-:W-:Y:S01]  /*9840*/  VIADD R10, R13, 0xffffff3c ;  /* 0xffffff3c0d0a7836 */ /* 0x000fe20000000000 */
[----:B------:R-:W-:Y:S04]  /*9850*/  STL.64 [R1+0x4b8], R164 ;  /* 0x0004b8a401007387 */ /* 0x000fe80000100a00 */
[----:B------:R-:W1:Y:S01]  /*9860*/  LDC R252, c[0x0][0x230] ;  /* 0x00008c00fffc7b82 */ /* 0x000e620000000800 */
[----:B--2---:R-:W-:-:S04]  /*9870*/  IMAD.WIDE R20, R152, 0x4, R20 ;  /* 0x0000000498147825 */ /* 0x004fc800078e0214 */
[----:B---3--:R-:W-:-:S04]  /*9880*/  IMAD.WIDE R18, R152, 0x4, R18 ;  /* 0x0000000498127825 */ /* 0x008fc800078e0212 */
[----:B----4-:R-:W-:-:S05]  /*9890*/  IMAD.WIDE R16, R152, 0x4, R16 ;  /* 0x0000000498107825 */ /* 0x010fca00078e0210 */
[----:B------:R2:W-:Y:S01]  /*98a0*/  LDGSTS.E [R244+0x14000], desc[UR60][R16.64], !P0 ;  /* 0x1400000010f47fae */ /* 0x0005e2000c12187c */
[----:B------:R-:W-:Y:S01]  /*98b0*/  ISETP.GE.U32.AND P0, PT, R11, 0x7ffffebe, PT ;  /* 0x7ffffebe0b00780c */ /* 0x000fe20003f06070 */
[----:B-1----:R-:W-:Y:S02]  /*98c0*/  VIADD R11, R12, 0xffffff1f ;  /* 0xffffff1f0c0b7836 */ /* 0x002fe40000000000 */
[C---:B------:R-:W-:Y:S01]  /*98d0*/  IMAD.WIDE R12, R152.reuse, 0x4, R22 ;  /* 0x00000004980c7825 */ /* 0x040fe200078e0216 */
[----:B------:R2:W-:Y:S04]  /*98e0*/  STL.64 [R1+0x3d0], R16 ;  /* 0x0003d01001007387 */ /* 0x0005e80000100a00 */
[----:B------:R1:W-:Y:S01]  /*98f0*/  STL.64 [R1+0x3c8], R18 ;  /* 0x0003c81201007387 */ /* 0x0003e20000100a00 */
[----:B------:R-:W-:-:S02]  /*9900*/  IMAD.WIDE R22, R152, 0x4, R48 ;  /* 0x0000000498167825 */ /* 0x000fc400078e0230 */
[----:B------:R-:W3:Y:S01]  /*9910*/  LDC R48, c[0x0][0x230] ;  /* 0x00008c00ff307b82 */ /* 0x000ee20000000800 */
[----:B------:R1:W-:Y:S04]  /*9920*/  LDGSTS.E [R244+0x14004], desc[UR60][R18.64], !P4 ;  /* 0x1400400012f47fae */ /* 0x0003e8000e12187c */
[----:B------:R-:W-:Y:S03]  /*9930*/  STL.64 [R1+0x3c0], R20 ;  /* 0x0003c01401007387 */ /* 0x000fe60000100a00 */
[----:B--2---:R-:W2:Y:S01]  /*9940*/  LDC R17, c[0x0][0x230] ;  /* 0x00008c00ff117b82 */ /* 0x004ea20000000800 */
[----:B------:R-:W-:Y:S04]  /*9950*/  LDGSTS.E [R244+0x14008], desc[UR60][R20.64], !P2 ;  /* 0x1400800014f47fae */ /* 0x000fe8000d12187c */
[----:B------:R4:W-:Y:S03]  /*9960*/  STL.64 [R1+0x3b8], R12 ;  /* 0x0003b80c01007387 */ /* 0x0009e60000100a00 */
[----:B-1----:R-:W1:Y:S01]  /*9970*/  LDC R19, c[0x0][0x230] ;  /* 0x00008c00ff137b82 */ /* 0x002e620000000800 */
[----:B------:R4:W-:Y:S01]  /*9980*/  LDGSTS.E [R244+0x1400c], desc[UR60][R12.64], !P6 ;  /* 0x1400c0000cf47fae */ /* 0x0009e2000f12187c */
[----:B------:R-:W-:-:S03]  /*9990*/  ISETP.GE.U32.AND P4, PT, R10, 0x7ffffebd, PT ;  /* 0x7ffffebd0a00780c */ /* 0x000fc60003f86070 */
[----:B------:R-:W-:Y:S01]  /*99a0*/  STL.64 [R1+0x60], R22 ;  /* 0x0000601601007387 */ /* 0x000fe20000100a00 */
[----:B------:R-:W-:Y:S02]  /*99b0*/  VIADD R10, R91, 0xffffff1e ;  /* 0xffffff1e5b0a7836 */ /* 0x000fe40000000000 */
[----:B------:R-:W3:Y:S01]  /*99c0*/  LDC R18, c[0x0][0x230] ;  /* 0x00008c00ff127b82 */ /* 0x000ee20000000800 */
[----:B------:R2:W-:Y:S01]  /*99d0*/  LDGSTS.E [R244+0x18000], desc[UR60][R22.64], !P5 ;  /* 0x1800000016f47fae */ /* 0x0005e2000e92187c */
[----:B----4-:R-:W-:-:S06]  /*99e0*/  IMAD.WIDE R12, R152, 0x4, R50 ;  /* 0x00000004980c7825 */ /* 0x010fcc00078e0232 */
[----:B------:R-:W4:Y:S01]  /*99f0*/  LDC R21, c[0x0][0x230] ;  /* 0x00008c00ff157b82 */ /* 0x000f220000000800 */
[----:B------:R2:W-:Y:S04]  /*9a00*/  STL.64 [R1+0x58], R12 ;  /* 0x0000580c01007387 */ /* 0x0005e80000100a00 */
[----:B------:R-:W4:Y:S01]  /*9a10*/  LDL.LU.64 R164, [R1+0x50] ;  /* 0x0000500001a47983 */ /* 0x000f220000300a00 */
[----:B------:R-:W-:Y:S02]  /*9a20*/  ISETP.GE.U32.AND P6, PT, R10, 0x7ffffe9f, PT ;  /* 0x7ffffe9f0a00780c */ /* 0x000fe40003fc6070 */
[----:B------:R-:W4:Y:S01]  /*9a30*/  LDC R16, c[0x0][0x230] ;  /* 0x00008c00ff107b82 */ /* 0x000f220000000800 */
[----:B------:R4:W-:Y:S01]  /*9a40*/  LDGSTS.E [R244+0x18004], desc[UR60][R12.64], !P3 ;  /* 0x180040000cf47fae */ /* 0x0009e2000d92187c */
[----:B------:R-:W-:-:S02]  /*9a50*/  IADD3 R10, R90, -0xe4, RZ ;  /* 0xffffff1c5a0a7810 */ /* 0x000fc40007ffe0ff */
[----:B------:R-:W-:Y:S01]  /*9a60*/  ISETP.GE.U32.AND P2, PT, R11, 0x7ffffea0, PT ;  /* 0x7ffffea00b00780c */ /* 0x000fe20003f46070 */
[----:B------:R-:W-:-:S03]  /*9a70*/  IMAD.WIDE R52, R152, 0x4, R52 ;  /* 0x0000000498347825 */ /* 0x000fc600078e0234 */
[----:B------:R-:W4:Y:S01]  /*9a80*/  LDC R20, c[0x0][0x230] ;  /* 0x00008c00ff147b82 */ /* 0x000f220000000800 */
[----:B--2---:R-:W2:Y:S01]  /*9a90*/  LDL.LU.64 R12, [R1+0x48] ;  /* 0x00004800010c7983 */ /* 0x004ea20000300a00 */
[----:B------:R-:W-:-:S06]  /*9aa0*/  IMAD.WIDE R54, R152, 0x4, R54 ;  /* 0x0000000498367825 */ /* 0x000fcc00078e0236 */
[----:B------:R-:W4:Y:S01]  /*9ab0*/  LDC R23, c[0x0][0x230] ;  /* 0x00008c00ff177b82 */ /* 0x000f220000000800 */
[----:B------:R-:W2:Y:S04]  /*9ac0*/  LDL.LU.64 R92, [R1+0x40] ;  /* 0x00004000015c7983 */ /* 0x000ea80000300a00 */
[----:B------:R-:W2:Y:S01]  /*9ad0*/  LDL.LU.64 R90, [R1+0x38] ;  /* 0x00003800015a7983 */ /* 0x000ea20000300a00 */
[----:B------:R-:W-:Y:S01]  /*9ae0*/  VIADD R11, R252, 0xffffff1d ;  /* 0xffffff1dfc0b7836 */ /* 0x000fe20000000000 */
[----:B------:R-:W-:Y:S01]  /*9af0*/  ISETP.GE.U32.AND P3, PT, R10, 0x7ffffe9d, PT ;  /* 0x7ffffe9d0a00780c */ /* 0x000fe20003f66070 */
[C---:B------:R-:W-:Y:S01]  /*9b00*/  IMAD.WIDE R74, R152.reuse, 0x4, R74 ;  /* 0x00000004984a7825 */ /* 0x040fe200078e024a */
[----:B------:R-:W-:Y:S01]  /*9b10*/  LDGSTS.E [R244+0x18008], desc[UR60][R52.64], !P0 ;  /* 0x1800800034f47fae */ /* 0x000fe2000c12187c */
[----:B------:R-:W2:Y:S01]  /*9b20*/  LDC R22, c[0x0][0x230] ;  /* 0x00008c00ff167b82 */ /* 0x000ea20000000800 */
[----:B------:R-:W-:Y:S01]  /*9b30*/  ISETP.GE.U32.AND P5, PT, R11, 0x7ffffe9e, PT ;  /* 0x7ffffe9e0b00780c */ /* 0x000fe20003fa6070 */
[----:B------:R-:W-:Y:S01]  /*9b40*/  VIADD R11, R17, 0xffffff7b ;  /* 0xffffff7b110b7836 */ /* 0x000fe20000000000 */
[----:B------:R-:W-:Y:S05]  /*9b50*/  LDGSTS.E [R244+0x1800c], desc[UR60][R54.64], !P4 ;  /* 0x1800c00036f47fae */ /* 0x000fea000e12187c */
[----:B------:R-:W4:Y:S01]  /*9b60*/  LDC R17, c[0x0][0x230] ;  /* 0x00008c00ff117b82 */ /* 0x000f220000000800 */
[----:B-1----:R-:W-:Y:S01]  /*9b70*/  VIADD R10, R19, 0xffffff7a ;  /* 0xffffff7a130a7836 */ /* 0x002fe20000000000 */
[----:B------:R-:W-:Y:S01]  /*9b80*/  ISETP.GE.U32.AND P0, PT, R11, 0x7ffffefc, PT ;  /* 0x7ffffefc0b00780c */ /* 0x000fe20003f06070 */
[----:B------:R-:W-:Y:S01]  /*9b90*/  IMAD.WIDE R76, R152, 0x4, R76 ;  /* 0x00000004984c7825 */ /* 0x000fe200078e024c */
[----:B------:R-:W-:Y:S02]  /*9ba0*/  LDGSTS.E [R244+0x1c000], desc[UR60][R74.64], !P2 ;  /* 0x1c0000004af47fae */ /* 0x000fe4000d12187c */
[----:B------:R-:W-:Y:S01]  /*9bb0*/  ISETP.GE.U32.AND P4, PT, R10, 0x7ffffefb, PT ;  /* 0x7ffffefb0a00780c */ /* 0x000fe20003f86070 */
[----:B---3--:R-:W-:Y:S01]  /*9bc0*/  VIADD R11, R18, 0xffffff79 ;  /* 0xffffff79120b7836 */ /* 0x008fe20000000000 */
[----:B------:R-:W-:Y:S01]  /*9bd0*/  LDGSTS.E [R244+0x1c004], desc[UR60][R76.64], !P6 ;  /* 0x1c0040004cf47fae */ /* 0x000fe2000f12187c */
[----:B----4-:R-:W-:Y:S01]  /*9be0*/  VIADD R10, R21, 0xffffff78 ;  /* 0xffffff78150a7836 */ /* 0x010fe20000000000 */
[----:B------:R-:W1:Y:S01]  /*9bf0*/  LDC R19, c[0x0][0x230] ;  /* 0x00008c00ff137b82 */ /* 0x000e620000000800 */
[----:B------:R-:W-:Y:S01]  /*9c00*/  IMAD.WIDE R78, R152, 0x4, R78 ;  /* 0x00000004984e7825 */ /* 0x000fe200078e024e */
[----:B------:R-:W-:-:S02]  /*9c10*/  ISETP.GE.U32.AND P2, PT, R11, 0x7ffffefa, PT ;  /* 0x7ffffefa0b00780c */ /* 0x000fc40003f46070 */
[----:B------:R-:W-:Y:S02]  /*9c20*/  ISETP.GE.U32.AND P6, PT, R10, 0x7ffffef9, PT ;  /* 0x7ffffef90a00780c */ /* 0x000fe40003fc6070 */
[----:B------:R-:W-:Y:S01]  /*9c30*/  IADD3 R10, R16, -0xa5, RZ ;  /* 0xffffff5b100a7810 */ /* 0x000fe20007ffe0ff */
[----:B------:R-:W-:Y:S01]  /*9c40*/  IMAD.WIDE R80, R152, 0x4, R80 ;  /* 0x0000000498507825 */ /* 0x000fe200078e0250 */
[----:B------:R-:W-:Y:S01]  /*9c50*/  LDGSTS.E [R244+0x1c008], desc[UR60][R78.64], !P5 ;  /* 0x1c0080004ef47fae */ /* 0x000fe2000e92187c */
[----:B------:R-:W3:Y:S01]  /*9c60*/  LDC R21, c[0x0][0x230] ;  /* 0x00008c00ff157b82 */ /* 0x000ee20000000800 */
[----:B------:R-:W-:Y:S01]  /*9c70*/  ISETP.GE.U32.AND P5, PT, R10, 0x7ffffedc, PT ;  /* 0x7ffffedc0a00780c */ /* 0x000fe20003fa6070 */
[----:B------:R-:W-:Y:S01]  /*9c80*/  VIADD R11, R48, 0xffffff5a ;  /* 0xffffff5a300b7836 */ /* 0x000fe20000000000 */
[----:B------:R-:W-:Y:S01]  /*9c90*/  LDGSTS.E [R244+0x1c00c], desc[UR60][R80.64], !P3 ;  /* 0x1c00c00050f47fae */ /* 0x000fe2000d92187c */
[----:B------:R-:W-:-:S03]  /*9ca0*/  VIADD R10, R17, 0xffffff59 ;  /* 0xffffff59110a7836 */ /* 0x000fc60000000000 */
[----:B------:R-:W-:Y:S01]  /*9cb0*/  ISETP.GE.U32.AND P3, PT, R11, 0x7ffffedb, PT ;  /* 0x7ffffedb0b00780c */ /* 0x000fe20003f66070 */
[----:B------:R-:W-:Y:S01]  /*9cc0*/  VIADD R11, R23, 0xffffff58 ;  /* 0xffffff58170b7836 */ /* 0x000fe20000000000 */
[----:B------:R-:W4:Y:S01]  /*9cd0*/  LDC R18, c[0x0][0x230] ;  /* 0x00008c00ff127b82 */ /* 0x000f220000000800 */
[----:B------:R-:W-:-:S05]  /*9ce0*/  IMAD.WIDE R164, R152, 0x4, R164 ;  /* 0x0000000498a47825 */ /* 0x000fca00078e02a4 */
[----:B------:R-:W-:Y:S01]  /*9cf0*/  LDGSTS.E [R243+0x10000], desc[UR60][R164.64], !P0 ;  /* 0x10000000a4f37fae */ /* 0x000fe2000c12187c */
[----:B------:R-:W-:Y:S01]  /*9d00*/  ISETP.GE.U32.AND P0, PT, R10, 0x7ffffeda, PT ;  /* 0x7ffffeda0a00780c */ /* 0x000fe20003f06070 */
[----:B------:R-:W-:Y:S02]  /*9d10*/  VIADD R10, R20, 0xffffff3b ;  /* 0xffffff3b140a7836 */ /* 0x000fe40000000000 */
[----:B------:R-:W-:Y:S01]  /*9d20*/  STL.64 [R1+0x4b0], R164 ;  /* 0x0004b0a401007387 */ /* 0x000fe20000100a00 */
[----:B------:R-:W4:Y:S01]  /*9d30*/  LDC R20, c[0x0][0x230] ;  /* 0x00008c00ff147b82 */ /* 0x000f220000000800 */
[----:B--2---:R-:W-:-:S04]  /*9d40*/  IMAD.WIDE R16, R152, 0x4, R12 ;  /* 0x0000000498107825 */ /* 0x004fc800078e020c */
[C---:B------:R-:W-:Y:S01]  /*9d50*/  IMAD.WIDE R12, R152.reuse, 0x4, R92 ;  /* 0x00000004980c7825 */ /* 0x040fe200078e025c */
[----:B------:R2:W-:Y:S03]  /*9d60*/  STL.64 [R1+0x4a8], R16 ;  /* 0x0004a81001007387 */ /* 0x0005e60000100a00 */
[----:B------:R-:W-:Y:S01]  /*9d70*/  IMAD.WIDE R90, R152, 0x4, R90 ;  /* 0x00000004985a7825 */ /* 0x000fe200078e025a */
[----:B------:R2:W-:Y:S04]  /*9d80*/  LDGSTS.E [R243+0x10004], desc[UR60][R16.64], !P4 ;  /* 0x1000400010f37fae */ /* 0x0005e8000e12187c */
[----:B------:R1:W-:Y:S04]  /*9d90*/  STL.64 [R1+0x4a0], R12 ;  /* 0x0004a00c01007387 */ /* 0x0003e80000100a00 */
[----:B------:R1:W-:Y:S01]  /*9da0*/  LDGSTS.E [R243+0x10008], desc[UR60][R12.64], !P2 ;  /* 0x100080000cf37fae */ /* 0x0003e2000d12187c */
[----:B------:R-:W-:Y:S01]  /*9db0*/  ISETP.GE.U32.AND P2, PT, R10, 0x7ffffebc, PT ;  /* 0x7ffffebc0a00780c */ /* 0x000fe20003f46070 */
[----:B------:R-:W-:-:S02]  /*9dc0*/  VIADD R10, R22, 0xffffff39 ;  /* 0xffffff39160a7836 */ /* 0x000fc40000000000 */
[----:B------:R-:W-:Y:S01]  /*9dd0*/  STL.64 [R1+0x498], R90 ;  /* 0x0004985a01007387 */ /* 0x000fe20000100a00 */
[C---:B------:R-:W-:Y:S01]  /*9de0*/  IMAD.WIDE R22, R152.reuse, 0x4, R26 ;  /* 0x0000000498167825 */ /* 0x040fe200078e021a */
[----:B------:R-:W-:Y:S01]  /*9df0*/  ISETP.GE.U32.AND P4, PT, R11, 0x7ffffed9, PT ;  /* 0x7ffffed90b00780c */ /* 0x000fe20003f86070 */
[----:B--2---:R-:W2:Y:S01]  /*9e00*/  LDC R17, c[0x0][0x230] ;  /* 0x00008c00ff117b82 */ /* 0x004ea20000000800 */
[----:B------:R-:W-:Y:S01]  /*9e10*/  LDGSTS.E [R243+0x1000c], desc[UR60][R90.64], !P6 ;  /* 0x1000c0005af37fae */ /* 0x000fe2000f12187c */
[----:B-1----:R-:W-:-:S06]  /*9e20*/  IMAD.WIDE R12, R152, 0x4, R24 ;  /* 0x00000004980c7825 */ /* 0x002fcc00078e0218 */
[----:B------:R-:W1:Y:S01]  /*9e30*/  LDC R16, c[0x0][0x230] ;  /* 0x00008c00ff107b82 */ /* 0x000e620000000800 */
[----:B------:R3:W-:Y:S04]  /*9e40*/  STL.64 [R1+0x3b0], R12 ;  /* 0x0003b00c01007387 */ /* 0x0007e80000100a00 */
[----:B------:R3:W-:Y:S01]  /*9e50*/  LDGSTS.E [R243+0x14000], desc[UR60][R12.64], !P5 ;  /* 0x140000000cf37fae */ /* 0x0007e2000e92187c */
[C---:B------:R-:W-:Y:S02]  /*9e60*/  IMAD.WIDE R56, R152.reuse, 0x4, R56 ;  /* 0x0000000498387825 */ /* 0x040fe400078e0238 */
[----:B------:R-:W1:Y:S01]  /*9e70*/  LDC R27, c[0x0][0x230] ;  /* 0x00008c00ff1b7b82 */ /* 0x000e620000000800 */
[----:B------:R4:W-:Y:S04]  /*9e80*/  STL.64 [R1+0x3a8], R22 ;  /* 0x0003a81601007387 */ /* 0x0009e80000100a00 */
[----:B------:R4:W-:Y:S01]  /*9e90*/  LDGSTS.E [R243+0x14004], desc[UR60][R22.64], !P3 ;  /* 0x1400400016f37fae */ /* 0x0009e2000d92187c */
[----:B------:R-:W-:-:S02]  /*9ea0*/  IMAD.WIDE R50, R152, 0x4, R58 ;  /* 0x0000000498327825 */ /* 0x000fc400078e023a */
[----:B------:R-:W1:Y:S02]  /*9eb0*/  LDC R26, c[0x0][0x230] ;  /* 0x00008c00ff1a7b82 */ /* 0x000e640000000800 */
[----:B---3--:R-:W-:-:S05]  /*9ec0*/  IMAD.WIDE R12, R152, 0x4, R28 ;  /* 0x00000004980c7825 */ /* 0x008fca00078e021c */
[----:B------:R3:W-:Y:S01]  /*9ed0*/  STL.64 [R1+0x3a0], R12 ;  /* 0x0003a00c01007387 */ /* 0x0007e20000100a00 */
[----:B------:R-:W-:Y:S01]  /*9ee0*/  IADD3 R11, R21, -0xc6, RZ ;  /* 0xffffff3a150b7810 */ /* 0x000fe20007ffe0ff */
[----:B----4-:R-:W4:Y:S02]  /*9ef0*/  LDC R23, c[0x0][0x230] ;  /* 0x00008c00ff177b82 */ /* 0x010f240000000800 */
[----:B------:R3:W-:Y:S06]  /*9f00*/  LDGSTS.E [R243+0x14008], desc[UR60][R12.64], !P0 ;  /* 0x140080000cf37fae */ /* 0x0007ec000c12187c */
[----:B------:R-:W4:Y:S01]  /*9f10*/  LDC R21, c[0x0][0x230] ;  /* 0x00008c00ff157b82 */ /* 0x000f220000000800 */
[----:B---3--:R-:W-:Y:S01]  /*9f20*/  IMAD.WIDE R12, R152, 0x4, R30 ;  /* 0x00000004980c7825 */ /* 0x008fe200078e021e */
[----:B------:R-:W-:-:S06]  /*9f30*/  ISETP.GE.U32.AND P6, PT, R11, 0x7ffffebb, PT ;  /* 0x7ffffebb0b00780c */ /* 0x000fcc0003fc6070 */
[----:B------:R-:W3:Y:S01]  /*9f40*/  LDC R22, c[0x0][0x230] ;  /* 0x00008c00ff167b82 */ /* 0x000ee20000000800 */
[----:B------:R2:W-:Y:S04]  /*9f50*/  STL.64 [R1+0x398], R12 ;  /* 0x0003980c01007387 */ /* 0x0005e80000100a00 */
[----:B------:R-:W3:Y:S01]  /*9f60*/  LDL.LU.64 R92, [R1+0x30] ;  /* 0x00003000015c7983 */ /* 0x000ee20000300a00 */
[----:B------:R-:W-:Y:S01]  /*9f70*/  ISETP.GE.U32.AND P5, PT, R10, 0x7ffffeba, PT ;  /* 0x7ffffeba0a00780c */ /* 0x000fe20003fa6070 */
[----:B------:R-:W-:Y:S01]  /*9f80*/  IMAD.WIDE R48, R152, 0x4, R60 ;  /* 0x0000000498307825 */ /* 0x000fe200078e023c */
[----:B------:R-:W3:Y:S01]  /*9f90*/  LDC R28, c[0x0][0x230] ;  /* 0x00008c00ff1c7b82 */ /* 0x000ee20000000800 */
[----:B------:R-:W3:Y:S04]  /*9fa0*/  LDL.LU.64 R90, [R1+0x28] ;  /* 0x00002800015a7983 */ /* 0x000ee80000300a00 */
[----:B------:R3:W-:Y:S01]  /*9fb0*/  LDGSTS.E [R243+0x1400c], desc[UR60][R12.64], !P4 ;  /* 0x1400c0000cf37fae */ /* 0x0007e2000e12187c */
[----:B------:R-:W-:-:S02]  /*9fc0*/  VIADD R11, R19, 0xffffff38 ;  /* 0xffffff38130b7836 */ /* 0x000fc40000000000 */
[----:B------:R-:W3:Y:S01]  /*9fd0*/  LDC R19, c[0x0][0x230] ;  /* 0x00008c00ff137b82 */ /* 0x000ee20000000800 */
[----:B------:R-:W3:Y:S01]  /*9fe0*/  LDL.LU.64 R164, [R1+0x20] ;  /* 0x0000200001a47983 */ /* 0x000ee20000300a00 */
[----:B------:R-:W-:Y:S01]  /*9ff0*/  VIADD R10, R18, 0xffffff1b ;  /* 0xffffff1b120a7836 */ /* 0x000fe20000000000 */
[----:B------:R-:W-:Y:S02]  /*a000*/  ISETP.GE.U32.AND P3, PT, R11, 0x7ffffeb9, PT ;  /* 0x7ffffeb90b00780c */ /* 0x000fe40003f66070 */
[----:B------:R-:W-:Y:S03]  /*a010*/  LDGSTS.E [R243+0x18000], desc[UR60][R56.64], !P2 ;  /* 0x1800000038f37fae */ /* 0x000fe6000d12187c */
[----:B------:R-:W3:Y:S01]  /*a020*/  LDC R18, c[0x0][0x230] ;  /* 0x00008c00ff127b82 */ /* 0x000ee20000000800 */
[----:B--2---:R-:W2:Y:S01]  /*a030*/  LDL.LU.64 R12, [R1+0x18] ;  /* 0x00001800010c7983 */ /* 0x004ea20000300a00 */
[----:B------:R-:W-:Y:S01]  /*a040*/  VIADD R11, R17, 0xffffff1a ;  /* 0xffffff1a110b7836 */ /* 0x000fe20000000000 */
[----:B------:R-:W-:-:S02]  /*a050*/  ISETP.GE.U32.AND P0, PT, R10, 0x7ffffe9c, PT ;  /* 0x7ffffe9c0a00780c */ /* 0x000fc40003f06070 */
[----:B-1----:R-:W-:Y:S01]  /*a060*/  IADD3 R10, R16, -0xe7, RZ ;  /* 0xffffff19100a7810 */ /* 0x002fe20007ffe0ff */
[----:B------:R-:W-:Y:S02]  /*a070*/  LDGSTS.E [R243+0x18004], desc[UR60][R50.64], !P6 ;  /* 0x1800400032f37fae */ /* 0x000fe4000f12187c */
[----:B------:R-:W1:Y:S01]  /*a080*/  LDC R17, c[0x0][0x230] ;  /* 0x00008c00ff117b82 */ /* 0x000e620000000800 */
[----:B------:R-:W-:Y:S01]  /*a090*/  ISETP.GE.U32.AND P2, PT, R10, 0x7ffffe9a, PT ;  /* 0x7ffffe9a0a00780c */ /* 0x000fe20003f46070 */
[----:B------:R-:W-:Y:S01]  /*a0a0*/  VIADD R10, R20, 0xffffff18 ;  /* 0xffffff18140a7836 */ /* 0x000fe20000000000 */
[----:B------:R-:W-:-:S05]  /*a0b0*/  ISETP.GE.U32.AND P4, PT, R11, 0x7ffffe9b, PT ;  /* 0x7ffffe9b0b00780c */ /* 0x000fca0003f86070 */
[----:B------:R-:W1:Y:S01]  /*a0c0*/  LDC R16, c[0x0][0x230] ;  /* 0x00008c00ff107b82 */ /* 0x000e620000000800 */
[----:B----4-:R-:W-:Y:S01]  /*a0d0*/  VIADD R11, R21, 0xffffff77 ;  /* 0xffffff77150b7836 */ /* 0x010fe20000000000 */
[----:B------:R-:W-:Y:S01]  /*a0e0*/  ISETP.GE.U32.AND P6, PT, R10, 0x7ffffe99, PT ;  /* 0x7ffffe990a00780c */ /* 0x000fe20003fc6070 */
[C---:B------:R-:W-:Y:S01]  /*a0f0*/  IMAD.WIDE R24, R152.reuse, 0x4, R62 ;  /* 0x0000000498187825 */ /* 0x040fe200078e023e */
[----:B------:R-:W-:Y:S03]  /*a100*/  LDGSTS.E [R243+0x18008], desc[UR60][R48.64], !P5 ;  /* 0x1800800030f37fae */ /* 0x000fe6000e92187c */
[----:B---3--:R-:W-:Y:S01]  /*a110*/  VIADD R10, R19, 0xffffff76 ;  /* 0xffffff76130a7836 */ /* 0x008fe20000000000 */
[----:B------:R-:W3:Y:S01]  /*a120*/  LDC R21, c[0x0][0x230] ;  /* 0x00008c00ff157b82 */ /* 0x000ee20000000800 */
[----:B------:R-:W-:Y:S01]  /*a130*/  ISETP.GE.U32.AND P5, PT, R11, 0x7ffffef8, PT ;  /* 0x7ffffef80b00780c */ /* 0x000fe20003fa6070 */
[----:B------:R-:W-:Y:S01]  /*a140*/  IMAD.WIDE R82, R152, 0x4, R82 ;  /* 0x0000000498527825 */ /* 0x000fe200078e0252 */
[----:B------:R-:W-:Y:S01]  /*a150*/  LDGSTS.E [R243+0x1800c], desc[UR60][R24.64], !P3 ;  /* 0x1800c00018f37fae */ /* 0x000fe2000d92187c */
[----:B------:R-:W-:-:S02]  /*a160*/  ISETP.GE.U32.AND P3, PT, R10, 0x7ffffef7, PT ;  /* 0x7ffffef70a00780c */ /* 0x000fc40003f66070 */
[----:B------:R-:W-:Y:S02]  /*a170*/  VIADD R11, R23, 0xffffff75 ;  /* 0xffffff75170b7836 */ /* 0x000fe40000000000 */
[----:B------:R-:W-:Y:S01]  /*a180*/  IMAD.WIDE R84, R152, 0x4, R84 ;  /* 0x0000000498547825 */ /* 0x000fe200078e0254 */
[----:B------:R-:W-:Y:S01]  /*a190*/  IADD3 R10, R18, -0x8c, RZ ;  /* 0xffffff74120a7810 */ /* 0x000fe20007ffe0ff */
[----:B------:R-:W-:Y:S01]  /*a1a0*/  LDGSTS.E [R243+0x1c000], desc[UR60][R82.64], !P0 ;  /* 0x1c00000052f37fae */ /* 0x000fe2000c12187c */
[----:B------:R-:W-:Y:S01]  /*a1b0*/  ISETP.GE.U32.AND P0, PT, R11, 0x7ffffef6, PT ;  /* 0x7ffffef60b00780c */ /* 0x000fe20003f06070 */
[----:B------:R-:W-:Y:S01]  /*a1c0*/  IMAD.WIDE R86, R152, 0x4, R86 ;  /* 0x0000000498567825 */ /* 0x000fe200078e0256 */
[----:B------:R-:W4:Y:S01]  /*a1d0*/  LDC R19, c[0x0][0x230] ;  /* 0x00008c00ff137b82 */ /* 0x000f220000000800 */
[----:B------:R-:W-:Y:S01]  /*a1e0*/  LDGSTS.E [R243+0x1c004], desc[UR60][R84.64], !P4 ;  /* 0x1c00400054f37fae */ /* 0x000fe2000e12187c */
[----:B------:R-:W-:Y:S01]  /*a1f0*/  ISETP.GE.U32.AND P4, PT, R10, 0x7ffffef5, PT ;  /* 0x7ffffef50a00780c */ /* 0x000fe20003f86070 */
[----:B-1----:R-:W-:-:S02]  /*a200*/  VIADD R11, R17, 0xffffff57 ;  /* 0xffffff57110b7836 */ /* 0x002fc40000000000 */
[----:B------:R-:W-:Y:S01]  /*a210*/  IMAD.WIDE R88, R152, 0x4, R88 ;  /* 0x0000000498587825 */ /* 0x000fe200078e0258 */
[----:B------:R-:W-:Y:S02]  /*a220*/  LDGSTS.E [R243+0x1c008], desc[UR60][R86.64], !P2 ;  /* 0x1c00800056f37fae */ /* 0x000fe4000d12187c */
[----:B------:R-:W-:Y:S01]  /*a230*/  ISETP.GE.U32.AND P2, PT, R11, 0x7ffffed8, PT ;  /* 0x7ffffed80b00780c */ /* 0x000fe20003f46070 */
[----:B------:R-:W-:Y:S01]  /*a240*/  VIADD R10, R22, 0xffffff56 ;  /* 0xffffff56160a7836 */ /* 0x000fe20000000000 */
[----:B------:R-:W-:Y:S01]  /*a250*/  LDGSTS.E [R243+0x1c00c], desc[UR60][R88.64], !P6 ;  /* 0x1c00c00058f37fae */ /* 0x000fe2000f12187c */
[----:B------:R-:W-:Y:S01]  /*a260*/  VIADD R11, R16, 0xffffff55 ;  /* 0xffffff55100b7836 */ /* 0x000fe20000000000 */
[----:B------:R-:W1:Y:S02]  /*a270*/  LDC R20, c[0x0][0x230] ;  /* 0x00008c00ff147b82 */ /* 0x000e640000000800 */
[----:B------:R-:W-:Y:S01]  /*a280*/  ISETP.GE.U32.AND P6, PT, R10, 0x7ffffed7, PT ;  /* 0x7ffffed70a00780c */ /* 0x000fe20003fc6070 */
[----:B---3--:R-:W-:-:S05]  /*a290*/  VIADD R10, R21, 0xffffff54 ;  /* 0xffffff54150a7836 */ /* 0x008fca0000000000 */
[----:B------:R-:W3:Y:S08]  /*a2a0*/  LDC R18, c[0x0][0x230] ;  /* 0x00008c00ff127b82 */ /* 0x000ef00000000800 */
[----:B------:R-:W3:Y:S08]  /*a2b0*/  LDC R22, c[0x0][0x230] ;  /* 0x00008c00ff167b82 */ /* 0x000ef00000000800 */
[----:B------:R-:W3:Y:S08]  /*a2c0*/  LDC R17, c[0x0][0x230] ;  /* 0x00008c00ff117b82 */ /* 0x000ef00000000800 */
[----:B------:R-:W3:Y:S08]  /*a2d0*/  LDC R21, c[0x0][0x230] ;  /* 0x00008c00ff157b82 */ /* 0x000ef00000000800 */
[----:B------:R-:W3:Y:S08]  /*a2e0*/  LDC R16, c[0x0][0x230] ;  /* 0x00008c00ff107b82 */ /* 0x000ef00000000800 */
[----:B------:R-:W3:Y:S08]  /*a2f0*/  LDC R29, c[0x0][0x230] ;  /* 0x00008c00ff1d7b82 */ /* 0x000ef00000000800 */
[----:B------:R-:W3:Y:S01]  /*a300*/  LDC R30, c[0x0][0x230] ;  /* 0x00008c00ff1e7b82 */ /* 0x000ee20000000800 */
[----:B------:R-:W-:-:S04]  /*a310*/  IMAD.WIDE R94, R152, 0x4, R94 ;  /* 0x00000004985e7825 */ /* 0x000fc800078e025e */
[----:B------:R-:W-:Y:S02]  /*a320*/  VIADD R27, R27, 0xffffff70 ;  /* 0xffffff701b1b7836 */ /* 0x000fe40000000000 */
[----:B------:R-:W-:Y:S01]  /*a330*/  VIADD R26, R26, 0xffffff53 ;  /* 0xffffff531a1a7836 */ /* 0x000fe20000000000 */
[----:B------:R-:W3:Y:S01]  /*a340*/  LDC R31, c[0x0][0x230] ;  /* 0x00008c00ff1f7b82 */ /* 0x000ee20000000800 */
[----:B------:R-:W-:-:S04]  /*a350*/  IMAD.WIDE R58, R152, 0x4, R208 ;  /* 0x00000004983a7825 */ /* 0x000fc800078e02d0 */
[----:B------:R-:W-:-:S03]  /*a360*/  IMAD.WIDE R98, R152, 0x4, R98 ;  /* 0x0000000498627825 */ /* 0x000fc600078e0262 */
[----:B------:R-:W3:Y:S08]  /*a370*/  LDC R60, c[0x0][0x230] ;  /* 0x00008c00ff3c7b82 */ /* 0x000ef00000000800 */
[----:B------:R-:W3:Y:S01]  /*a380*/  LDC R61, c[0x0][0x230] ;  /* 0x00008c00ff3d7b82 */ /* 0x000ee20000000800 */
[----:B------:R-:W-:-:S04]  /*a390*/  IMAD.WIDE R92, R152, 0x4, R92 ;  /* 0x00000004985c7825 */ /* 0x000fc800078e025c */
[C---:B------:R-:W-:Y:S01]  /*a3a0*/  IMAD.WIDE R90, R152.reuse, 0x4, R90 ;  /* 0x00000004985a7825 */ /* 0x040fe200078e025a */
[----:B------:R4:W-:Y:S04]  /*a3b0*/  STL.64 [R1+0x490], R92 ;  /* 0x0004905c01007387 */ /* 0x0009e80000100a00 */
[----:B------:R-:W-:Y:S01]  /*a3c0*/  LDGSTS.E [R9+0x10000], desc[UR60][R92.64], !P5 ;  /* 0x100000005c097fae */ /* 0x000fe2000e92187c */
[----:B------:R-:W-:-:S03]  /*a3d0*/  IMAD.WIDE R164, R152, 0x4, R164 ;  /* 0x0000000498a47825 */ /* 0x000fc600078e02a4 */
[----:B------:R-:W-:Y:S01]  /*a3e0*/  LDGSTS.E [R9+0x10004], desc[UR60][R90.64], !P3 ;  /* 0x100040005a097fae */ /* 0x000fe2000d92187c */
[----:B------:R-:W-:-:S03]  /*a3f0*/  ISETP.GE.U32.AND P5, PT, R11, 0x7ffffed6, PT ;  /* 0x7ffffed60b00780c */ /* 0x000fc60003fa6070 */
[----:B------:R-:W-:Y:S01]  /*a400*/  LDGSTS.E [R9+0x10008], desc[UR60][R164.64], !P0 ;  /* 0x10008000a4097fae */ /* 0x000fe2000c12187c */
[----:B--2---:R-:W-:-:S03]  /*a410*/  IMAD.WIDE R12, R152, 0x4, R12 ;  /* 0x00000004980c7825 */ /* 0x004fc600078e020c */
[----:B----4-:R-:W2:Y:S04]  /*a420*/  LDL.LU.64 R92, [R1+0x810] ;  /* 0x00081000015c7983 */ /* 0x010ea80000300a00 */
[----:B------:R4:W-:Y:S04]  /*a430*/  STL.64 [R1+0x488], R90 ;  /* 0x0004885a01007387 */ /* 0x0009e80000100a00 */
[----:B------:R1:W-:Y:S01]  /*a440*/  LDGSTS.E [R9+0x1000c], desc[UR60][R12.64], !P4 ;  /* 0x1000c0000c097fae */ /* 0x0003e2000e12187c */
[----:B------:R-:W-:-:S03]  /*a450*/  ISETP.GE.U32.AND P3, PT, R10, 0x7ffffed5, PT ;  /* 0x7ffffed50a00780c */ /* 0x000fc60003f66070 */
[----:B----4-:R-:W4:Y:S04]  /*a460*/  LDL.LU.64 R90, [R1+0x808] ;  /* 0x00080800015a7983 */ /* 0x010f280000300a00 */
[----:B------:R-:W-:Y:S04]  /*a470*/  STL.64 [R1+0x480], R164 ;  /* 0x000480a401007387 */ /* 0x000fe80000100a00 */
[----:B------:R1:W-:Y:S02]  /*a480*/  STL.64 [R1+0x478], R12 ;  /* 0x0004780c01007387 */ /* 0x0003e40000100a00 */
[C---:B-1----:R-:W-:Y:S01]  /*a490*/  IMAD.WIDE R12, R152.reuse, 0x4, R32 ;  /* 0x00000004980c7825 */ /* 0x042fe200078e0220 */
[----:B------:R-:W-:Y:S01]  /*a4a0*/  IADD3 R11, R19, -0xc9, RZ ;  /* 0xffffff37130b7810 */ /* 0x000fe20007ffe0ff */
[----:B------:R-:W1:Y:S02]  /*a4b0*/  LDC R33, c[0x0][0x230] ;  /* 0x00008c00ff217b82 */ /* 0x000e640000000800 */
[----:B------:R-:W-:Y:S01]  /*a4c0*/  IMAD.WIDE R164, R152, 0x4, R34 ;  /* 0x0000000498a47825 */ /* 0x000fe200078e0222 */
[----:B------:R3:W-:Y:S04]  /*a4d0*/  STL.64 [R1+0x390], R12 ;  /* 0x0003900c01007387 */ /* 0x0007e80000100a00 */
[----:B------:R3:W-:Y:S01]  /*a4e0*/  LDGSTS.E [R9+0x14000], desc[UR60][R12.64], !P2 ;  /* 0x140000000c097fae */ /* 0x0007e2000d12187c */
[----:B------:R-:W1:Y:S03]  /*a4f0*/  LDC R19, c[0x0][0x230] ;  /* 0x00008c00ff137b82 */ /* 0x000e660000000800 */
[----:B------:R-:W-:Y:S04]  /*a500*/  STL.64 [R1+0x388], R164 ;  /* 0x000388a401007387 */ /* 0x000fe80000100a00 */
[----:B------:R-:W-:Y:S01]  /*a510*/  LDGSTS.E [R9+0x14004], desc[UR60][R164.64], !P6 ;  /* 0x14004000a4097fae */ /* 0x000fe2000f12187c */
[----:B------:R-:W-:Y:S01]  /*a520*/  VIADD R10, R20, 0xffffff36 ;  /* 0xffffff36140a7836 */ /* 0x000fe20000000000 */
[----:B------:R-:W-:Y:S01]  /*a530*/  ISETP.GE.U32.AND P0, PT, R11, 0x7ffffeb8, PT ;  /* 0x7ffffeb80b00780c */ /* 0x000fe20003f06070 */
[----:B------:R-:W2:Y:S01]  /*a540*/  LDC R34, c[0x0][0x230] ;  /* 0x00008c00ff227b82 */ /* 0x000ea20000000800 */
[----:B---3--:R-:W-:-:S05]  /*a550*/  IMAD.WIDE R12, R152, 0x4, R36 ;  /* 0x00000004980c7825 */ /* 0x008fca00078e0224 */
[----:B------:R3:W-:Y:S02]  /*a560*/  STL.64 [R1+0x380], R12 ;  /* 0x0003800c01007387 */ /* 0x0007e40000100a00 */
[----:B------:R-:W2:Y:S02]  /*a570*/  LDC R32, c[0x0][0x230] ;  /* 0x00008c00ff207b82 */ /* 0x000ea40000000800 */
[----:B------:R3:W-:Y:S02]  /*a580*/  LDGSTS.E [R9+0x14008], desc[UR60][R12.64], !P5 ;  /* 0x140080000c097fae */ /* 0x0007e4000e92187c */
[----:B---3--:R-:W-:-:S05]  /*a590*/  IMAD.WIDE R12, R152, 0x4, R38 ;  /* 0x00000004980c7825 */ /* 0x008fca00078e0226 */
[----:B------:R3:W-:Y:S04]  /*a5a0*/  STL.64 [R1+0x378], R12 ;  /* 0x0003780c01007387 */ /* 0x0007e80000100a00 */
[----:B------:R2:W-:Y:S04]  /*a5b0*/  LDGSTS.E [R9+0x1400c], desc[UR60][R12.64], !P3 ;  /* 0x1400c0000c097fae */ /* 0x0005e8000d92187c */
[----:B---3--:R-:W3:Y:S01]  /*a5c0*/  LDL.LU.64 R12, [R1+0x10] ;  /* 0x00001000010c7983 */ /* 0x008ee20000300a00 */
[----:B------:R-:W-:Y:S01]  /*a5d0*/  ISETP.GE.U32.AND P4, PT, R10, 0x7ffffeb7, PT ;  /* 0x7ffffeb70a00780c */ /* 0x000fe20003f86070 */
[----:B------:R-:W-:-:S02]  /*a5e0*/  VIADD R10, R18, 0xffffff35 ;  /* 0xffffff35120a7836 */ /* 0x000fc40000000000 */
[----:B------:R-:W-:Y:S01]  /*a5f0*/  VIADD R11, R22, 0xffffff34 ;  /* 0xffffff34160b7836 */ /* 0x000fe20000000000 */
[----:B------:R-:W3:Y:S02]  /*a600*/  LDL.LU.64 R164, [R1] ;  /* 0x0000000001a47983 */ /* 0x000ee40000300a00 */
[----:B------:R-:W-:Y:S01]  /*a610*/  ISETP.GE.U32.AND P2, PT, R10, 0x7ffffeb6, PT ;  /* 0x7ffffeb60a00780c */ /* 0x000fe20003f46070 */
[----:B------:R-:W-:Y:S01]  /*a620*/  VIADD R10, R17, 0xffffff17 ;  /* 0xffffff17110a7836 */ /* 0x000fe20000000000 */
[----:B------:R-:W-:Y:S01]  /*a630*/  ISETP.GE.U32.AND P6, PT, R11, 0x7ffffeb5, PT ;  /* 0x7ffffeb50b00780c */ /* 0x000fe20003fc6070 */
[----:B------:R-:W-:Y:S01]  /*a640*/  IMAD.WIDE R22, R152, 0x4, R64 ;  /* 0x0000000498167825 */ /* 0x000fe200078e0240 */
[----:B------:R-:W-:Y:S02]  /*a650*/  IADD3 R11, R21, -0xea, RZ ;  /* 0xffffff16150b7810 */ /* 0x000fe40007ffe0ff */
[----:B------:R-:W-:Y:S01]  /*a660*/  ISETP.GE.U32.AND P5, PT, R10, 0x7ffffe98, PT ;  /* 0x7ffffe980a00780c */ /* 0x000fe20003fa6070 */
[----:B------:R-:W-:Y:S01]  /*a670*/  VIADD R10, R16, 0xffffff15 ;  /* 0xffffff15100a7836 */ /* 0x000fe20000000000 */
[----:B------:R-:W-:Y:S01]  /*a680*/  ISETP.GE.U32.AND P3, PT, R11, 0x7ffffe97, PT ;  /* 0x7ffffe970b00780c */ /* 0x000fe20003f66070 */
[----:B------:R-:W-:Y:S01]  /*a690*/  LDGSTS.E [R9+0x18000], desc[UR60][R22.64], !P0 ;  /* 0x1800000016097fae */ /* 0x000fe2000c12187c */
[----:B------:R-:W-:-:S02]  /*a6a0*/  IMAD.WIDE R20, R152, 0x4, R66 ;  /* 0x0000000498147825 */ /* 0x000fc400078e0242 */
[----:B------:R-:W-:Y:S02]  /*a6b0*/  ISETP.GE.U32.AND P0, PT, R10, 0x7ffffe96, PT ;  /* 0x7ffffe960a00780c */ /* 0x000fe40003f06070 */
[----:B-1----:R-:W-:Y:S01]  /*a6c0*/  VIADD R11, R19, 0xffffff14 ;  /* 0xffffff14130b7836 */ /* 0x002fe20000000000 */
[----:B------:R-:W-:Y:S01]  /*a6d0*/  LDGSTS.E [R9+0x18004], desc[UR60][R20.64], !P4 ;  /* 0x1800400014097fae */ /* 0x000fe2000e12187c */
[----:B------:R-:W-:-:S04]  /*a6e0*/  IMAD.WIDE R18, R152, 0x4, R68 ;  /* 0x0000000498127825 */ /* 0x000fc800078e0244 */
[----:B------:R-:W-:Y:S01]  /*a6f0*/  VIADD R10, R28, 0xffffff73 ;  /* 0xffffff731c0a7836 */ /* 0x000fe20000000000 */
[----:B------:R-:W-:Y:S01]  /*a700*/  ISETP.GE.U32.AND P4, PT, R11, 0x7ffffe95, PT ;  /* 0x7ffffe950b00780c */ /* 0x000fe20003f86070 */
[----:B------:R-:W-:Y:S01]  /*a710*/  IMAD.WIDE R16, R152, 0x4, R70 ;  /* 0x0000000498107825 */ /* 0x000fe200078e0246 */
[----:B------:R-:W-:Y:S01]  /*a720*/  LDGSTS.E [R9+0x18008], desc[UR60][R18.64], !P2 ;  /* 0x1800800012097fae */ /* 0x000fe2000d12187c */
[----:B------:R-:W1:Y:S01]  /*a730*/  LDC R28, c[0x0][0x230] ;  /* 0x00008c00ff1c7b82 */ /* 0x000e620000000800 */
[----:B------:R-:W-:Y:S01]  /*a740*/  ISETP.GE.U32.AND P2, PT, R10, 0x7ffffef4, PT ;  /* 0x7ffffef40a00780c */ /* 0x000fe20003f46070 */
[----:B------:R-:W-:Y:S01]  /*a750*/  VIADD R11, R29, 0xffffff72 ;  /* 0xffffff721d0b7836 */ /* 0x000fe20000000000 */
[----:B------:R-:W-:Y:S01]  /*a760*/  IADD3 R10, R30, -0x8f, RZ ;  /* 0xffffff711e0a7810 */ /* 0x000fe20007ffe0ff */
[----:B------:R-:W-:Y:S03]  /*a770*/  LDGSTS.E [R9+0x1800c], desc[UR60][R16.64], !P6 ;  /* 0x1800c00010097fae */ /* 0x000fe6000f12187c */
[----:B------:R-:W-:Y:S01]  /*a780*/  ISETP.GE.U32.AND P6, PT, R11, 0x7ffffef3, PT ;  /* 0x7ffffef30b00780c */ /* 0x000fe20003fc6070 */
[----:B------:R-:W1:Y:S08]  /*a790*/  LDC R29, c[0x0][0x230] ;  /* 0x00008c00ff1d7b82 */ /* 0x000e700000000800 */
[----:B------:R-:W1:Y:S01]  /*a7a0*/  LDC R30, c[0x0][0x230] ;  /* 0x00008c00ff1e7b82 */ /* 0x000e620000000800 */
[----:B----4-:R-:W-:-:S05]  /*a7b0*/  IMAD.WIDE R90, R152, 0x4, R90 ;  /* 0x00000004985a7825 */ /* 0x010fca00078e025a */
[----:B------:R-:W-:Y:S01]  /*a7c0*/  LDGSTS.E [R9+0x1c000], desc[UR60][R90.64], !P5 ;  /* 0x1c0000005a097fae */ /* 0x000fe2000e92187c */
[----:B------:R-:W-:Y:S01]  /*a7d0*/  ISETP.GE.U32.AND P5, PT, R10, 0x7ffffef2, PT ;  /* 0x7ffffef20a00780c */ /* 0x000fe20003fa6070 */
[----:B--2---:R-:W-:-:S04]  /*a7e0*/  IMAD.WIDE R10, R152, 0x4, R92 ;  /* 0x00000004980a7825 */ /* 0x004fc800078e025c */
[C---:B------:R-:W-:Y:S01]  /*a7f0*/  IMAD.WIDE R92, R152.reuse, 0x4, R96 ;  /* 0x00000004985c7825 */ /* 0x040fe200078e0260 */
[----:B------:R-:W-:Y:S04]  /*a800*/  LDGSTS.E [R9+0x1c004], desc[UR60][R10.64], !P3 ;  /* 0x1c0040000a097fae */ /* 0x000fe8000d92187c */
[----:B------:R-:W2:Y:S04]  /*a810*/  LDL.LU.64 R96, [R1+0x8] ;  /* 0x0000080001607983 */ /* 0x000ea80000300a00 */
[----:B------:R-:W-:Y:S04]  /*a820*/  LDGSTS.E [R9+0x1c008], desc[UR60][R94.64], !P0 ;  /* 0x1c0080005e097fae */ /* 0x000fe8000c12187c */
[----:B------:R-:W-:Y:S01]  /*a830*/  LDGSTS.E [R9+0x1c00c], desc[UR60][R92.64], !P4 ;  /* 0x1c00c0005c097fae */ /* 0x000fe2000e12187c */
[----:B---3--:R-:W-:-:S05]  /*a840*/  IMAD.WIDE R12, R152, 0x4, R12 ;  /* 0x00000004980c7825 */ /* 0x008fca00078e020c */
[----:B------:R3:W-:Y:S04]  /*a850*/  STL.64 [R1+0x470], R12 ;  /* 0x0004700c01007387 */ /* 0x0007e80000100a00 */
[----:B------:R-:W-:Y:S04]  /*a860*/  LDGSTS.E [R8+0x10000], desc[UR60][R12.64], !P2 ;  /* 0x100000000c087fae */ /* 0x000fe8000d12187c */
[----:B---3--:R-:W3:Y:S01]  /*a870*/  LDL.LU.64 R12, [R1+0x800] ;  /* 0x00080000010c7983 */ /* 0x008ee20000300a00 */
[----:B------:R-:W-:Y:S02]  /*a880*/  ISETP.GE.U32.AND P3, PT, R27, 0x7ffffef1, PT ;  /* 0x7ffffef11b00780c */ /* 0x000fe40003f66070 */
[----:B------:R-:W-:Y:S01]  /*a890*/  ISETP.GE.U32.AND P0, PT, R26, 0x7ffffed4, PT ;  /* 0x7ffffed41a00780c */ /* 0x000fe20003f06070 */
[----:B-1----:R-:W-:-:S02]  /*a8a0*/  VIADD R26, R28, 0xffffff52 ;  /* 0xffffff521c1a7836 */ /* 0x002fc40000000000 */
[----:B------:R-:W-:Y:S01]  /*a8b0*/  VIADD R27, R34, 0xffffff51 ;  /* 0xffffff51221b7836 */ /* 0x000fe20000000000 */
[----:B------:R-:W1:Y:S01]  /*a8c0*/  LDC R28, c[0x0][0x230] ;  /* 0x00008c00ff1c7b82 */ /* 0x000e620000000800 */
[----:B------:R-:W-:Y:S01]  /*a8d0*/  IMAD.WIDE R164, R152, 0x4, R164 ;  /* 0x0000000498a47825 */ /* 0x000fe200078e02a4 */
[----:B------:R-:W-:Y:S02]  /*a8e0*/  ISETP.GE.U32.AND P4, PT, R26, 0x7ffffed3, PT ;  /* 0x7ffffed31a00780c */ /* 0x000fe40003f86070 */
[----:B------:R-:W-:Y:S01]  /*a8f0*/  ISETP.GE.U32.AND P2, PT, R27, 0x7ffffed2, PT ;  /* 0x7ffffed21b00780c */ /* 0x000fe20003f46070 */
[C---:B--2---:R-:W-:Y:S01]  /*a900*/  IMAD.WIDE R96, R152.reuse, 0x4, R96 ;  /* 0x0000000498607825 */ /* 0x044fe200078e0260 */
[----:B------:R-:W-:Y:S02]  /*a910*/  IADD3 R26, R29, -0xb0, RZ ;  /* 0xffffff501d1a7810 */ /* 0x000fe40007ffe0ff */
[----:B------:R-:W2:Y:S02]  /*a920*/  LDC R27, c[0x0][0x230] ;  /* 0x00008c00ff1b7b82 */ /* 0x000ea40000000800 */
[----:B------:R-:W-:Y:S04]  /*a930*/  STL.64 [R1+0x468], R96 ;  /* 0x0004686001007387 */ /* 0x000fe80000100a00 */
[----:B------:R-:W-:Y:S02]  /*a940*/  LDGSTS.E [R8+0x10004], desc[UR60][R96.64], !P6 ;  /* 0x1000400060087fae */ /* 0x000fe4000f12187c */
[----:B------:R-:W4:Y:S02]  /*a950*/  LDC R29, c[0x0][0x230] ;  /* 0x00008c00ff1d7b82 */ /* 0x000f240000000800 */
[----:B------:R1:W-:Y:S04]  /*a960*/  STL.64 [R1+0x460], R164 ;  /* 0x000460a401007387 */ /* 0x0003e80000100a00 */
[----:B------:R1:W-:Y:S02]  /*a970*/  LDGSTS.E [R8+0x10008], desc[UR60][R164.64], !P5 ;  /* 0x10008000a4087fae */ /* 0x0003e4000e92187c */
[----:B------:R-:W2:Y:S01]  /*a980*/  LDC R34, c[0x0][0x230] ;  /* 0x00008c00ff227b82 */ /* 0x000ea20000000800 */
[----:B-1----:R-:W-:-:S04]  /*a990*/  IMAD.WIDE R164, R152, 0x4, R40 ;  /* 0x0000000498a47825 */ /* 0x002fc800078e0228 */
[----:B---3--:R-:W-:-:S05]  /*a9a0*/  IMAD.WIDE R96, R152, 0x4, R12 ;  /* 0x0000000498607825 */ /* 0x008fca00078e020c */
[----:B------:R1:W-:Y:S04]  /*a9b0*/  STL.64 [R1+0x458], R96 ;  /* 0x0004586001007387 */ /* 0x0003e80000100a00 */
[----:B------:R1:W-:Y:S04]  /*a9c0*/  LDGSTS.E [R8+0x1000c], desc[UR60][R96.64], !P3 ;  /* 0x1000c00060087fae */ /* 0x0003e8000d92187c */
[----:B------:R3:W-:Y:S04]  /*a9d0*/  STL.64 [R1+0x370], R164 ;  /* 0x000370a401007387 */ /* 0x0007e80000100a00 */
[----:B------:R3:W-:Y:S01]  /*a9e0*/  LDGSTS.E [R8+0x14000], desc[UR60][R164.64], !P0 ;  /* 0x14000000a4087fae */ /* 0x0007e2000c12187c */
[----:B-1----:R-:W-:-:S04]  /*a9f0*/  IMAD.WIDE R96, R152, 0x4, R42 ;  /* 0x0000000498607825 */ /* 0x002fc800078e022a */
[----:B---3--:R-:W-:Y:S01]  /*aa00*/  IMAD.WIDE R164, R152, 0x4, R44 ;  /* 0x0000000498a47825 */ /* 0x008fe200078e022c */
[----:B------:R-:W-:Y:S04]  /*aa10*/  STL.64 [R1+0x368], R96 ;  /* 0x0003686001007387 */ /* 0x000fe80000100a00 */
[----:B------:R1:W-:Y:S04]  /*aa20*/  LDGSTS.E [R8+0x14004], desc[UR60][R96.64], !P4 ;  /* 0x1400400060087fae */ /* 0x0003e8000e12187c */
[----:B------:R3:W-:Y:S04]  /*aa30*/  STL.64 [R1+0x360], R164 ;  /* 0x000360a401007387 */ /* 0x0007e80000100a00 */
[----:B------:R-:W-:Y:S04]  /*aa40*/  LDGSTS.E [R8+0x14008], desc[UR60][R164.64], !P2 ;  /* 0x14008000a4087fae */ /* 0x000fe8000d12187c */
[----:B---3--:R-:W3:Y:S01]  /*aa50*/  LDL.LU.64 R164, [R1+0x7f8] ;  /* 0x0007f80001a47983 */ /* 0x008ee20000300a00 */
[----:B------:R-:W-:Y:S01]  /*aa60*/  ISETP.GE.U32.AND P6, PT, R26, 0x7ffffed1, PT ;  /* 0x7ffffed11a00780c */ /* 0x000fe20003fc6070 */
[----:B------:R-:W-:-:S02]  /*aa70*/  VIADD R26, R33, 0xffffff33 ;  /* 0xffffff33211a7836 */ /* 0x000fc40000000000 */
[----:B------:R-:W-:Y:S01]  /*aa80*/  VIADD R12, R31, 0xffffff32 ;  /* 0xffffff321f0c7836 */ /* 0x000fe20000000000 */
[----:B------:R-:W3:Y:S02]  /*aa90*/  LDC R33, c[0x0][0x230] ;  /* 0x00008c00ff217b82 */ /* 0x000ee40000000800 */
[----:B------:R-:W-:Y:S01]  /*aaa0*/  ISETP.GE.U32.AND P5, PT, R26, 0x7ffffeb4, PT ;  /* 0x7ffffeb41a00780c */ /* 0x000fe20003fa6070 */
[----:B------:R-:W-:-:S05]  /*aab0*/  VIADD R13, R30, 0xffffff31 ;  /* 0xffffff311e0d7836 */ /* 0x000fca0000000000 */
[----:B------:R-:W2:Y:S01]  /*aac0*/  LDC R26, c[0x0][0x230] ;  /* 0x00008c00ff1a7b82 */ /* 0x000ea20000000800 */
[----:B------:R-:W-:Y:S01]  /*aad0*/  ISETP.GE.U32.AND P3, PT, R12, 0x7ffffeb3, PT ;  /* 0x7ffffeb30c00780c */ /* 0x000fe20003f66070 */
[----:B------:R-:W-:Y:S01]  /*aae0*/  VIADD R12, R32, 0xffffff30 ;  /* 0xffffff30200c7836 */ /* 0x000fe20000000000 */
[----:B------:R-:W-:-:S05]  /*aaf0*/  ISETP.GE.U32.AND P0, PT, R13, 0x7ffffeb2, PT ;  /* 0x7ffffeb20d00780c */ /* 0x000fca0003f06070 */
[----:B------:R-:W3:Y:S01]  /*ab00*/  LDC R31, c[0x0][0x230] ;  /* 0x00008c00ff1f7b82 */ /* 0x000ee20000000800 */
[----:B----4-:R-:W-:Y:S01]  /*ab10*/  IADD3 R13, R29, -0xed, RZ ;  /* 0xffffff131d0d7810 */ /* 0x010fe20007ffe0ff */
[----:B-1----:R-:W-:Y:S01]  /*ab20*/  IMAD.WIDE R96, R152, 0x4, R46 ;  /* 0x0000000498607825 */ /* 0x002fe200078e022e */
[----:B------:R-:W-:-:S05]  /*ab30*/  ISETP.GE.U32.AND P4, PT, R12, 0x7ffffeb1, PT ;  /* 0x7ffffeb10c00780c */ /* 0x000fca0003f86070 */
[----:B------:R-:W1:Y:S01]  /*ab40*/  LDC R29, c[0x0][0x230] ;  /* 0x00008c00ff1d7b82 */ /* 0x000e620000000800 */
[----:B------:R-:W-:Y:S01]  /*ab50*/  VIADD R12, R28, 0xffffff12 ;  /* 0xffffff121c0c7836 */ /* 0x000fe20000000000 */
[----:B------:R4:W-:Y:S01]  /*ab60*/  LDGSTS.E [R8+0x1400c], desc[UR60][R96.64], !P6 ;  /* 0x1400c00060087fae */ /* 0x0009e2000f12187c */
[----:B------:R-:W-:-:S03]  /*ab70*/  ISETP.GE.U32.AND P2, PT, R13, 0x7ffffe94, PT ;  /* 0x7ffffe940d00780c */ /* 0x000fc60003f46070 */
[----:B------:R-:W-:Y:S02]  /*ab80*/  ISETP.GE.U32.AND P6, PT, R12, 0x7ffffe93, PT ;  /* 0x7ffffe930c00780c */ /* 0x000fe40003fc6070 */
[----:B------:R-:W4:Y:S01]  /*ab90*/  LDC R32, c[0x0][0x230] ;  /* 0x00008c00ff207b82 */ /* 0x000f220000000800 */
[----:B------:R-:W-:-:S04]  /*aba0*/  IMAD.WIDE R12, R152, 0x4, R72 ;  /* 0x00000004980c7825 */ /* 0x000fc800078e0248 */
[----:B--2---:R-:W-:Y:S01]  /*abb0*/  VIADD R26, R26, 0xffffff10 ;  /* 0xffffff101a1a7836 */ /* 0x004fe20000000000 */
[----:B------:R-:W-:Y:S02]  /*abc0*/  LDGSTS.E [R8+0x18000], desc[UR60][R12.64], !P5 ;  /* 0x180000000c087fae */ /* 0x000fe4000e92187c */
[----:B------:R-:W2:Y:S01]  /*abd0*/  LDC R30, c[0x0][0x230] ;  /* 0x00008c00ff1e7b82 */ /* 0x000ea20000000800 */
[----:B------:R-:W-:-:S07]  /*abe0*/  IMAD.WIDE R70, R152, 0x4, R166 ;  /* 0x0000000498467825 */ /* 0x000fce00078e02a6 */
[----:B------:R-:W2:Y:S01]  /*abf0*/  LDC R28, c[0x0][0x230] ;  /* 0x00008c00ff1c7b82 */ /* 0x000ea20000000800 */
[----:B------:R-:W-:Y:S02]  /*ac00*/  VIADD R27, R27, 0xffffff11 ;  /* 0xffffff111b1b7836 */ /* 0x000fe40000000000 */
[----:B------:R-:W-:-:S03]  /*ac10*/  IMAD.WIDE R68, R152, 0x4, R168 ;  /* 0x0000000498447825 */ /* 0x000fc600078e02a8 */
[----:B------:R-:W-:Y:S01]  /*ac20*/  ISETP.GE.U32.AND P5, PT, R27, 0x7ffffe92, PT ;  /* 0x7ffffe921b00780c */ /* 0x000fe20003fa6070 */
[----:B------:R-:W-:Y:S01]  /*ac30*/  IMAD.WIDE R66, R152, 0x4, R202 ;  /* 0x0000000498427825 */ /* 0x000fe200078e02ca */
[----:B----4-:R-:W-:Y:S02]  /*ac40*/  IADD3 R27, R32, -0x92, RZ ;  /* 0xffffff6e201b7810 */ /* 0x010fe40007ffe0ff */
[----:B------:R-:W4:Y:S01]  /*ac50*/  LDC R32, c[0x0][0x230] ;  /* 0x00008c00ff207b82 */ /* 0x000f220000000800 */
[----:B------:R-:W-:-:S04]  /*ac60*/  IMAD.WIDE R64, R152, 0x4, R204 ;  /* 0x0000000498407825 */ /* 0x000fc800078e02cc */
[C---:B------:R-:W-:Y:S01]  /*ac70*/  IMAD.WIDE R62, R152.reuse, 0x4, R206 ;  /* 0x00000004983e7825 */ /* 0x040fe200078e02ce */
[----:B------:R1:W-:Y:S03]  /*ac80*/  STL.64 [R1+0x358], R96 ;  /* 0x0003586001007387 */ /* 0x0003e60000100a00 */
[----:B-1----:R-:W-:-:S05]  /*ac90*/  IMAD.WIDE R96, R152, 0x4, R108 ;  /* 0x0000000498607825 */ /* 0x002fca00078e026c */
[----:B------:R1:W-:Y:S04]  /*aca0*/  STL.64 [R1+0x450], R96 ;  /* 0x0004506001007387 */ /* 0x0003e80000100a00 */
[----:B------:R4:W-:Y:S01]  /*acb0*/  STL.64 [R1+0x448], R98 ;  /* 0x0004486201007387 */ /* 0x0009e20000100a00 */
[----:B------:R-:W-:-:S04]  /*acc0*/  IMAD.WIDE R46, R152, 0x4, R130 ;  /* 0x00000004982e7825 */ /* 0x000fc800078e0282 */
[----:B------:R-:W-:-:S04]  /*acd0*/  IMAD.WIDE R44, R152, 0x4, R132 ;  /* 0x00000004982c7825 */ /* 0x000fc800078e0284 */
[----:B------:R-:W-:-:S04]  /*ace0*/  IMAD.WIDE R42, R152, 0x4, R134 ;  /* 0x00000004982a7825 */ /* 0x000fc800078e0286 */
[----:B------:R-:W-:-:S04]  /*acf0*/  IMAD.WIDE R40, R152, 0x4, R170 ;  /* 0x0000000498287825 */ /* 0x000fc800078e02aa */
[----:B------:R-:W-:-:S04]  /*ad00*/  IMAD.WIDE R38, R152, 0x4, R172 ;  /* 0x0000000498267825 */ /* 0x000fc800078e02ac */
[----:B------:R-:W-:Y:S01]  /*ad10*/  IMAD.WIDE R36, R152, 0x4, R174 ;  /* 0x0000000498247825 */ /* 0x000fe200078e02ae */
[----:B------:R-:W-:-:S03]  /*ad20*/  IADD3 R60, R60, -0xb6, RZ ;  /* 0xffffff4a3c3c7810 */ /* 0x000fc60007ffe0ff */
[----:B------:R-:W-:Y:S02]  /*ad30*/  VIADD R61, R61, 0xffffff4b ;  /* 0xffffff4b3d3d7836 */ /* 0x000fe40000000000 */
[----:B------:R-:W-:-:S04]  /*ad40*/  IMAD.WIDE R108, R152, 0x4, R112 ;  /* 0x00000004986c7825 */ /* 0x000fc800078e0270 */
[----:B------:R-:W-:-:S04]  /*ad50*/  IMAD.WIDE R112, R152, 0x4, R180 ;  /* 0x0000000498707825 */ /* 0x000fc800078e02b4 */
[----:B------:R-:W-:-:S04]  /*ad60*/  IMAD.WIDE R104, R152, 0x4, R104 ;  /* 0x0000000498687825 */ /* 0x000fc800078e0268 */
[----:B---3--:R-:W-:-:S05]  /*ad70*/  IMAD.WIDE R72, R152, 0x4, R164 ;  /* 0x0000000498487825 */ /* 0x008fca00078e02a4 */
[----:B------:R-:W-:Y:S01]  /*ad80*/  LDGSTS.E [R8+0x18004], desc[UR60][R72.64], !P3 ;  /* 0x1800400048087fae */ /* 0x000fe2000d92187c */
[----:B------:R-:W-:Y:S01]  /*ad90*/  ISETP.GE.U32.AND P3, PT, R26, 0x7ffffe91, PT ;  /* 0x7ffffe911a00780c */ /* 0x000fe20003f66070 */
[----:B------:R-:W-:Y:S02]  /*ada0*/  VIADD R26, R31, 0xffffff6f ;  /* 0xffffff6f1f1a7836 */ /* 0x000fe40000000000 */
[----:B------:R-:W-:Y:S01]  /*adb0*/  LDGSTS.E [R8+0x18008], desc[UR60][R70.64], !P0 ;  /* 0x1800800046087fae */ /* 0x000fe2000c12187c */
[----:B------:R-:W3:Y:S02]  /*adc0*/  LDC R31, c[0x0][0x230] ;  /* 0x00008c00ff1f7b82 */ /* 0x000ee40000000800 */
[----:B------:R-:W-:Y:S01]  /*add0*/  ISETP.GE.U32.AND P0, PT, R26, 0x7ffffef0, PT ;  /* 0x7ffffef01a00780c */ /* 0x000fe20003f06070 */
[----:B------:R-:W-:Y:S01]  /*ade0*/  VIADD R26, R29, 0xffffff6d ;  /* 0xffffff6d1d1a7836 */ /* 0x000fe20000000000 */
[----:B------:R-:W-:Y:S04]  /*adf0*/  LDGSTS.E [R8+0x1800c], desc[UR60][R68.64], !P4 ;  /* 0x1800c00044087fae */ /* 0x000fe8000e12187c */
[----:B------:R-:W1:Y:S01]  /*ae00*/  LDC R29, c[0x0][0x230] ;  /* 0x00008c00ff1d7b82 */ /* 0x000e620000000800 */
[----:B------:R-:W-:Y:S01]  /*ae10*/  LDGSTS.E [R8+0x1c000], desc[UR60][R66.64], !P2 ;  /* 0x1c00000042087fae */ /* 0x000fe2000d12187c */
[----:B------:R-:W-:Y:S01]  /*ae20*/  ISETP.GE.U32.AND P4, PT, R27, 0x7ffffeef, PT ;  /* 0x7ffffeef1b00780c */ /* 0x000fe20003f86070 */
[----:B------:R-:W-:Y:S01]  /*ae30*/  VIADD R27, R34, 0xffffff6c ;  /* 0xffffff6c221b7836 */ /* 0x000fe20000000000 */
[----:B------:R-:W-:Y:S01]  /*ae40*/  ISETP.GE.U32.AND P2, PT, R26, 0x7ffffeee, PT ;  /* 0x7ffffeee1a00780c */ /* 0x000fe20003f46070 */
[----:B--2---:R-:W-:Y:S01]  /*ae50*/  VIADD R26, R30, 0xffffff4f ;  /* 0xffffff4f1e1a7836 */ /* 0x004fe20000000000 */
[----:B------:R-:W-:Y:S02]  /*ae60*/  LDGSTS.E [R8+0x1c004], desc[UR60][R64.64], !P6 ;  /* 0x1c00400040087fae */ /* 0x000fe4000f12187c */
[----:B------:R-:W2:Y:S01]  /*ae70*/  LDC R30, c[0x0][0x230] ;  /* 0x00008c00ff1e7b82 */ /* 0x000ea20000000800 */
[----:B------:R-:W-:Y:S01]  /*ae80*/  ISETP.GE.U32.AND P6, PT, R27, 0x7ffffeed, PT ;  /* 0x7ffffeed1b00780c */ /* 0x000fe20003fc6070 */
[----:B------:R-:W-:Y:S01]  /*ae90*/  VIADD R27, R28, 0xffffff4e ;  /* 0xffffff4e1c1b7836 */ /* 0x000fe20000000000 */
[----:B------:R-:W-:Y:S04]  /*aea0*/  LDGSTS.E [R8+0x1c008], desc[UR60][R62.64], !P5 ;  /* 0x1c0080003e087fae */ /* 0x000fe8000e92187c */
[----:B------:R-:W-:Y:S01]  /*aeb0*/  LDGSTS.E [R8+0x1c00c], desc[UR60][R58.64], !P3 ;  /* 0x1c00c0003a087fae */ /* 0x000fe2000d92187c */
[----:B------:R-:W3:Y:S01]  /*aec0*/  LDC R28, c[0x0][0x230] ;  /* 0x00008c00ff1c7b82 */ /* 0x000ee20000000800 */
[----:B------:R-:W-:-:S02]  /*aed0*/  ISETP.GE.U32.AND P3, PT, R27, 0x7ffffecf, PT ;  /* 0x7ffffecf1b00780c */ /* 0x000fc40003f66070 */
[----:B------:R-:W-:Y:S01]  /*aee0*/  ISETP.GE.U32.AND P5, PT, R26, 0x7ffffed0, PT ;  /* 0x7ffffed01a00780c */ /* 0x000fe20003fa6070 */
[----:B------:R4:W-:Y:S01]  /*aef0*/  LDGSTS.E [R7+0x10000], desc[UR60][R96.64], !P0 ;  /* 0x1000000060077fae */ /* 0x0009e2000c12187c */
[----:B------:R-:W-:Y:S01]  /*af00*/  IADD3 R26, R33, -0xb3, RZ ;  /* 0xffffff4d211a7810 */ /* 0x000fe20007ffe0ff */
[----:B-1----:R-:W-:Y:S02]  /*af10*/  VIADD R27, R29, 0xffffff4c ;  /* 0xffffff4c1d1b7836 */ /* 0x002fe40000000000 */
[----:B------:R-:W1:Y:S01]  /*af20*/  LDC R33, c[0x0][0x230] ;  /* 0x00008c00ff217b82 */ /* 0x000e620000000800 */
[----:B------:R-:W-:Y:S01]  /*af30*/  ISETP.GE.U32.AND P0, PT, R26, 0x7ffffece, PT ;  /* 0x7ffffece1a00780c */ /* 0x000fe20003f06070 */
[----:B------:R2:W-:Y:S06]  /*af40*/  LDGSTS.E [R7+0x10004], desc[UR60][R98.64], !P4 ;  /* 0x1000400062077fae */ /* 0x0005ec000e12187c */
[----:B------:R-:W1:Y:S01]  /*af50*/  LDC R29, c[0x0][0x230] ;  /* 0x00008c00ff1d7b82 */ /* 0x000e620000000800 */
[----:B----4-:R-:W-:-:S04]  /*af60*/  IMAD.WIDE R96, R152, 0x4, R100 ;  /* 0x0000000498607825 */ /* 0x010fc800078e0264 */
[----:B------:R-:W-:Y:S01]  /*af70*/  VIADD R26, R32, 0xffffff2f ;  /* 0xffffff2f201a7836 */ /* 0x000fe20000000000 */
[----:B------:R4:W-:Y:S01]  /*af80*/  STL.64 [R1+0x440], R96 ;  /* 0x0004406001007387 */ /* 0x0009e20000100a00 */
[----:B------:R-:W-:Y:S01]  /*af90*/  ISETP.GE.U32.AND P4, PT, R27, 0x7ffffecd, PT ;  /* 0x7ffffecd1b00780c */ /* 0x000fe20003f86070 */
[----:B--2---:R-:W-:Y:S01]  /*afa0*/  IMAD.WIDE R98, R152, 0x4, R102 ;  /* 0x0000000498627825 */ /* 0x004fe200078e0266 */
[----:B------:R-:W2:Y:S01]  /*afb0*/  LDC R32, c[0x0][0x230] ;  /* 0x00008c00ff207b82 */ /* 0x000ea20000000800 */
[----:B------:R4:W-:Y:S01]  /*afc0*/  LDGSTS.E [R7+0x10008], desc[UR60][R96.64], !P2 ;  /* 0x1000800060077fae */ /* 0x0009e2000d12187c */
[----:B------:R-:W-:Y:S01]  /*afd0*/  ISETP.GE.U32.AND P2, PT, R26, 0x7ffffeb0, PT ;  /* 0x7ffffeb01a00780c */ /* 0x000fe20003f46070 */
[----:B------:R-:W-:Y:S02]  /*afe0*/  VIADD R27, R30, 0xffffff2e ;  /* 0xffffff2e1e1b7836 */ /* 0x000fe40000000000 */
[----:B---3--:R-:W-:Y:S01]  /*aff0*/  VIADD R26, R31, 0xffffff2d ;  /* 0xffffff2d1f1a7836 */ /* 0x008fe20000000000 */
[----:B------:R-:W-:Y:S02]  /*b000*/  LDGSTS.E [R7+0x1000c], desc[UR60][R98.64], !P6 ;  /* 0x1000c00062077fae */ /* 0x000fe4000f12187c */
[----:B------:R-:W3:Y:S01]  /*b010*/  LDC R30, c[0x0][0x230] ;  /* 0x00008c00ff1e7b82 */ /* 0x000ee20000000800 */
[----:B----4-:R-:W-:Y:S01]  /*b020*/  IMAD.WIDE R96, R152, 0x4, R128 ;  /* 0x0000000498607825 */ /* 0x010fe200078e0280 */
[----:B------:R-:W-:Y:S06]  /*b030*/  STL.64 [R1+0x438], R98 ;  /* 0x0004386201007387 */ /* 0x000fec0000100a00 */
[----:B------:R-:W4:Y:S01]  /*b040*/  LDC R31, c[0x0][0x230] ;  /* 0x00008c00ff1f7b82 */ /* 0x000f220000000800 */
[----:B------:R1:W-:Y:S01]  /*b050*/  LDGSTS.E [R7+0x14000], desc[UR60][R96.64], !P5 ;  /* 0x1400000060077fae */ /* 0x0003e2000e92187c */
[----:B------:R-:W-:-:S02]  /*b060*/  ISETP.GE.U32.AND P5, PT, R26, 0x7ffffeae, PT ;  /* 0x7ffffeae1a00780c */ /* 0x000fc40003fa6070 */
[----:B------:R-:W-:Y:S01]  /*b070*/  IADD3 R26, R28, -0xd4, RZ ;  /* 0xffffff2c1c1a7810 */ /* 0x000fe20007ffe0ff */
[----:B------:R2:W-:Y:S03]  /*b080*/  STL.64 [R1+0x348], R96 ;  /* 0x0003486001007387 */ /* 0x0005e60000100a00 */
[----:B------:R-:W4:Y:S01]  /*b090*/  LDC R28, c[0x0][0x230] ;  /* 0x00008c00ff1c7b82 */ /* 0x000f220000000800 */
[----:B------:R-:W-:Y:S01]  /*b0a0*/  LDGSTS.E [R7+0x14004], desc[UR60][R46.64], !P3 ;  /* 0x140040002e077fae */ /* 0x000fe2000d92187c */
[----:B------:R-:W-:Y:S01]  /*b0b0*/  ISETP.GE.U32.AND P3, PT, R26, 0x7ffffead, PT ;  /* 0x7ffffead1a00780c */ /* 0x000fe20003f66070 */
[----:B-1----:R-:W-:Y:S01]  /*b0c0*/  VIADD R26, R29, 0xffffff0e ;  /* 0xffffff0e1d1a7836 */ /* 0x002fe20000000000 */
[----:B------:R-:W-:Y:S01]  /*b0d0*/  ISETP.GE.U32.AND P6, PT, R27, 0x7ffffeaf, PT ;  /* 0x7ffffeaf1b00780c */ /* 0x000fe20003fc6070 */
[----:B------:R-:W-:Y:S03]  /*b0e0*/  LDGSTS.E [R7+0x14008], desc[UR60][R44.64], !P0 ;  /* 0x140080002c077fae */ /* 0x000fe6000c12187c */
[----:B------:R-:W1:Y:S08]  /*b0f0*/  LDC R29, c[0x0][0x230] ;  /* 0x00008c00ff1d7b82 */ /* 0x000e700000000800 */
[----:B--2---:R-:W2:Y:S01]  /*b100*/  LDC R96, c[0x0][0x230] ;  /* 0x00008c00ff607b82 */ /* 0x004ea20000000800 */
[----:B------:R-:W-:Y:S01]  /*b110*/  VIADD R27, R33, 0xffffff0f ;  /* 0xffffff0f211b7836 */ /* 0x000fe20000000000 */
[----:B------:R-:W-:Y:S01]  /*b120*/  LDGSTS.E [R7+0x1400c], desc[UR60][R42.64], !P4 ;  /* 0x1400c0002a077fae */ /* 0x000fe2000e12187c */
[----:B------:R-:W-:Y:S01]  /*b130*/  ISETP.GE.U32.AND P4, PT, R26, 0x7ffffe8f, PT ;  /* 0x7ffffe8f1a00780c */ /* 0x000fe20003f86070 */
[----:B---3--:R-:W-:-:S02]  /*b140*/  VIADD R26, R30, 0xffffff0c ;  /* 0xffffff0c1e1a7836 */ /* 0x008fc40000000000 */
[----:B------:R-:W-:Y:S01]  /*b150*/  ISETP.GE.U32.AND P0, PT, R27, 0x7ffffe90, PT ;  /* 0x7ffffe901b00780c */ /* 0x000fe20003f06070 */
[----:B------:R-:W-:Y:S01]  /*b160*/  VIADD R27, R32, 0xffffff0d ;  /* 0xffffff0d201b7836 */ /* 0x000fe20000000000 */
[----:B------:R-:W3:Y:S01]  /*b170*/  LDC R99, c[0x0][0x230] ;  /* 0x00008c00ff637b82 */ /* 0x000ee20000000800 */
[----:B------:R-:W-:Y:S01]  /*b180*/  LDGSTS.E [R7+0x18000], desc[UR60][R40.64], !P2 ;  /* 0x1800000028077fae */ /* 0x000fe2000d12187c */
[----:B------:R-:W-:-:S03]  /*b190*/  IMAD.WIDE R34, R152, 0x4, R176 ;  /* 0x0000000498227825 */ /* 0x000fc600078e02b0 */
[----:B------:R-:W-:Y:S01]  /*b1a0*/  LDGSTS.E [R7+0x18004], desc[UR60][R38.64], !P6 ;  /* 0x1800400026077fae */ /* 0x000fe2000f12187c */
[----:B------:R-:W-:Y:S02]  /*b1b0*/  ISETP.GE.U32.AND P6, PT, R26, 0x7ffffe8d, PT ;  /* 0x7ffffe8d1a00780c */ /* 0x000fe40003fc6070 */
[----:B------:R-:W-:Y:S01]  /*b1c0*/  ISETP.GE.U32.AND P2, PT, R27, 0x7ffffe8e, PT ;  /* 0x7ffffe8e1b00780c */ /* 0x000fe20003f46070 */
[----:B------:R-:W3:Y:S01]  /*b1d0*/  LDC R97, c[0x0][0x230] ;  /* 0x00008c00ff617b82 */ /* 0x000ee20000000800 */
[----:B----4-:R-:W-:Y:S01]  /*b1e0*/  IADD3 R27, R31, -0x95, RZ ;  /* 0xffffff6b1f1b7810 */ /* 0x010fe20007ffe0ff */
[----:B------:R-:W-:Y:S01]  /*b1f0*/  LDGSTS.E [R7+0x18008], desc[UR60][R36.64], !P5 ;  /* 0x1800800024077fae */ /* 0x000fe2000e92187c */
[----:B------:R-:W-:-:S04]  /*b200*/  IMAD.WIDE R32, R152, 0x4, R210 ;  /* 0x0000000498207825 */ /* 0x000fc800078e02d2 */
[----:B--2---:R-:W-:Y:S01]  /*b210*/  VIADD R26, R96, 0xffffff6a ;  /* 0xffffff6a601a7836 */ /* 0x004fe20000000000 */
[----:B------:R-:W-:Y:S01]  /*b220*/  LDGSTS.E [R7+0x1800c], desc[UR60][R34.64], !P3 ;  /* 0x1800c00022077fae */ /* 0x000fe2000d92187c */
[----:B------:R-:W-:Y:S01]  /*b230*/  ISETP.GE.U32.AND P5, PT, R27, 0x7ffffeec, PT ;  /* 0x7ffffeec1b00780c */ /* 0x000fe20003fa6070 */
[----:B------:R-:W-:Y:S01]  /*b240*/  IMAD.WIDE R30, R152, 0x4, R212 ;  /* 0x00000004981e7825 */ /* 0x000fe200078e02d4 */
[----:B------:R-:W2:Y:S01]  /*b250*/  LDC R101, c[0x0][0x230] ;  /* 0x00008c00ff657b82 */ /* 0x000ea20000000800 */
[----:B------:R-:W-:Y:S01]  /*b260*/  ISETP.GE.U32.AND P3, PT, R26, 0x7ffffeeb, PT ;  /* 0x7ffffeeb1a00780c */ /* 0x000fe20003f66070 */
[----:B------:R-:W-:Y:S01]  /*b270*/  LDGSTS.E [R7+0x1c000], desc[UR60][R32.64], !P0 ;  /* 0x1c00000020077fae */ /* 0x000fe2000c12187c */
[----:B-1----:R-:W-:Y:S02]  /*b280*/  VIADD R27, R29, 0xffffff69 ;  /* 0xffffff691d1b7836 */ /* 0x002fe40000000000 */
[----:B------:R-:W-:Y:S01]  /*b290*/  VIADD R26, R28, 0xffffff68 ;  /* 0xffffff681c1a7836 */ /* 0x000fe20000000000 */
[----:B------:R-:W-:Y:S02]  /*b2a0*/  LDGSTS.E [R7+0x1c004], desc[UR60][R30.64], !P4 ;  /* 0x1c0040001e077fae */ /* 0x000fe4000e12187c */
[----:B------:R-:W1:Y:S01]  /*b2b0*/  LDC R98, c[0x0][0x230] ;  /* 0x00008c00ff627b82 */ /* 0x000e620000000800 */
[----:B------:R-:W-:Y:S01]  /*b2c0*/  ISETP.GE.U32.AND P0, PT, R27, 0x7ffffeea, PT ;  /* 0x7ffffeea1b00780c */ /* 0x000fe20003f06070 */
[----:B------:R-:W-:Y:S01]  /*b2d0*/  IMAD.WIDE R28, R152, 0x4, R214 ;  /* 0x00000004981c7825 */ /* 0x000fe200078e02d6 */
[----:B------:R-:W-:-:S03]  /*b2e0*/  ISETP.GE.U32.AND P4, PT, R26, 0x7ffffee9, PT ;  /* 0x7ffffee91a00780c */ /* 0x000fc60003f86070 */
[C---:B------:R-:W-:Y:S01]  /*b2f0*/  IMAD.WIDE R26, R152.reuse, 0x4, R216 ;  /* 0x00000004981a7825 */ /* 0x040fe200078e02d8 */
[----:B------:R-:W-:Y:S01]  /*b300*/  LDGSTS.E [R7+0x1c008], desc[UR60][R28.64], !P2 ;  /* 0x1c0080001c077fae */ /* 0x000fe2000d12187c */
[----:B------:R-:W4:Y:S02]  /*b310*/  LDC R100, c[0x0][0x230] ;  /* 0x00008c00ff647b82 */ /* 0x000f240000000800 */
[----:B------:R-:W-:Y:S01]  /*b320*/  IMAD.WIDE R102, R152, 0x4, R110 ;  /* 0x0000000498667825 */ /* 0x000fe200078e026e */
[----:B------:R-:W-:Y:S01]  /*b330*/  LDGSTS.E [R7+0x1c00c], desc[UR60][R26.64], !P6 ;  /* 0x1c00c0001a077fae */ /* 0x000fe2000f12187c */
[----:B------:R-:W-:Y:S02]  /*b340*/  ISETP.GE.U32.AND P6, PT, R60, 0x7ffffecb, PT ;  /* 0x7ffffecb3c00780c */ /* 0x000fe40003fc6070 */
[----:B---3--:R-:W-:Y:S01]  /*b350*/  VIADD R60, R99, 0xffffff49 ;  /* 0xffffff49633c7836 */ /* 0x008fe20000000000 */
[----:B------:R3:W-:Y:S01]  /*b360*/  STL.64 [R1+0x430], R102 ;  /* 0x0004306601007387 */ /* 0x0007e20000100a00 */
[----:B------:R-:W-:Y:S01]  /*b370*/  ISETP.GE.U32.AND P2, PT, R61, 0x7ffffecc, PT ;  /* 0x7ffffecc3d00780c */ /* 0x000fe20003f46070 */
[----:B------:R-:W4:Y:S02]  /*b380*/  LDC R96, c[0x0][0x230] ;  /* 0x00008c00ff607b82 */ /* 0x000f240000000800 */
[----:B------:R3:W-:Y:S01]  /*b390*/  LDGSTS.E [R6+0x10000], desc[UR60][R102.64], !P5 ;  /* 0x1000000066067fae */ /* 0x0007e2000e92187c */
[----:B------:R-:W-:Y:S01]  /*b3a0*/  ISETP.GE.U32.AND P5, PT, R60, 0x7ffffeca, PT ;  /* 0x7ffffeca3c00780c */ /* 0x000fe20003fa6070 */
[----:B------:R-:W-:-:S02]  /*b3b0*/  VIADD R60, R97, 0xffffff2b ;  /* 0xffffff2b613c7836 */ /* 0x000fc40000000000 */
[----:B------:R1:W-:Y:S02]  /*b3c0*/  LDGSTS.E [R6+0x10004], desc[UR60][R108.64], !P3 ;  /* 0x100040006c067fae */ /* 0x0003e4000d92187c */
[----:B------:R-:W4:Y:S01]  /*b3d0*/  LDC R99, c[0x0][0x230] ;  /* 0x00008c00ff637b82 */ /* 0x000f220000000800 */
[----:B---3--:R-:W-:-:S07]  /*b3e0*/  IMAD.WIDE R102, R152, 0x4, R114 ;  /* 0x0000000498667825 */ /* 0x008fce00078e0272 */
[----:B------:R-:W3:Y:S01]  /*b3f0*/  LDC R97, c[0x0][0x230] ;  /* 0x00008c00ff617b82 */ /* 0x000ee20000000800 */
[----:B------:R1:W-:Y:S01]  /*b400*/  STL.64 [R1+0x428], R108 ;  /* 0x0004286c01007387 */ /* 0x0003e20000100a00 */
[----:B--2---:R-:W-:-:S03]  /*b410*/  VIADD R61, R101, 0xffffff48 ;  /* 0xffffff48653d7836 */ /* 0x004fc60000000000 */
[----:B------:R2:W-:Y:S01]  /*b420*/  LDGSTS.E [R6+0x10008], desc[UR60][R102.64], !P0 ;  /* 0x1000800066067fae */ /* 0x0005e2000c12187c */
[----:B------:R-:W-:Y:S02]  /*b430*/  ISETP.GE.U32.AND P0, PT, R60, 0x7ffffeac, PT ;  /* 0x7ffffeac3c00780c */ /* 0x000fe40003f06070 */
[----:B-1----:R-:W-:Y:S01]  /*b440*/  IADD3 R60, R98, -0xd7, RZ ;  /* 0xffffff29623c7810 */ /* 0x002fe20007ffe0ff */
[----:B------:R2:W-:Y:S01]  /*b450*/  STL.64 [R1+0x420], R102 ;  /* 0x0004206601007387 */ /* 0x0005e20000100a00 */
[----:B------:R-:W1:Y:S01]  /*b460*/  LDC R101, c[0x0][0x230] ;  /* 0x00008c00ff657b82 */ /* 0x000e620000000800 */
[----:B------:R-:W-:-:S07]  /*b470*/  IMAD.WIDE R108, R152, 0x4, R116 ;  /* 0x00000004986c7825 */ /* 0x000fce00078e0274 */
[----:B------:R-:W1:Y:S01]  /*b480*/  LDC R98, c[0x0][0x230] ;  /* 0x00008c00ff627b82 */ /* 0x000e620000000800 */
[C---:B--2---:R-:W-:Y:S01]  /*b490*/  IMAD.WIDE R102, R152.reuse, 0x4, R136 ;  /* 0x0000000498667825 */ /* 0x044fe200078e0288 */
[----:B------:R2:W-:Y:S04]  /*b4a0*/  STL.64 [R1+0x418], R108 ;  /* 0x0004186c01007387 */ /* 0x0005e80000100a00 */
[----:B------:R2:W-:Y:S01]  /*b4b0*/  LDGSTS.E [R6+0x1000c], desc[UR60][R108.64], !P4 ;  /* 0x1000c0006c067fae */ /* 0x0005e2000e12187c */
[----:B------:R-:W-:-:S03]  /*b4c0*/  IMAD.WIDE R110, R152, 0x4, R138 ;  /* 0x00000004986e7825 */ /* 0x000fc600078e028a */
[----:B------:R3:W-:Y:S04]  /*b4d0*/  STL.64 [R1+0x340], R102 ;  /* 0x0003406601007387 */ /* 0x0007e80000100a00 */
[----:B------:R3:W-:Y:S01]  /*b4e0*/  LDGSTS.E [R6+0x14000], desc[UR60][R102.64], !P2 ;  /* 0x1400000066067fae */ /* 0x0007e2000d12187c */
[----:B------:R-:W-:Y:S01]  /*b4f0*/  ISETP.GE.U32.AND P3, PT, R61, 0x7ffffec9, PT ;  /* 0x7ffffec93d00780c */ /* 0x000fe20003f66070 */
[----:B--2---:R-:W-:Y:S02]  /*b500*/  IMAD.WIDE R108, R152, 0x4, R140 ;  /* 0x00000004986c7825 */ /* 0x004fe400078e028c */
[----:B------:R2:W-:Y:S02]  /*b510*/  STL.64 [R1+0x338], R110 ;  /* 0x0003386e01007387 */ /* 0x0005e40000100a00 */
[----:B----4-:R-:W-:-:S02]  /*b520*/  VIADD R61, R100, 0xffffff2a ;  /* 0xffffff2a643d7836 */ /* 0x010fc40000000000 */
[----:B------:R2:W-:Y:S01]  /*b530*/  LDGSTS.E [R6+0x14004], desc[UR60][R110.64], !P6 ;  /* 0x140040006e067fae */ /* 0x0005e2000f12187c */
[----:B------:R-:W4:Y:S08]  /*b540*/  LDC R100, c[0x0][0x230] ;  /* 0x00008c00ff647b82 */ /* 0x000f300000000800 */
[----:B---3--:R-:W3:Y:S01]  /*b550*/  LDC R102, c[0x0][0x230] ;  /* 0x00008c00ff667b82 */ /* 0x008ee20000000800 */
[----:B------:R1:W-:Y:S01]  /*b560*/  STL.64 [R1+0x330], R108 ;  /* 0x0003306c01007387 */ /* 0x0003e20000100a00 */
[----:B------:R-:W-:-:S03]  /*b570*/  ISETP.GE.U32.AND P4, PT, R61, 0x7ffffeab, PT ;  /* 0x7ffffeab3d00780c */ /* 0x000fc60003f86070 */
[----:B------:R1:W-:Y:S01]  /*b580*/  LDGSTS.E [R6+0x14008], desc[UR60][R108.64], !P5 ;  /* 0x140080006c067fae */ /* 0x0003e2000e92187c */
[----:B------:R-:W-:Y:S01]  /*b590*/  ISETP.GE.U32.AND P2, PT, R60, 0x7ffffeaa, PT ;  /* 0x7ffffeaa3c00780c */ /* 0x000fe20003f46070 */
[----:B------:R-:W-:Y:S01]  /*b5a0*/  VIADD R61, R96, 0xffffff28 ;  /* 0xffffff28603d7836 */ /* 0x000fe20000000000 */
[----:B------:R-:W4:Y:S01]  /*b5b0*/  LDC R103, c[0x0][0x230] ;  /* 0x00008c00ff677b82 */ /* 0x000f220000000800 */
[----:B------:R-:W-:Y:S02]  /*b5c0*/  VIADD R60, R99, 0xffffff0b ;  /* 0xffffff0b633c7836 */ /* 0x000fe40000000000 */
[----:B--2---:R-:W-:-:S05]  /*b5d0*/  IMAD.WIDE R110, R152, 0x4, R142 ;  /* 0x00000004986e7825 */ /* 0x004fca00078e028e */
[----:B-1----:R-:W1:Y:S01]  /*b5e0*/  LDC R108, c[0x0][0x230] ;  /* 0x00008c00ff6c7b82 */ /* 0x002e620000000800 */
[----:B------:R-:W-:Y:S01]  /*b5f0*/  VIADD R97, R97, 0xffffff0a ;  /* 0xffffff0a61617836 */ /* 0x000fe20000000000 */
[----:B------:R-:W-:Y:S01]  /*b600*/  ISETP.GE.U32.AND P6, PT, R61, 0x7ffffea9, PT ;  /* 0x7ffffea93d00780c */ /* 0x000fe20003fc6070 */
[----:B------:R2:W-:Y:S01]  /*b610*/  LDGSTS.E [R6+0x1400c], desc[UR60][R110.64], !P3 ;  /* 0x1400c0006e067fae */ /* 0x0005e2000d92187c */
[----:B------:R-:W-:-:S04]  /*b620*/  ISETP.GE.U32.AND P5, PT, R60, 0x7ffffe8c, PT ;  /* 0x7ffffe8c3c00780c */ /* 0x000fc80003fa6070 */
[----:B------:R-:W1:Y:S01]  /*b630*/  LDC R99, c[0x0][0x230] ;  /* 0x00008c00ff637b82 */ /* 0x000e620000000800 */
[----:B------:R-:W-:Y:S01]  /*b640*/  IMAD.WIDE R60, R152, 0x4, R178 ;  /* 0x00000004983c7825 */ /* 0x000fe200078e02b2 */
[----:B------:R2:W-:Y:S01]  /*b650*/  STL.64 [R1+0x40], R110 ;  /* 0x0000406e01007387 */ /* 0x0005e20000100a00 */
[----:B------:R-:W-:Y:S02]  /*b660*/  ISETP.GE.U32.AND P3, PT, R97, 0x7ffffe8b, PT ;  /* 0x7ffffe8b6100780c */ /* 0x000fe40003f66070 */
[----:B------:R-:W-:Y:S01]  /*b670*/  VIADD R96, R101, 0xffffff09 ;  /* 0xffffff0965607836 */ /* 0x000fe20000000000 */
[----:B------:R-:W-:Y:S01]  /*b680*/  IADD3 R97, R98, -0xf8, RZ ;  /* 0xffffff0862617810 */ /* 0x000fe20007ffe0ff */
[----:B------:R-:W-:Y:S01]  /*b690*/  LDGSTS.E [R6+0x18000], desc[UR60][R60.64], !P0 ;  /* 0x180000003c067fae */ /* 0x000fe2000c12187c */
[----:B------:R-:W1:Y:S01]  /*b6a0*/  LDC R98, c[0x0][0x230] ;  /* 0x00008c00ff627b82 */ /* 0x000e620000000800 */
[----:B--2---:R-:W-:Y:S02]  /*b6b0*/  IMAD.WIDE R110, R152, 0x4, R182 ;  /* 0x00000004986e7825 */ /* 0x004fe400078e02b6 */
[----:B------:R2:W-:Y:S01]  /*b6c0*/  STL.64 [R1+0x38], R112 ;  /* 0x0000387001007387 */ /* 0x0005e20000100a00 */
[----:B------:R-:W-:-:S04]  /*b6d0*/  ISETP.GE.U32.AND P0, PT, R96, 0x7ffffe8a, PT ;  /* 0x7ffffe8a6000780c */ /* 0x000fc80003f06070 */
[----:B------:R-:W1:Y:S01]  /*b6e0*/  LDC R101, c[0x0][0x230] ;  /* 0x00008c00ff657b82 */ /* 0x000e620000000800 */
[----:B------:R2:W-:Y:S01]  /*b6f0*/  LDGSTS.E [R6+0x18004], desc[UR60][R112.64], !P4 ;  /* 0x1800400070067fae */ /* 0x0005e2000e12187c */
[----:B---3--:R-:W-:-:S03]  /*b700*/  VIADD R96, R102, 0xffffff67 ;  /* 0xffffff6766607836 */ /* 0x008fc60000000000 */
[----:B------:R3:W-:Y:S01]  /*b710*/  STL.64 [R1+0x30], R110 ;  /* 0x0000306e01007387 */ /* 0x0007e20000100a00 */
[----:B------:R-:W-:-:S03]  /*b720*/  ISETP.GE.U32.AND P4, PT, R97, 0x7ffffe89, PT ;  /* 0x7ffffe896100780c */ /* 0x000fc60003f86070 */
[----:B------:R3:W-:Y:S01]  /*b730*/  LDGSTS.E [R6+0x18008], desc[UR60][R110.64], !P2 ;  /* 0x180080006e067fae */ /* 0x0007e2000d12187c */
[----:B------:R-:W-:Y:S01]  /*b740*/  ISETP.GE.U32.AND P2, PT, R96, 0x7ffffee8, PT ;  /* 0x7ffffee86000780c */ /* 0x000fe20003f46070 */
[----:B----4-:R-:W-:Y:S01]  /*b750*/  VIADD R96, R100, 0xffffff66 ;  /* 0xffffff6664607836 */ /* 0x010fe20000000000 */
[----:B------:R-:W4:Y:S01]  /*b760*/  LDC R102, c[0x0][0x230] ;  /* 0x00008c00ff667b82 */ /* 0x000f220000000800 */
[----:B--2---:R-:W-:-:S04]  /*b770*/  IMAD.WIDE R112, R152, 0x4, R218 ;  /* 0x0000000498707825 */ /* 0x004fc800078e02da */
[----:B-1----:R-:W-:-:S03]  /*b780*/  VIADD R97, R108, 0xffffff65 ;  /* 0xffffff656c617836 */ /* 0x002fc60000000000 */
[----:B------:R-:W1:Y:S01]  /*b790*/  LDC R100, c[0x0][0x230] ;  /* 0x00008c00ff647b82 */ /* 0x000e620000000800 */
[----:B---3--:R-:W-:-:S05]  /*b7a0*/  IMAD.WIDE R110, R152, 0x4, R184 ;  /* 0x00000004986e7825 */ /* 0x008fca00078e02b8 */
[----:B------:R2:W-:Y:S04]  /*b7b0*/  STL.64 [R1+0x28], R110 ;  /* 0x0000286e01007387 */ /* 0x0005e80000100a00 */
[----:B------:R2:W-:Y:S01]  /*b7c0*/  LDGSTS.E [R6+0x1800c], desc[UR60][R110.64], !P6 ;  /* 0x1800c0006e067fae */ /* 0x0005e2000f12187c */
[----:B------:R-:W-:Y:S01]  /*b7d0*/  ISETP.GE.U32.AND P6, PT, R96, 0x7ffffee7, PT ;  /* 0x7ffffee76000780c */ /* 0x000fe20003fc6070 */
[----:B------:R-:W-:Y:S02]  /*b7e0*/  VIADD R96, R99, 0xffffff64 ;  /* 0xffffff6463607836 */ /* 0x000fe40000000000 */
[----:B------:R-:W-:Y:S01]  /*b7f0*/  STL.64 [R1], R112 ;  /* 0x0000007001007387 */ /* 0x000fe20000100a00 */
[----:B------:R-:W3:Y:S03]  /*b800*/  LDC R99, c[0x0][0x230] ;  /* 0x00008c00ff637b82 */ /* 0x000ee60000000800 */
[----:B------:R-:W-:Y:S01]  /*b810*/  LDGSTS.E [R6+0x1c000], desc[UR60][R112.64], !P5 ;  /* 0x1c00000070067fae */ /* 0x000fe2000e92187c */
[----:B--2---:R-:W-:Y:S01]  /*b820*/  IMAD.WIDE R110, R152, 0x4, R220 ;  /* 0x00000004986e7825 */ /* 0x004fe200078e02dc */
[----:B------:R-:W-:-:S02]  /*b830*/  ISETP.GE.U32.AND P5, PT, R97, 0x7ffffee6, PT ;  /* 0x7ffffee66100780c */ /* 0x000fc40003fa6070 */
[----:B------:R-:W-:Y:S02]  /*b840*/  IADD3 R97, R103, -0xb9, RZ ;  /* 0xffffff4767617810 */ /* 0x000fe40007ffe0ff */
[----:B------:R2:W-:Y:S01]  /*b850*/  STL.64 [R1+0x8], R110 ;  /* 0x0000086e01007387 */ /* 0x0005e20000100a00 */
[----:B------:R-:W-:Y:S01]  /*b860*/  IMAD.WIDE R108, R152, 0x4, R224 ;  /* 0x00000004986c7825 */ /* 0x000fe200078e02e0 */
[----:B------:R-:W1:Y:S02]  /*b870*/  LDC R103, c[0x0][0x230] ;  /* 0x00008c00ff677b82 */ /* 0x000e640000000800 */
[----:B------:R2:W-:Y:S01]  /*b880*/  LDGSTS.E [R6+0x1c004], desc[UR60][R110.64], !P3 ;  /* 0x1c0040006e067fae */ /* 0x0005e2000d92187c */
[----:B------:R-:W-:Y:S01]  /*b890*/  ISETP.GE.U32.AND P3, PT, R96, 0x7ffffee5, PT ;  /* 0x7ffffee56000780c */ /* 0x000fe20003f66070 */
[----:B------:R-:W-:-:S04]  /*b8a0*/  VIADD R96, R98, 0xffffff46 ;  /* 0xffffff4662607836 */ /* 0x000fc80000000000 */
[----:B------:R-:W1:Y:S01]  /*b8b0*/  LDC R98, c[0x0][0x230] ;  /* 0x00008c00ff627b82 */ /* 0x000e620000000800 */
[----:B--2---:R-:W-:-:S05]  /*b8c0*/  IMAD.WIDE R110, R152, 0x4, R222 ;  /* 0x00000004986e7825 */ /* 0x004fca00078e02de */
[----:B------:R-:W-:Y:S01]  /*b8d0*/  LDGSTS.E [R6+0x1c008], desc[UR60][R110.64], !P0 ;  /* 0x1c0080006e067fae */ /* 0x000fe2000c12187c */
[----:B------:R-:W-:Y:S02]  /*b8e0*/  ISETP.GE.U32.AND P0, PT, R97, 0x7ffffec8, PT ;  /* 0x7ffffec86100780c */ /* 0x000fe40003f06070 */
[----:B------:R-:W2:Y:S01]  /*b8f0*/  LDC R97, c[0x0][0x230] ;  /* 0x00008c00ff617b82 */ /* 0x000ea20000000800 */
[----:B------:R4:W-:Y:S01]  /*b900*/  LDGSTS.E [R6+0x1c00c], desc[UR60][R108.64], !P4 ;  /* 0x1c00c0006c067fae */ /* 0x0009e2000e12187c */
[----:B------:R-:W-:-:S03]  /*b910*/  ISETP.GE.U32.AND P4, PT, R96, 0x7ffffec7, PT ;  /* 0x7ffffec76000780c */ /* 0x000fc60003f86070 */
[----:B------:R-:W-:Y:S03]  /*b920*/  STL.64 [R1+0x10], R110 ;  /* 0x0000106e01007387 */ /* 0x000fe60000100a00 */
[----:B------:R-:W2:Y:S01]  /*b930*/  LDC R96, c[0x0][0x230] ;  /* 0x00008c00ff607b82 */ /* 0x000ea20000000800 */
[----:B------:R4:W-:Y:S01]  /*b940*/  STL.64 [R1+0x18], R108 ;  /* 0x0000186c01007387 */ /* 0x0009e20000100a00 */
[----:B------:R-:W-:-:S04]  /*b950*/  IMAD.WIDE R106, R152, 0x4, R106 ;  /* 0x00000004986a7825 */ /* 0x000fc800078e026a */
[----:B----4-:R-:W-:-:S04]  /*b960*/  IMAD.WIDE R108, R152, 0x4, R14 ;  /* 0x00000004986c7825 */ /* 0x010fc800078e020e */
[----:B------:R-:W-:Y:S02]  /*b970*/  VIADD R15, R101, 0xffffff45 ;  /* 0xffffff45650f7836 */ /* 0x000fe40000000000 */
[----:B------:R-:W-:Y:S01]  /*b980*/  VIADD R14, R102, 0xffffff44 ;  /* 0xffffff44660e7836 */ /* 0x000fe20000000000 */
[----:B------:R-:W-:Y:S01]  /*b990*/  STL.64 [R1+0x410], R108 ;  /* 0x0004106c01007387 */ /* 0x000fe20000100a00 */
[----:B------:R-:W4:Y:S03]  /*b9a0*/  LDC R102, c[0x0][0x230] ;  /* 0x00008c00ff667b82 */ /* 0x000f260000000800 */
[----:B------:R-:W-:Y:S01]  /*b9b0*/  LDGSTS.E [R5+0x10000], desc[UR60][R108.64], !P2 ;  /* 0x100000006c057fae */ /* 0x000fe2000d12187c */
[----:B------:R-:W-:Y:S01]  /*b9c0*/  ISETP.GE.U32.AND P2, PT, R15, 0x7ffffec6, PT ;  /* 0x7ffffec60f00780c */ /* 0x000fe20003f46070 */
[----:B---3--:R-:W-:Y:S02]  /*b9d0*/  VIADD R15, R99, 0xffffff27 ;  /* 0xffffff27630f7836 */ /* 0x008fe40000000000 */
[----:B------:R3:W-:Y:S01]  /*b9e0*/  STL.64 [R1+0x408], R104 ;  /* 0x0004086801007387 */ /* 0x0007e20000100a00 */
[----:B------:R-:W4:Y:S03]  /*b9f0*/  LDC R99, c[0x0][0x230] ;  /* 0x00008c00ff637b82 */ /* 0x000f260000000800 */
[----:B------:R3:W-:Y:S01]  /*ba00*/  LDGSTS.E [R5+0x10004], desc[UR60][R104.64], !P6 ;  /* 0x1000400068057fae */ /* 0x0007e2000f12187c */
[----:B------:R-:W-:-:S02]  /*ba10*/  ISETP.GE.U32.AND P6, PT, R14, 0x7ffffec5, PT ;  /* 0x7ffffec50e00780c */ /* 0x000fc40003fc6070 */
[----:B-1----:R-:W-:Y:S01]  /*ba20*/  IADD3 R14, R100, -0xda, RZ ;  /* 0xffffff26640e7810 */ /* 0x002fe20007ffe0ff */
[----:B------:R1:W-:Y:S01]  /*ba30*/  STL.64 [R1+0x400], R106 ;  /* 0x0004006a01007387 */ /* 0x0003e20000100a00 */
[----:B------:R-:W4:Y:S03]  /*ba40*/  LDC R101, c[0x0][0x230] ;  /* 0x00008c00ff657b82 */ /* 0x000f260000000800 */
[----:B------:R1:W-:Y:S01]  /*ba50*/  LDGSTS.E [R5+0x10008], desc[UR60][R106.64], !P5 ;  /* 0x100080006a057fae */ /* 0x0003e2000e92187c */
[----:B---3--:R-:W-:Y:S01]  /*ba60*/  IMAD.WIDE R104, R152, 0x4, R118 ;  /* 0x0000000498687825 */ /* 0x008fe200078e0276 */
[----:B------:R-:W-:-:S03]  /*ba70*/  ISETP.GE.U32.AND P5, PT, R15, 0x7ffffea8, PT ;  /* 0x7ffffea80f00780c */ /* 0x000fc60003fa6070 */
[----:B------:R-:W3:Y:S01]  /*ba80*/  LDC R100, c[0x0][0x230] ;  /* 0x00008c00ff647b82 */ /* 0x000ee20000000800 */
[----:B------:R2:W-:Y:S01]  /*ba90*/  STL.64 [R1+0x3f8], R104 ;  /* 0x0003f86801007387 */ /* 0x0005e20000100a00 */
[----:B-1----:R-:W-:-:S03]  /*baa0*/  IMAD.WIDE R106, R152, 0x4, R144 ;  /* 0x00000004986a7825 */ /* 0x002fc600078e0290 */
[----:B------:R1:W-:Y:S01]  /*bab0*/  LDGSTS.E [R5+0x1000c], desc[UR60][R104.64], !P3 ;  /* 0x1000c00068057fae */ /* 0x0003e2000d92187c */
[----:B------:R-:W-:Y:S01]  /*bac0*/  ISETP.GE.U32.AND P3, PT, R14, 0x7ffffea7, PT ;  /* 0x7ffffea70e00780c */ /* 0x000fe20003f66070 */
[----:B--2---:R-:W-:Y:S02]  /*bad0*/  VIADD R14, R97, 0xffffff24 ;  /* 0xffffff24610e7836 */ /* 0x004fe40000000000 */
[----:B------:R2:W-:Y:S01]  /*bae0*/  LDGSTS.E [R5+0x14000], desc[UR60][R106.64], !P0 ;  /* 0x140000006a057fae */ /* 0x0005e2000c12187c */
[----:B------:R-:W-:-:S04]  /*baf0*/  IMAD.WIDE R108, R152, 0x4, R148 ;  /* 0x00000004986c7825 */ /* 0x000fc800078e0294 */
[----:B-1----:R-:W-:Y:S01]  /*bb00*/  IMAD.WIDE R104, R152, 0x4, R146 ;  /* 0x0000000498687825 */ /* 0x002fe200078e0292 */
[----:B------:R2:W-:Y:S04]  /*bb10*/  STL.64 [R1+0x50], R106 ;  /* 0x0000506a01007387 */ /* 0x0005e80000100a00 */
[----:B------:R1:W-:Y:S01]  /*bb20*/  LDGSTS.E [R5+0x14004], desc[UR60][R104.64], !P4 ;  /* 0x1400400068057fae */ /* 0x0003e2000e12187c */
[----:B------:R-:W-:Y:S01]  /*bb30*/  ISETP.GE.U32.AND P4, PT, R14, 0x7ffffea5, PT ;  /* 0x7ffffea50e00780c */ /* 0x000fe20003f86070 */
[----:B------:R-:W-:Y:S02]  /*bb40*/  VIADD R14, R96, 0xffffff07 ;  /* 0xffffff07600e7836 */ /* 0x000fe40000000000 */
[----:B------:R1:W-:Y:S01]  /*bb50*/  STL.64 [R1+0x328], R104 ;  /* 0x0003286801007387 */ /* 0x0003e20000100a00 */
[----:B------:R-:W-:-:S02]  /*bb60*/  VIADD R15, R98, 0xffffff25 ;  /* 0xffffff25620f7836 */ /* 0x000fc40000000000 */
[----:B------:R-:W-:-:S04]  /*bb70*/  IMAD.WIDE R96, R152, 0x4, R186 ;  /* 0x0000000498607825 */ /* 0x000fc800078e02ba */
[----:B--2---:R-:W-:Y:S01]  /*bb80*/  IMAD.WIDE R106, R152, 0x4, R150 ;  /* 0x00000004986a7825 */ /* 0x004fe200078e0296 */
[----:B------:R2:W-:Y:S01]  /*bb90*/  STL.64 [R1+0x320], R108 ;  /* 0x0003206c01007387 */ /* 0x0005e20000100a00 */
[----:B-1----:R-:W1:Y:S03]  /*bba0*/  LDC R104, c[0x0][0x230] ;  /* 0x00008c00ff687b82 */ /* 0x002e660000000800 */
[----:B------:R2:W-:Y:S01]  /*bbb0*/  LDGSTS.E [R5+0x14008], desc[UR60][R108.64], !P2 ;  /* 0x140080006c057fae */ /* 0x0005e2000d12187c */
[----:B------:R-:W-:-:S03]  /*bbc0*/  ISETP.GE.U32.AND P0, PT, R15, 0x7ffffea6, PT ;  /* 0x7ffffea60f00780c */ /* 0x000fc60003f06070 */
[----:B------:R-:W-:Y:S01]  /*bbd0*/  STL.64 [R1+0x318], R106 ;  /* 0x0003186a01007387 */ /* 0x000fe20000100a00 */
[----:B------:R-:W3:Y:S03]  /*bbe0*/  LDC R98, c[0x0][0x230] ;  /* 0x00008c00ff627b82 */ /* 0x000ee60000000800 */
[----:B------:R-:W-:Y:S04]  /*bbf0*/  LDGSTS.E [R5+0x1400c], desc[UR60][R106.64], !P6 ;  /* 0x1400c0006a057fae */ /* 0x000fe8000f12187c */
[----:B------:R2:W-:Y:S04]  /*bc00*/  STL.64 [R1+0x2f0], R96 ;  /* 0x0002f06001007387 */ /* 0x0005e80000100a00 */
[----:B------:R2:W-:Y:S01]  /*bc10*/  LDGSTS.E [R5+0x18000], desc[UR60][R96.64], !P5 ;  /* 0x1800000060057fae */ /* 0x0005e2000e92187c */
[----:B------:R-:W-:Y:S01]  /*bc20*/  ISETP.GE.U32.AND P2, PT, R14, 0x7ffffe88, PT ;  /* 0x7ffffe880e00780c */ /* 0x000fe20003f46070 */
[----:B------:R-:W-:Y:S01]  /*bc30*/  VIADD R15, R103, 0xffffff06 ;  /* 0xffffff06670f7836 */ /* 0x000fe20000000000 */
[----:B----4-:R-:W-:Y:S01]  /*bc40*/  IADD3 R14, R99, -0xfb, RZ ;  /* 0xffffff05630e7810 */ /* 0x010fe20007ffe0ff */
[C---:B--2---:R-:W-:Y:S01]  /*bc50*/  IMAD.WIDE R108, R152.reuse, 0x4, R188 ;  /* 0x00000004986c7825 */ /* 0x044fe200078e02bc */
[----:B------:R-:W2:Y:S08]  /*bc60*/  LDC R103, c[0x0][0x230] ;  /* 0x00008c00ff677b82 */ /* 0x000eb00000000800 */
[----:B------:R-:W4:Y:S01]  /*bc70*/  LDC R97, c[0x0][0x230] ;  /* 0x00008c00ff617b82 */ /* 0x000f220000000800 */
[----:B------:R-:W-:Y:S01]  /*bc80*/  IMAD.WIDE R106, R152, 0x4, R190 ;  /* 0x00000004986a7825 */ /* 0x000fe200078e02be */
[----:B------:R-:W-:Y:S01]  /*bc90*/  ISETP.GE.U32.AND P6, PT, R15, 0x7ffffe87, PT ;  /* 0x7ffffe870f00780c */ /* 0x000fe20003fc6070 */
[----:B------:R1:W-:Y:S01]  /*bca0*/  STL.64 [R1+0x2e8], R108 ;  /* 0x0002e86c01007387 */ /* 0x0003e20000100a00 */
[----:B------:R-:W-:Y:S01]  /*bcb0*/  ISETP.GE.U32.AND P5, PT, R14, 0x7ffffe86, PT ;  /* 0x7ffffe860e00780c */ /* 0x000fe20003fa6070 */
[----:B------:R-:W-:-:S02]  /*bcc0*/  VIADD R15, R102, 0xffffff04 ;  /* 0xffffff04660f7836 */ /* 0x000fc40000000000 */
[----:B------:R1:W-:Y:S01]  /*bcd0*/  LDGSTS.E [R5+0x18004], desc[UR60][R108.64], !P3 ;  /* 0x180040006c057fae */ /* 0x0003e2000d92187c */
[----:B------:R-:W-:Y:S01]  /*bce0*/  VIADD R14, R101, 0xffffff63 ;  /* 0xffffff63650e7836 */ /* 0x000fe20000000000 */
[----:B------:R-:W2:Y:S02]  /*bcf0*/  LDC R96, c[0x0][0x230] ;  /* 0x00008c00ff607b82 */ /* 0x000ea40000000800 */
[----:B------:R3:W-:Y:S04]  /*bd00*/  STL.64 [R1+0x2e0], R106 ;  /* 0x0002e06a01007387 */ /* 0x0007e80000100a00 */
[----:B------:R3:W-:Y:S02]  /*bd10*/  LDGSTS.E [R5+0x18008], desc[UR60][R106.64], !P0 ;  /* 0x180080006a057fae */ /* 0x0007e4000c12187c */
[----:B------:R-:W2:Y:S01]  /*bd20*/  LDC R102, c[0x0][0x230] ;  /* 0x00008c00ff667b82 */ /* 0x000ea20000000800 */
[----:B-1----:R-:W-:Y:S01]  /*bd30*/  IMAD.WIDE R108, R152, 0x4, R192 ;  /* 0x00000004986c7825 */ /* 0x002fe200078e02c0 */
[----:B------:R-:W-:-:S02]  /*bd40*/  ISETP.GE.U32.AND P3, PT, R15, 0x7ffffe85, PT ;  /* 0x7ffffe850f00780c */ /* 0x000fc40003f66070 */
[----:B------:R-:W-:-:S04]  /*bd50*/  ISETP.GE.U32.AND P0, PT, R14, 0x7ffffee4, PT ;  /* 0x7ffffee40e00780c */ /* 0x000fc80003f06070 */
[----:B------:R-:W1:Y:S01]  /*bd60*/  LDC R101, c[0x0][0x230] ;  /* 0x00008c00ff657b82 */ /* 0x000e620000000800 */
[----:B---3--:R-:W-:Y:S01]  /*bd70*/  IMAD.WIDE R106, R152, 0x4, R226 ;  /* 0x00000004986a7825 */ /* 0x008fe200078e02e2 */
[----:B------:R-:W-:Y:S03]  /*bd80*/  STL.64 [R1+0x2d8], R108 ;  /* 0x0002d86c01007387 */ /* 0x000fe60000100a00 */
[----:B------:R-:W-:Y:S01]  /*bd90*/  VIADD R14, R104, 0xffffff61 ;  /* 0xffffff61680e7836 */ /* 0x000fe20000000000 */
[----:B------:R-:W-:Y:S01]  /*bda0*/  LDGSTS.E [R5+0x1800c], desc[UR60][R108.64], !P4 ;  /* 0x1800c0006c057fae */ /* 0x000fe2000e12187c */
[----:B------:R-:W-:Y:S01]  /*bdb0*/  VIADD R15, R100, 0xffffff62 ;  /* 0xffffff62640f7836 */ /* 0x000fe20000000000 */
[----:B------:R-:W3:Y:S02]  /*bdc0*/  LDC R99, c[0x0][0x230] ;  /* 0x00008c00ff637b82 */ /* 0x000ee40000000800 */
[----:B------:R4:W-:Y:S01]  /*bdd0*/  STL.64 [R1+0x2b0], R106 ;  /* 0x0002b06a01007387 */ /* 0x0009e20000100a00 */
[----:B------:R-:W-:-:S03]  /*bde0*/  IMAD.WIDE R104, R152, 0x4, R230 ;  /* 0x0000000498687825 */ /* 0x000fc600078e02e6 */
[----:B------:R4:W-:Y:S01]  /*bdf0*/  LDGSTS.E [R5+0x1c000], desc[UR60][R106.64], !P2 ;  /* 0x1c0000006a057fae */ /* 0x0009e2000d12187c */
[----:B------:R-:W-:Y:S01]  /*be00*/  ISETP.GE.U32.AND P2, PT, R14, 0x7ffffee2, PT ;  /* 0x7ffffee20e00780c */ /* 0x000fe20003f46070 */
[----:B------:R-:W3:Y:S01]  /*be10*/  LDC R100, c[0x0][0x230] ;  /* 0x00008c00ff647b82 */ /* 0x000ee20000000800 */
[----:B------:R-:W-:Y:S01]  /*be20*/  ISETP.GE.U32.AND P4, PT, R15, 0x7ffffee3, PT ;  /* 0x7ffffee30f00780c */ /* 0x000fe20003f86070 */
[----:B----4-:R-:W-:Y:S01]  /*be30*/  VIADD R14, R97, 0xffffff43 ;  /* 0xffffff43610e7836 */ /* 0x010fe20000000000 */
[----:B------:R-:W-:-:S05]  /*be40*/  IADD3 R15, R98, -0xa0, RZ ;  /* 0xffffff60620f7810 */ /* 0x000fca0007ffe0ff */
[----:B------:R-:W4:Y:S01]  /*be50*/  LDC R97, c[0x0][0x230] ;  /* 0x00008c00ff617b82 */ /* 0x000f220000000800 */
[----:B------:R-:W-:-:S05]  /*be60*/  IMAD.WIDE R106, R152, 0x4, R228 ;  /* 0x00000004986a7825 */ /* 0x000fca00078e02e4 */
[----:B------:R2:W-:Y:S02]  /*be70*/  STL.64 [R1+0x2a8], R106 ;  /* 0x0002a86a01007387 */ /* 0x0005e40000100a00 */
[----:B------:R-:W4:Y:S02]  /*be80*/  LDC R98, c[0x0][0x230] ;  /* 0x00008c00ff627b82 */ /* 0x000f240000000800 */
[----:B------:R2:W-:Y:S04]  /*be90*/  LDGSTS.E [R5+0x1c004], desc[UR60][R106.64], !P6 ;  /* 0x1c0040006a057fae */ /* 0x0005e8000f12187c */
[----:B------:R1:W-:Y:S04]  /*bea0*/  STL.64 [R1+0x2a0], R104 ;  /* 0x0002a06801007387 */ /* 0x0003e80000100a00 */
[----:B------:R1:W-:Y:S01]  /*beb0*/  LDGSTS.E [R5+0x1c008], desc[UR60][R104.64], !P5 ;  /* 0x1c00800068057fae */ /* 0x0003e2000e92187c */
[----:B--2---:R-:W-:Y:S01]  /*bec0*/  IMAD.WIDE R106, R152, 0x4, R232 ;  /* 0x00000004986a7825 */ /* 0x004fe200078e02e8 */
[----:B------:R-:W-:-:S03]  /*bed0*/  ISETP.GE.U32.AND P6, PT, R15, 0x7ffffee1, PT ;  /* 0x7ffffee10f00780c */ /* 0x000fc60003fc6070 */
[----:B-1----:R-:W-:Y:S01]  /*bee0*/  IMAD.WIDE R104, R152, 0x4, R120 ;  /* 0x0000000498687825 */ /* 0x002fe200078e0278 */
[----:B------:R1:W-:Y:S04]  /*bef0*/  STL.64 [R1+0x298], R106 ;  /* 0x0002986a01007387 */ /* 0x0003e80000100a00 */
[----:B------:R1:W-:Y:S04]  /*bf00*/  LDGSTS.E [R5+0x1c00c], desc[UR60][R106.64], !P3 ;  /* 0x1c00c0006a057fae */ /* 0x0003e8000d92187c */
[----:B------:R2:W-:Y:S04]  /*bf10*/  STL.64 [R1+0x3f0], R104 ;  /* 0x0003f06801007387 */ /* 0x0005e80000100a00 */
[----:B------:R2:W-:Y:S01]  /*bf20*/  LDGSTS.E [R4+0x10000], desc[UR60][R104.64], !P0 ;  /* 0x1000000068047fae */ /* 0x0005e2000c12187c */
[----:B------:R-:W-:Y:S01]  /*bf30*/  ISETP.GE.U32.AND P5, PT, R14, 0x7ffffec4, PT ;  /* 0x7ffffec40e00780c */ /* 0x000fe20003fa6070 */
[----:B------:R-:W-:-:S02]  /*bf40*/  VIADD R15, R96, 0xffffff42 ;  /* 0xffffff42600f7836 */ /* 0x000fc40000000000 */
[----:B------:R-:W-:Y:S01]  /*bf50*/  VIADD R14, R102, 0xffffff41 ;  /* 0xffffff41660e7836 */ /* 0x000fe20000000000 */
[----:B------:R-:W4:Y:S01]  /*bf60*/  S2R R252, SR_TID.X ;  /* 0x0000000000fc7919 */ /* 0x000f220000002100 */
[----:B-1----:R-:W-:-:S04]  /*bf70*/  IMAD.WIDE R106, R152, 0x4, R124 ;  /* 0x00000004986a7825 */ /* 0x002fc800078e027c */
[----:B--2---:R-:W-:Y:S01]  /*bf80*/  IMAD.WIDE R104, R152, 0x4, R122 ;  /* 0x0000000498687825 */ /* 0x004fe200078e027a */
[----:B------:R-:W-:Y:S01]  /*bf90*/  ISETP.GE.U32.AND P3, PT, R15, 0x7ffffec3, PT ;  /* 0x7ffffec30f00780c */ /* 0x000fe20003f66070 */
[----:B------:R-:W1:Y:S03]  /*bfa0*/  LDC R96, c[0x0][0x230] ;  /* 0x00008c00ff607b82 */ /* 0x000e660000000800 */
[----:B------:R2:W-:Y:S04]  /*bfb0*/  STL.64 [R1+0x3e8], R104 ;  /* 0x0003e86801007387 */ /* 0x0005e80000100a00 */
[----:B------:R2:W-:Y:S01]  /*bfc0*/  LDGSTS.E [R4+0x10004], desc[UR60][R104.64], !P4 ;  /* 0x1000400068047fae */ /* 0x0005e2000e12187c */
[----:B------:R-:W-:Y:S01]  /*bfd0*/  ISETP.GE.U32.AND P0, PT, R14, 0x7ffffec2, PT ;  /* 0x7ffffec20e00780c */ /* 0x000fe20003f06070 */
[----:B------:R-:W-:-:S02]  /*bfe0*/  VIADD R14, R101, 0xffffff40 ;  /* 0xffffff40650e7836 */ /* 0x000fc40000000000 */
[----:B------:R-:W-:Y:S01]  /*bff0*/  STL.64 [R1+0x3e0], R106 ;  /* 0x0003e06a01007387 */ /* 0x000fe20000100a00 */
[----:B------:R-:W-:Y:S01]  /*c000*/  IADD3 R15, R103, -0xdd, RZ ;  /* 0xffffff23670f7810 */ /* 0x000fe20007ffe0ff */
[C---:B------:R-:W-:Y:S02]  /*c010*/  IMAD.WIDE R108, R152.reuse, 0x4, R236 ;  /* 0x00000004986c7825 */ /* 0x040fe400078e02ec */
[----:B------:R-:W-:Y:S02]  /*c020*/  LDGSTS.E [R4+0x10008], desc[UR60][R106.64], !P2 ;  /* 0x100080006a047fae */ /* 0x000fe4000d12187c */
[----:B--2---:R-:W-:Y:S01]  /*c030*/  IMAD.WIDE R104, R152, 0x4, R126 ;  /* 0x0000000498687825 */ /* 0x004fe200078e027e */
[----:B------:R-:W-:Y:S01]  /*c040*/  ISETP.GE.U32.AND P4, PT, R14, 0x7ffffec1, PT ;  /* 0x7ffffec10e00780c */ /* 0x000fe20003f86070 */
[----:B------:R-:W2:Y:S03]  /*c050*/  LDC R101, c[0x0][0x230] ;  /* 0x00008c00ff657b82 */ /* 0x000ea60000000800 */
[----:B------:R4:W-:Y:S04]  /*c060*/  STL.64 [R1+0x3d8], R104 ;  /* 0x0003d86801007387 */ /* 0x0009e80000100a00 */
[----:B------:R1:W-:Y:S01]  /*c070*/  LDGSTS.E [R4+0x1000c], desc[UR60][R104.64], !P6 ;  /* 0x1000c00068047fae */ /* 0x0003e2000f12187c */
[----:B---3--:R-:W-:Y:S01]  /*c080*/  VIADD R14, R100, 0xffffff22 ;  /* 0xffffff22640e7836 */ /* 0x008fe20000000000 */
[----:B------:R-:W-:Y:S01]  /*c090*/  ISETP.GE.U32.AND P2, PT, R15, 0x7ffffea4, PT ;  /* 0x7ffffea40f00780c */ /* 0x000fe20003f46070 */
[----:B----4-:R-:W-:Y:S01]  /*c0a0*/  VIADD R15, R97, 0xffffff21 ;  /* 0xffffff21610f7836 */ /* 0x010fe20000000000 */
[----:B------:R-:W-:Y:S01]  /*c0b0*/  LOP3.LUT R252, R252, 0x7f, RZ, 0xc0, !PT ;  /* 0x0000007ffcfc7812 */ /* 0x000fe200078ec0ff */
[----:B------:R-:W-:-:S04]  /*c0c0*/  IMAD.WIDE R102, R152, 0x4, R158 ;  /* 0x0000000498667825 */ /* 0x000fc800078e029e */
[----:B-1----:R-:W-:Y:S01]  /*c0d0*/  IMAD.WIDE R104, R152, 0x4, R154 ;  /* 0x0000000498687825 */ /* 0x002fe200078e029a */
[----:B------:R-:W-:Y:S01]  /*c0e0*/  ISETP.GE.U32.AND P6, PT, R14, 0x7ffffea3, PT ;  /* 0x7ffffea30e00780c */ /* 0x000fe20003fc6070 */
[----:B------:R-:W1:Y:S03]  /*c0f0*/  LDC R97, c[0x0][0x230] ;  /* 0x00008c00ff617b82 */ /* 0x000e660000000800 */
[----:B------:R3:W-:Y:S04]  /*c100*/  STL.64 [R1+0x310], R104 ;  /* 0x0003106801007387 */ /* 0x0007e80000100a00 */
[----:B------:R3:W-:Y:S01]  /*c110*/  LDGSTS.E [R4+0x14000], desc[UR60][R104.64], !P5 ;  /* 0x1400000068047fae */ /* 0x0007e2000e92187c */
[----:B------:R-:W-:Y:S01]  /*c120*/  ISETP.GE.U32.AND P5, PT, R15, 0x7ffffea2, PT ;  /* 0x7ffffea20f00780c */ /* 0x000fe20003fa6070 */
[C---:B------:R-:W-:Y:S01]  /*c130*/  IMAD.WIDE R106, R152.reuse, 0x4, R196 ;  /* 0x00000004986a7825 */ /* 0x040fe200078e02c4 */
[----:B------:R-:W4:Y:S01]  /*c140*/  LDC R100, c[0x0][0x230] ;  /* 0x00008c00ff647b82 */ /* 0x000f220000000800 */
[----:B------:R2:W-:Y:S04]  /*c150*/  STL.64 [R1+0x308], R102 ;  /* 0x0003086601007387 */ /* 0x0005e80000100a00 */
[----:B------:R2:W-:Y:S01]  /*c160*/  LDGSTS.E [R4+0x14004], desc[UR60][R102.64], !P3 ;  /* 0x1400400066047fae */ /* 0x0005e2000d92187c */
[----:B------:R-:W-:-:S02]  /*c170*/  IMAD.WIDE R94, R152, 0x4, R94 ;  /* 0x00000004985e7825 */ /* 0x000fc400078e025e */
[----:B------:R-:W4:Y:S02]  /*c180*/  LDC R155, c[0x0][0x230] ;  /* 0x00008c00ff9b7b82 */ /* 0x000f240000000800 */
[----:B---3--:R-:W-:-:S05]  /*c190*/  IMAD.WIDE R104, R152, 0x4, R160 ;  /* 0x0000000498687825 */ /* 0x008fca00078e02a0 */
[----:B------:R3:W-:Y:S01]  /*c1a0*/  STL.64 [R1+0x300], R104 ;  /* 0x0003006801007387 */ /* 0x0007e20000100a00 */
[----:B--2---:R-:W-:-:S03]  /*c1b0*/  IMAD.WIDE R102, R152, 0x4, R162 ;  /* 0x0000000498667825 */ /* 0x004fc600078e02a2 */
[----:B------:R3:W-:Y:S04]  /*c1c0*/  LDGSTS.E [R4+0x14008], desc[UR60][R104.64], !P0 ;  /* 0x1400800068047fae */ /* 0x0007e8000c12187c */
[----:B------:R2:W-:Y:S04]  /*c1d0*/  STL.64 [R1+0x2f8], R102 ;  /* 0x0002f86601007387 */ /* 0x0005e80000100a00 */
[----:B------:R2:W-:Y:S01]  /*c1e0*/  LDGSTS.E [R4+0x1400c], desc[UR60][R102.64], !P4 ;  /* 0x1400c00066047fae */ /* 0x0005e2000e12187c */
[----:B---3--:R-:W-:-:S05]  /*c1f0*/  IMAD.WIDE R104, R152, 0x4, R194 ;  /* 0x0000000498687825 */ /* 0x008fca00078e02c2 */
[----:B------:R3:W-:Y:S01]  /*c200*/  STL.64 [R1+0x2d0], R104 ;  /* 0x0002d06801007387 */ /* 0x0007e20000100a00 */
[----:B------:R-:W-:Y:S02]  /*c210*/  VIADD R14, R99, 0xffffff20 ;  /* 0xffffff20630e7836 */ /* 0x000fe40000000000 */
[----:B------:R-:W-:Y:S01]  /*c220*/  VIADD R15, R98, 0xffffff03 ;  /* 0xffffff03620f7836 */ /* 0x000fe20000000000 */
[----:B------:R3:W-:Y:S01]  /*c230*/  LDGSTS.E [R4+0x18000], desc[UR60][R104.64], !P2 ;  /* 0x1800000068047fae */ /* 0x0007e2000d12187c */
[----:B------:R-:W-:Y:S01]  /*c240*/  IMAD.SHL.U32 R154, R153, 0x80, RZ ;  /* 0x00000080999a7824 */ /* 0x000fe200078e00ff */
[----:B--2---:R-:W2:Y:S02]  /*c250*/  LDC R102, c[0x0][0x230] ;  /* 0x00008c00ff667b82 */ /* 0x004ea40000000800 */
[----:B------:R1:W-:Y:S04]  /*c260*/  STL.64 [R1+0x2c8], R106 ;  /* 0x0002c86a01007387 */ /* 0x0003e80000100a00 */
[----:B------:R1:W-:Y:S01]  /*c270*/  LDGSTS.E [R4+0x18004], desc[UR60][R106.64], !P6 ;  /* 0x180040006a047fae */ /* 0x0003e2000f12187c */
[----:B------:R-:W-:Y:S01]  /*c280*/  ISETP.GE.U32.AND P3, PT, R14, 0x7ffffea1, PT ;  /* 0x7ffffea10e00780c */ /* 0x000fe20003f66070 */
[----:B------:R-:W4:Y:S01]  /*c290*/  LDC R98, c[0x0][0x230] ;  /* 0x00008c00ff627b82 */ /* 0x000f220000000800 */
[----:B---3--:R-:W-:-:S05]  /*c2a0*/  IMAD.WIDE R104, R152, 0x4, R198 ;  /* 0x0000000498687825 */ /* 0x008fca00078e02c6 */
[----:B------:R3:W-:Y:S01]  /*c2b0*/  STL.64 [R1+0x2c0], R104 ;  /* 0x0002c06801007387 */ /* 0x0007e20000100a00 */
[----:B------:R-:W-:Y:S01]  /*c2c0*/  ISETP.GE.U32.AND P0, PT, R15, 0x7ffffe84, PT ;  /* 0x7ffffe840f00780c */ /* 0x000fe20003f06070 */
[----:B------:R-:W2:Y:S01]  /*c2d0*/  LDC R99, c[0x0][0x230] ;  /* 0x00008c00ff637b82 */ /* 0x000ea20000000800 */
[C---:B-1----:R-:W-:Y:S01]  /*c2e0*/  IMAD.WIDE R106, R152.reuse, 0x4, R200 ;  /* 0x00000004986a7825 */ /* 0x042fe200078e02c8 */
[----:B------:R3:W-:Y:S04]  /*c2f0*/  LDGSTS.E [R4+0x18008], desc[UR60][R104.64], !P5 ;  /* 0x1800800068047fae */ /* 0x0007e8000e92187c */
[----:B------:R1:W-:Y:S02]  /*c300*/  STL.64 [R1+0x2b8], R106 ;  /* 0x0002b86a01007387 */ /* 0x0003e40000100a00 */
[----:B------:R-:W2:Y:S02]  /*c310*/  LDC R103, c[0x0][0x230] ;  /* 0x00008c00ff677b82 */ /* 0x000ea40000000800 */
[----:B------:R1:W-:Y:S01]  /*c320*/  LDGSTS.E [R4+0x1800c], desc[UR60][R106.64], !P3 ;  /* 0x1800c0006a047fae */ /* 0x0003e2000d92187c */
[----:B---3--:R-:W-:-:S05]  /*c330*/  IMAD.WIDE R104, R152, 0x4, R234 ;  /* 0x0000000498687825 */ /* 0x008fca00078e02ea */
[----:B------:R-:W3:Y:S01]  /*c340*/  LDC R153, c[0x0][0x230] ;  /* 0x00008c00ff997b82 */ /* 0x000ee20000000800 */
[----:B------:R4:W-:Y:S04]  /*c350*/  STL.64 [R1+0x290], R104 ;  /* 0x0002906801007387 */ /* 0x0009e80000100a00 */
[----:B------:R-:W2:Y:S04]  /*c360*/  LDL.LU.64 R206, [R1+0x1b0] ;  /* 0x0001b00001ce7983 */ /* 0x000ea80000300a00 */
[----:B------:R-:W3:Y:S04]  /*c370*/  LDL.LU.64 R170, [R1+0x180] ;  /* 0x0001800001aa7983 */ /* 0x000ee80000300a00 */
[----:B------:R-:W3:Y:S04]  /*c380*/  LDL.LU.64 R128, [R1+0x158] ;  /* 0x0001580001807983 */ /* 0x000ee80000300a00 */
[----:B------:R-:W3:Y:S04]  /*c390*/  LDL.LU.64 R204, [R1+0x130] ;  /* 0x0001300001cc7983 */ /* 0x000ee80000300a00 */
[----:B------:R-:W3:Y:S04]  /*c3a0*/  LDL.LU.64 R134, [R1+0x108] ;  /* 0x0001080001867983 */ /* 0x000ee80000300a00 */
[----:B------:R-:W3:Y:S01]  /*c3b0*/  LDL.LU.64 R202, [R1+0xe0] ;  /* 0x0000e00001ca7983 */ /* 0x000ee20000300a00 */
[----:B-1----:R-:W-:-:S03]  /*c3c0*/  IMAD.WIDE R106, R152, 0x4, R238 ;  /* 0x00000004986a7825 */ /* 0x002fc600078e02ee */
[----:B------:R4:W-:Y:S04]  /*c3d0*/  LDGSTS.E [R4+0x1c000], desc[UR60][R104.64], !P0 ;  /* 0x1c00000068047fae */ /* 0x0009e8000c12187c */
[----:B------:R-:W-:Y:S04]  /*c3e0*/  STL.64 [R1+0x288], R108 ;  /* 0x0002886c01007387 */ /* 0x000fe80000100a00 */
[----:B------:R-:W3:Y:S01]  /*c3f0*/  LDL.LU.64 R132, [R1+0xb8] ;  /* 0x0000b80001847983 */ /* 0x000ee20000300a00 */
[----:B----4-:R-:W-:-:S03]  /*c400*/  IMAD.WIDE R104, R152, 0x4, R240 ;  /* 0x0000000498687825 */ /* 0x010fc600078e02f0 */
[----:B------:R-:W-:Y:S04]  /*c410*/  STL.64 [R1+0x280], R106 ;  /* 0x0002806a01007387 */ /* 0x000fe80000100a00 */
[----:B------:R-:W4:Y:S04]  /*c420*/  LDL.LU.64 R130, [R1+0x90] ;  /* 0x0000900001827983 */ /* 0x000f280000300a00 */
[----:B------:R1:W-:Y:S04]  /*c430*/  STL.64 [R1+0x278], R104 ;  /* 0x0002786801007387 */ /* 0x0003e80000100a00 */
[----:B------:R-:W4:Y:S04]  /*c440*/  LDL.LU.64 R168, [R1+0x1a8] ;  /* 0x0001a80001a87983 */ /* 0x000f280000300a00 */
[----:B------:R-:W4:Y:S04]  /*c450*/  LDL.LU.64 R166, [R1+0x178] ;  /* 0x0001780001a67983 */ /* 0x000f280000300a00 */
[----:B------:R-:W4:Y:S04]  /*c460*/  LDL.LU.64 R164, [R1+0x150] ;  /* 0x0001500001a47983 */ /* 0x000f280000300a00 */
[----:B------:R-:W4:Y:S01]  /*c470*/  LDL.LU.64 R208, [R1+0x128] ;  /* 0x0001280001d07983 */ /* 0x000f220000300a00 */
[----:B--2---:R-:W-:-:S03]  /*c480*/  IMAD.WIDE R184, R154, 0x4, R206 ;  /* 0x000000049ab87825 */ /* 0x004fc600078e02ce */
[----:B------:R-:W2:Y:S01]  /*c490*/  LDL.LU.64 R206, [R1+0x100] ;  /* 0x0001000001ce7983 */ /* 0x000ea20000300a00 */
[----:B---3--:R-:W-:-:S04]  /*c4a0*/  IMAD.WIDE R182, R154, 0x4, R170 ;  /* 0x000000049ab67825 */ /* 0x008fc800078e02aa */
[C---:B------:R-:W-:Y:S02]  /*c4b0*/  IMAD.WIDE R180, R154.reuse, 0x4, R128 ;  /* 0x000000049ab47825 */ /* 0x040fe400078e0280 */
[----:B------:R-:W3:Y:S02]  /*c4c0*/  LDL.LU.64 R128, [R1+0xd8] ;  /* 0x0000d80001807983 */ /* 0x000ee40000300a00 */
[C---:B------:R-:W-:Y:S02]  /*c4d0*/  IMAD.WIDE R178, R154.reuse, 0x4, R204 ;  /* 0x000000049ab27825 */ /* 0x040fe400078e02cc */
[----:B------:R-:W3:Y:S04]  /*c4e0*/  LDL.LU.64 R204, [R1+0xb0] ;  /* 0x0000b00001cc7983 */ /* 0x000ee80000300a00 */
[----:B------:R-:W-:Y:S01]  /*c4f0*/  STL.64 [R1+0x270], R184 ;  /* 0x000270b801007387 */ /* 0x000fe20000100a00 */
[----:B------:R-:W-:-:S03]  /*c500*/  IMAD.WIDE R174, R154, 0x4, R202 ;  /* 0x000000049aae7825 */ /* 0x000fc600078e02ca */
[----:B------:R-:W-:Y:S04]  /*c510*/  STL.64 [R1+0x4d8], R182 ;  /* 0x0004d8b601007387 */ /* 0x000fe80000100a00 */
[----:B------:R-:W3:Y:S01]  /*c520*/  LDL.LU.64 R202, [R1+0x88] ;  /* 0x0000880001ca7983 */ /* 0x000ee20000300a00 */
[----:B------:R-:W-:-:S03]  /*c530*/  IMAD.WIDE R176, R154, 0x4, R134 ;  /* 0x000000049ab07825 */ /* 0x000fc600078e0286 */
[----:B------:R-:W-:Y:S01]  /*c540*/  STL.64 [R1+0x4e8], R180 ;  /* 0x0004e8b401007387 */ /* 0x000fe20000100a00 */
[----:B------:R-:W-:-:S03]  /*c550*/  IMAD.WIDE R172, R154, 0x4, R132 ;  /* 0x000000049aac7825 */ /* 0x000fc600078e0284 */
[----:B------:R-:W3:Y:S04]  /*c560*/  LDL.LU.64 R216, [R1+0x1a0] ;  /* 0x0001a00001d87983 */ /* 0x000ee80000300a00 */
[----:B------:R-:W-:Y:S04]  /*c570*/  STL.64 [R1+0x500], R178 ;  /* 0x000500b201007387 */ /* 0x000fe80000100a00 */
[----:B------:R-:W3:Y:S01]  /*c580*/  LDL.LU.64 R214, [R1+0x170] ;  /* 0x0001700001d67983 */ /* 0x000ee20000300a00 */
[----:B----4-:R-:W-:-:S03]  /*c590*/  IMAD.WIDE R170, R154, 0x4, R130 ;  /* 0x000000049aaa7825 */ /* 0x010fc600078e0282 */
[----:B------:R-:W-:Y:S04]  /*c5a0*/  STL.64 [R1+0x518], R176 ;  /* 0x000518b001007387 */ /* 0x000fe80000100a00 */
[----:B------:R-:W4:Y:S04]  /*c5b0*/  LDL.LU.64 R210, [R1+0x148] ;  /* 0x0001480001d27983 */ /* 0x000f280000300a00 */
[----:B------:R-:W-:Y:S04]  /*c5c0*/  STL.64 [R1+0x530], R174 ;  /* 0x000530ae01007387 */ /* 0x000fe80000100a00 */
[----:B------:R-:W4:Y:S04]  /*c5d0*/  LDL.LU.64 R212, [R1+0x120] ;  /* 0x0001200001d47983 */ /* 0x000f280000300a00 */
[----:B------:R-:W-:Y:S01]  /*c5e0*/  STL.64 [R1+0x540], R172 ;  /* 0x000540ac01007387 */ /* 0x000fe20000100a00 */
[----:B------:R-:W-:-:S03]  /*c5f0*/  IMAD.WIDE R162, R154, 0x4, R208 ;  /* 0x000000049aa27825 */ /* 0x000fc600078e02d0 */
[----:B------:R-:W4:Y:S04]  /*c600*/  LDL.LU.64 R134, [R1+0xf8] ;  /* 0x0000f80001867983 */ /* 0x000f280000300a00 */
[----:B------:R-:W-:Y:S01]  /*c610*/  STL.64 [R1+0x548], R170 ;  /* 0x000548aa01007387 */ /* 0x000fe20000100a00 */
[----:B------:R-:W-:-:S03]  /*c620*/  IMAD.WIDE R168, R154, 0x4, R168 ;  /* 0x000000049aa87825 */ /* 0x000fc600078e02a8 */
[----:B------:R-:W4:Y:S04]  /*c630*/  LDL.LU.64 R132, [R1+0xd0] ;  /* 0x0000d00001847983 */ /* 0x000f280000300a00 */
[----:B------:R-:W4:Y:S01]  /*c640*/  LDL.LU.64 R208, [R1+0xa8] ;  /* 0x0000a80001d07983 */ /* 0x000f220000300a00 */
[----:B------:R-:W-:-:S03]  /*c650*/  IMAD.WIDE R166, R154, 0x4, R166 ;  /* 0x000000049aa67825 */ /* 0x000fc600078e02a6 */
[----:B------:R-:W-:Y:S01]  /*c660*/  STL.64 [R1+0x1a8], R168 ;  /* 0x0001a8a801007387 */ /* 0x000fe20000100a00 */
[----:B------:R-:W-:-:S04]  /*c670*/  IMAD.WIDE R164, R154, 0x4, R164 ;  /* 0x000000049aa47825 */ /* 0x000fc800078e02a4 */
[C---:B--2---:R-:W-:Y:S02]  /*c680*/  IMAD.WIDE R160, R154.reuse, 0x4, R206 ;  /* 0x000000049aa07825 */ /* 0x044fe400078e02ce */
[----:B------:R-:W2:Y:S04]  /*c690*/  LDL.LU.64 R206, [R1+0x80] ;  /* 0x0000800001ce7983 */ /* 0x000ea80000300a00 */
[----:B------:R-:W-:Y:S01]  /*c6a0*/  STL.64 [R1+0x130], R166 ;  /* 0x000130a601007387 */ /* 0x000fe20000100a00 */
[----:B---3--:R-:W-:-:S03]  /*c6b0*/  IMAD.WIDE R158, R154, 0x4, R128 ;  /* 0x000000049a9e7825 */ /* 0x008fc600078e0280 */
[----:B------:R-:W3:Y:S01]  /*c6c0*/  LDL.LU.64 R130, [R1+0x198] ;  /* 0x0001980001827983 */ /* 0x000ee20000300a00 */
[----:B------:R-:W-:-:S03]  /*c6d0*/  IMAD.WIDE R150, R154, 0x4, R204 ;  /* 0x000000049a967825 */ /* 0x000fc600078e02cc */
[----:B------:R-:W-:Y:S04]  /*c6e0*/  STL.64 [R1+0x150], R164 ;  /* 0x000150a401007387 */ /* 0x000fe80000100a00 */
[----:B------:R-:W3:Y:S04]  /*c6f0*/  LDL.LU.64 R128, [R1+0x168] ;  /* 0x0001680001807983 */ /* 0x000ee80000300a00 */
[----:B------:R-:W3:Y:S01]  /*c700*/  LDL.LU.64 R204, [R1+0x140] ;  /* 0x0001400001cc7983 */ /* 0x000ee20000300a00 */
[----:B------:R-:W-:-:S03]  /*c710*/  IMAD.WIDE R148, R154, 0x4, R202 ;  /* 0x000000049a947825 */ /* 0x000fc600078e02ca */
[----:B------:R-:W-:Y:S04]  /*c720*/  STL.64 [R1+0x4e0], R162 ;  /* 0x0004e0a201007387 */ /* 0x000fe80000100a00 */
[----:B------:R-:W3:Y:S01]  /*c730*/  LDL.LU.64 R202, [R1+0x118] ;  /* 0x0001180001ca7983 */ /* 0x000ee20000300a00 */
[----:B------:R-:W-:-:S03]  /*c740*/  IMAD.WIDE R146, R154, 0x4, R216 ;  /* 0x000000049a927825 */ /* 0x000fc600078e02d8 */
[----:B------:R-:W-:Y:S04]  /*c750*/  STL.64 [R1+0x4f8], R160 ;  /* 0x0004f8a001007387 */ /* 0x000fe80000100a00 */
[----:B------:R-:W3:Y:S01]  /*c760*/  LDL.LU.64 R110, [R1+0xf0] ;  /* 0x0000f000016e7983 */ /* 0x000ee20000300a00 */
[----:B------:R-:W-:-:S03]  /*c770*/  IMAD.WIDE R144, R154, 0x4, R214 ;  /* 0x000000049a907825 */ /* 0x000fc600078e02d6 */
[----:B------:R-:W-:Y:S04]  /*c780*/  STL.64 [R1+0x510], R158 ;  /* 0x0005109e01007387 */ /* 0x000fe80000100a00 */
[----:B------:R-:W3:Y:S01]  /*c790*/  LDL.LU.64 R216, [R1+0xc8] ;  /* 0x0000c80001d87983 */ /* 0x000ee20000300a00 */
[----:B----4-:R-:W-:-:S03]  /*c7a0*/  IMAD.WIDE R142, R154, 0x4, R210 ;  /* 0x000000049a8e7825 */ /* 0x010fc600078e02d2 */
[----:B------:R-:W4:Y:S04]  /*c7b0*/  LDL.LU.64 R214, [R1+0xa0] ;  /* 0x0000a00001d67983 */ /* 0x000f280000300a00 */
[----:B------:R-:W-:Y:S01]  /*c7c0*/  STL.64 [R1+0x528], R150 ;  /* 0x0005289601007387 */ /* 0x000fe20000100a00 */
[----:B------:R-:W-:-:S03]  /*c7d0*/  IMAD.WIDE R140, R154, 0x4, R212 ;  /* 0x000000049a8c7825 */ /* 0x000fc600078e02d4 */
[----:B------:R-:W4:Y:S04]  /*c7e0*/  LDL.LU.64 R210, [R1+0x78] ;  /* 0x0000780001d27983 */ /* 0x000f280000300a00 */
[----:B------:R-:W-:Y:S01]  /*c7f0*/  STL.64 [R1+0x538], R148 ;  /* 0x0005389401007387 */ /* 0x000fe20000100a00 */
[----:B------:R-:W-:-:S03]  /*c800*/  IMAD.WIDE R138, R154, 0x4, R134 ;  /* 0x000000049a8a7825 */ /* 0x000fc600078e0286 */
[----:B------:R-:W4:Y:S04]  /*c810*/  LDL.LU.64 R212, [R1+0x190] ;  /* 0x0001900001d47983 */ /* 0x000f280000300a00 */
[----:B------:R-:W-:Y:S04]  /*c820*/  STL.64 [R1+0x128], R146 ;  /* 0x0001289201007387 */ /* 0x000fe80000100a00 */
[----:B------:R-:W-:Y:S01]  /*c830*/  STL.64 [R1+0x108], R144 ;  /* 0x0001089001007387 */ /* 0x000fe20000100a00 */
[----:B------:R-:W-:-:S03]  /*c840*/  IMAD.WIDE R134, R154, 0x4, R208 ;  /* 0x000000049a867825 */ /* 0x000fc600078e02d0 */
[----:B------:R-:W-:Y:S04]  /*c850*/  STL.64 [R1+0x100], R142 ;  /* 0x0001008e01007387 */ /* 0x000fe80000100a00 */
[----:B------:R-:W4:Y:S01]  /*c860*/  LDL.LU.64 R208, [R1+0x110] ;  /* 0x0001100001d07983 */ /* 0x000f220000300a00 */
[----:B------:R-:W-:-:S03]  /*c870*/  IMAD.WIDE R136, R154, 0x4, R132 ;  /* 0x000000049a887825 */ /* 0x000fc600078e0284 */
[----:B------:R-:W-:Y:S01]  /*c880*/  STL.64 [R1+0x148], R140 ;  /* 0x0001488c01007387 */ /* 0x000fe20000100a00 */
[----:B--2---:R-:W-:-:S03]  /*c890*/  IMAD.WIDE R132, R154, 0x4, R206 ;  /* 0x000000049a847825 */ /* 0x004fc600078e02ce */
[----:B------:R-:W2:Y:S04]  /*c8a0*/  LDL.LU.64 R206, [R1+0xe8] ;  /* 0x0000e80001ce7983 */ /* 0x000ea80000300a00 */
[----:B------:R-:W-:Y:S04]  /*c8b0*/  STL.64 [R1+0x178], R138 ;  /* 0x0001788a01007387 */ /* 0x000fe80000100a00 */
[----:B------:R-:W-:Y:S04]  /*c8c0*/  STL.64 [R1+0x4f0], R136 ;  /* 0x0004f08801007387 */ /* 0x000fe80000100a00 */
[----:B------:R-:W-:Y:S04]  /*c8d0*/  STL.64 [R1+0x508], R134 ;  /* 0x0005088601007387 */ /* 0x000fe80000100a00 */
[----:B------:R-:W-:Y:S01]  /*c8e0*/  STL.64 [R1+0x520], R132 ;  /* 0x0005208401007387 */ /* 0x000fe20000100a00 */
[----:B---3--:R-:W-:-:S03]  /*c8f0*/  IMAD.WIDE R126, R154, 0x4, R204 ;  /* 0x000000049a7e7825 */ /* 0x008fc600078e02cc */
[----:B------:R-:W3:Y:S01]  /*c900*/  LDL.LU.64 R204, [R1+0xc0] ;  /* 0x0000c00001cc7983 */ /* 0x000ee20000300a00 */
[----:B------:R-:W-:-:S03]  /*c910*/  IMAD.WIDE R124, R154, 0x4, R202 ;  /* 0x000000049a7c7825 */ /* 0x000fc600078e02ca */
[----:B------:R-:W3:Y:S01]  /*c920*/  LDL.LU.64 R202, [R1+0x98] ;  /* 0x0000980001ca7983 */ /* 0x000ee20000300a00 */
[----:B------:R-:W-:Y:S01]  /*c930*/  IADD3 R14, R101, -0xfe, RZ ;  /* 0xffffff02650e7810 */ /* 0x000fe20007ffe0ff */
[----:B------:R-:W-:Y:S01]  /*c940*/  VIADD R15, R96, 0xffffff00 ;  /* 0xffffff00600f7836 */ /* 0x000fe20000000000 */
[----:B------:R-:W1:Y:S01]  /*c950*/  LDC R101, c[0x0][0x230] ;  /* 0x00008c00ff657b82 */ /* 0x000e620000000800 */
[----:B------:R-:W-:-:S03]  /*c960*/  VIADD R96, R97, 0xffffff01 ;  /* 0xffffff0161607836 */ /* 0x000fc60000000000 */
[----:B------:R-:W-:Y:S02]  /*c970*/  ISETP.GE.AND P2, PT, R252, R15, PT ;  /* 0x0000000ffc00720c */ /* 0x000fe40003f46270 */
[----:B------:R-:W-:Y:S02]  /*c980*/  ISETP.GE.U32.AND P4, PT, R14, 0x7ffffe83, PT ;  /* 0x7ffffe830e00780c */ /* 0x000fe40003f86070 */
[----:B------:R-:W-:Y:S01]  /*c990*/  ISETP.GT.AND P6, PT, R0, 0x17f, PT ;  /* 0x0000017f0000780c */ /* 0x000fe20003fc4270 */
[----:B------:R-:W-:Y:S01]  /*c9a0*/  IMAD.WIDE R130, R154, 0x4, R130 ;  /* 0x000000049a827825 */ /* 0x000fe200078e0282 */
[----:B------:R-:W-:Y:S01]  /*c9b0*/  SEL R14, RZ, 0x4, P2 ;  /* 0x00000004ff0e7807 */ /* 0x000fe20001000000 */
[----:B------:R-:W3:Y:S01]  /*c9c0*/  LDC R252, c[0x0][0x230] ;  /* 0x00008c00fffc7b82 */ /* 0x000ee20000000800 */
[----:B------:R-:W-:Y:S02]  /*c9d0*/  ISETP.GE.U32.AND P5, PT, R96, 0x7ffffe82, PT ;  /* 0x7ffffe826000780c */ /* 0x000fe40003fa6070 */
[----:B------:R-:W-:-:S05]  /*c9e0*/  SEL R14, R14, RZ, P6 ;  /* 0x000000ff0e0e7207 */ /* 0x000fca0003000000 */
[----:B------:R-:W4:Y:S01]  /*c9f0*/  LDC R96, c[0x0][0x230] ;  /* 0x00008c00ff607b82 */ /* 0x000f220000000800 */
[----:B------:R-:W-:Y:S01]  /*ca00*/  ISETP.NE.U32.AND P6, PT, R14, RZ, PT ;  /* 0x000000ff0e00720c */ /* 0x000fe20003fc5070 */
[----:B------:R-:W-:Y:S01]  /*ca10*/  VIADD R14, R98, 0xfffffefe ;  /* 0xfffffefe620e7836 */ /* 0x000fe20000000000 */
[----:B------:R-:W-:Y:S01]  /*ca20*/  ISETP.GE.U32.AND P2, PT, R15, 0x7ffffe81, PT ;  /* 0x7ffffe810f00780c */ /* 0x000fe20003f46070 */
[----:B------:R-:W-:Y:S01]  /*ca30*/  IMAD.WIDE R128, R154, 0x4, R128 ;  /* 0x000000049a807825 */ /* 0x000fe200078e0280 */
[----:B------:R3:W-:Y:S02]  /*ca40*/  LDGSTS.E [R4+0x1c004], desc[UR60][R108.64], !P4 ;  /* 0x1c0040006c047fae */ /* 0x0007e4000e12187c */
[----:B------:R-:W-:Y:S01]  /*ca50*/  ISETP.GE.U32.AND P0, PT, R14, 0x7ffffe7f, PT ;  /* 0x7ffffe7f0e00780c */ /* 0x000fe20003f06070 */
[----:B------:R-:W-:Y:S01]  /*ca60*/  IMAD.WIDE R122, R154, 0x4, R110 ;  /* 0x000000049a7a7825 */ /* 0x000fe200078e026e */
[----:B-1----:R-:W-:Y:S01]  /*ca70*/  IADD3 R14, R101, -0x103, RZ ;  /* 0xfffffefd650e7810 */ /* 0x002fe20007ffe0ff */
[----:B------:R-:W-:Y:S01]  /*ca80*/  STL.64 [R1+0xd8], R130 ;  /* 0x0000d88201007387 */ /* 0x000fe20000100a00 */
[----:B------:R-:W1:Y:S02]  /*ca90*/  LDC R98, c[0x0][0x230] ;  /* 0x00008c00ff627b82 */ /* 0x000e640000000800 */
[----:B------:R-:W-:Y:S01]  /*caa0*/  ISETP.GE.U32.AND P4, PT, R14, 0x7ffffe7e, PT ;  /* 0x7ffffe7e0e00780c */ /* 0x000fe20003f86070 */
[----:B------:R-:W-:Y:S01]  /*cab0*/  VIADD R14, R102, 0xfffffedf ;  /* 0xfffffedf660e7836 */ /* 0x000fe20000000000 */
[----:B------:R-:W-:Y:S01]  /*cac0*/  STL.64 [R1+0xd0], R128 ;  /* 0x0000d08001007387 */ /* 0x000fe20000100a00 */
[----:B------:R-:W-:-:S03]  /*cad0*/  IMAD.WIDE R120, R154, 0x4, R216 ;  /* 0x000000049a787825 */ /* 0x000fc600078e02d8 */
[----:B------:R-:W-:Y:S01]  /*cae0*/  STL.64 [R1+0xb8], R126 ;  /* 0x0000b87e01007387 */ /* 0x000fe20000100a00 */
[C---:B----4-:R-:W-:Y:S01]  /*caf0*/  IMAD.WIDE R118, R154.reuse, 0x4, R214 ;  /* 0x000000049a767825 */ /* 0x050fe200078e02d6 */
[----:B------:R-:W4:Y:S02]  /*cb00*/  LDC R102, c[0x0][0x230] ;  /* 0x00008c00ff667b82 */ /* 0x000f240000000800 */
[----:B------:R1:W-:Y:S01]  /*cb10*/  LDGSTS.E [R4+0x1c008], desc[UR60][R106.64], !P5 ;  /* 0x1c0080006a047fae */ /* 0x0003e2000e92187c */
[----:B------:R-:W-:-:S03]  /*cb20*/  IMAD.WIDE R116, R154, 0x4, R210 ;  /* 0x000000049a747825 */ /* 0x000fc600078e02d2 */
[----:B------:R-:W-:Y:S04]  /*cb30*/  STL.64 [R1+0xb0], R124 ;  /* 0x0000b07c01007387 */ /* 0x000fe80000100a00 */
[----:B------:R4:W-:Y:S01]  /*cb40*/  LDGSTS.E [R4+0x1c00c], desc[UR60][R104.64], !P2 ;  /* 0x1c00c00068047fae */ /* 0x0009e2000d12187c */
[----:B------:R-:W-:Y:S01]  /*cb50*/  ISETP.GE.U32.AND P2, PT, R14, 0x7ffffe60, PT ;  /* 0x7ffffe600e00780c */ /* 0x000fe20003f46070 */
[----:B------:R-:W-:Y:S02]  /*cb60*/  VIADD R14, R96, 0xfffffede ;  /* 0xfffffede600e7836 */ /* 0x000fe40000000000 */
[----:B------:R-:W1:Y:S01]  /*cb70*/  LDL.LU.64 R210, [R1+0x70] ;  /* 0x0000700001d27983 */ /* 0x000e620000300a00 */
[----:B------:R-:W-:-:S03]  /*cb80*/  IMAD.WIDE R96, R154, 0x4, R208 ;  /* 0x000000049a607825 */ /* 0x000fc600078e02d0 */
[----:B------:R-:W-:Y:S01]  /*cb90*/  STL.64 [R1+0xf8], R122 ;  /* 0x0000f87a01007387 */ /* 0x000fe20000100a00 */
[----:B------:R-:W-:-:S03]  /*cba0*/  IMAD.WIDE R114, R154, 0x4, R212 ;  /* 0x000000049a727825 */ /* 0x000fc600078e02d4 */
[----:B------:R-:W-:Y:S04]  /*cbb0*/  STL.64 [R1+0x118], R120 ;  /* 0x0001187801007387 */ /* 0x000fe80000100a00 */
[----:B------:R-:W-:Y:S04]  /*cbc0*/  STL.64 [R1+0x140], R118 ;  /* 0x0001407601007387 */ /* 0x000fe80000100a00 */
[----:B------:R-:W4:Y:S04]  /*cbd0*/  LDL.LU.64 R198, [R1+0x188] ;  /* 0x0001880001c67983 */ /* 0x000f280000300a00 */
[----:B------:R-:W-:Y:S04]  /*cbe0*/  STL.64 [R1+0x168], R116 ;  /* 0x0001687401007387 */ /* 0x000fe80000100a00 */
[----:B------:R-:W4:Y:S04]  /*cbf0*/  LDL.LU.64 R228, [R1+0x1b8] ;  /* 0x0001b80001e47983 */ /* 0x000f280000300a00 */
[----:B------:R-:W4:Y:S04]  /*cc00*/  LDL.LU.64 R222, [R1+0x1c0] ;  /* 0x0001c00001de7983 */ /* 0x000f280000300a00 */
[----:B------:R4:W-:Y:S04]  /*cc10*/  STL.64 [R1+0x48], R96 ;  /* 0x0000486001007387 */ /* 0x0009e80000100a00 */
[----:B------:R-:W-:Y:S04]  /*cc20*/  STL.64 [R1+0xa8], R114 ;  /* 0x0000a87201007387 */ /* 0x000fe80000100a00 */
[----:B------:R-:W4:Y:S04]  /*cc30*/  LDL.LU.64 R192, [R1+0x1c8] ;  /* 0x0001c80001c07983 */ /* 0x000f280000300a00 */
        /* <DEDUP_REMOVED lines=8> */
[----:B------:R-:W0:Y:S04]  /*ccc0*/  LDGDEPBAR ;  /* 0x00000000000079af */ /* 0x000e280000000000 */
[----:B------:R-:W-:Y:S04]  /*ccd0*/  LDGSTS.E [R251+0x68000], desc[UR60][R184.64], P1 ;  /* 0x68000000b8fb7fae */ /* 0x000fe8000892187c */
[----:B------:R-:W-:Y:S04]  /*cce0*/  LDGSTS.E [R251+0x68400], desc[UR60][R182.64], P1 ;  /* 0x68400000b6fb7fae */ /* 0x000fe8000892187c */
[----:B------:R-:W-:Y:S04]  /*ccf0*/  LDGSTS.E [R251+0x68800], desc[UR60][R180.64], P1 ;  /* 0x68800000b4fb7fae */ /* 0x000fe8000892187c */
[----:B------:R-:W-:Y:S04]  /*cd00*/  LDGSTS.E [R251+0x68c00], desc[UR60][R178.64], P1 ;  /* 0x68c00000b2fb7fae */ /* 0x000fe8000892187c */
[----:B------:R-:W-:Y:S04]  /*cd10*/  LDGSTS.E [R251+0x69000], desc[UR60][R176.64], P1 ;  /* 0x69000000b0fb7fae */ /* 0x000fe8000892187c */
[----:B------:R-:W-:Y:S04]  /*cd20*/  LDGSTS.E [R251+0x69400], desc[UR60][R174.64], P1 ;  /* 0x69400000aefb7fae */ /* 0x000fe8000892187c */
[----:B------:R4:W-:Y:S04]  /*cd30*/  LDGSTS.E [R251+0x69800], desc[UR60][R172.64], P1 ;  /* 0x69800000acfb7fae */ /* 0x0009e8000892187c */
[----:B------:R4:W-:Y:S04]  /*cd40*/  LDGSTS.E [R251+0x69c00], desc[UR60][R170.64], P1 ;  /* 0x69c00000aafb7fae */ /* 0x0009e8000892187c */
[----:B------:R-:W-:Y:S04]  /*cd50*/  LDGSTS.E [R250+0x68080], desc[UR60][R168.64], P1 ;  /* 0x68080000a8fa7fae */ /* 0x000fe8000892187c */
[----:B------:R-:W-:Y:S04]  /*cd60*/  LDGSTS.E [R250+0x68480], desc[UR60][R166.64], P1 ;  /* 0x68480000a6fa7fae */ /* 0x000fe8000892187c */
[----:B------:R-:W-:Y:S04]  /*cd70*/  LDGSTS.E [R250+0x68880], desc[UR60][R164.64], P1 ;  /* 0x68880000a4fa7fae */ /* 0x000fe8000892187c */
[----:B------:R4:W-:Y:S04]  /*cd80*/  LDGSTS.E [R250+0x68c80], desc[UR60][R162.64], P1 ;  /* 0x68c80000a2fa7fae */ /* 0x0009e8000892187c */
        /* <DEDUP_REMOVED lines=8> */
[----:B--2---:R-:W-:-:S03]  /*ce10*/  IMAD.WIDE R112, R154, 0x4, R206 ;  /* 0x000000049a707825 */ /* 0x004fc600078e02ce */
[----:B------:R2:W-:Y:S04]  /*ce20*/  LDGSTS.E [R249+0x69100], desc[UR60][R138.64], P1 ;  /* 0x691000008af97fae */ /* 0x0005e8000892187c */
[----:B------:R2:W-:Y:S01]  /*ce30*/  LDGSTS.E [R249+0x69500], desc[UR60][R136.64], P1 ;  /* 0x6950000088f97fae */ /* 0x0005e2000892187c */
[----:B------:R-:W-:-:S03]  /*ce40*/  VIADD R15, R100, 0xfffffeff ;  /* 0xfffffeff640f7836 */ /* 0x000fc60000000000 */
[----:B------:R-:W-:Y:S04]  /*ce50*/  LDGSTS.E [R249+0x69900], desc[UR60][R134.64], P1 ;  /* 0x6990000086f97fae */ /* 0x000fe8000892187c */
[----:B------:R-:W-:Y:S04]  /*ce60*/  LDGSTS.E [R249+0x69d00], desc[UR60][R132.64], P1 ;  /* 0x69d0000084f97fae */ /* 0x000fe8000892187c */
[----:B------:R-:W-:Y:S01]  /*ce70*/  LDGSTS.E [R248+0x68180], desc[UR60][R130.64], P1 ;  /* 0x6818000082f87fae */ /* 0x000fe2000892187c */
[----:B---3--:R-:W-:-:S03]  /*ce80*/  IMAD.WIDE R110, R154, 0x4, R204 ;  /* 0x000000049a6e7825 */ /* 0x008fc600078e02cc */
[----:B------:R-:W-:Y:S04]  /*ce90*/  LDGSTS.E [R248+0x68580], desc[UR60][R128.64], P1 ;  /* 0x6858000080f87fae */ /* 0x000fe8000892187c */
[----:B------:R3:W-:Y:S01]  /*cea0*/  LDGSTS.E [R248+0x68980], desc[UR60][R126.64], P1 ;  /* 0x689800007ef87fae */ /* 0x0007e2000892187c */
[----:B------:R-:W-:-:S03]  /*ceb0*/  IMAD.WIDE R108, R154, 0x4, R202 ;  /* 0x000000049a6c7825 */ /* 0x000fc600078e02ca */
[----:B------:R3:W-:Y:S04]  /*cec0*/  LDGSTS.E [R248+0x68d80], desc[UR60][R124.64], P1 ;  /* 0x68d800007cf87fae */ /* 0x0007e8000892187c */
[----:B------:R-:W3:Y:S04]  /*ced0*/  LDL.LU.64 R202, [R1+0x210] ;  /* 0x0002100001ca7983 */ /* 0x000ee80000300a00 */
[----:B------:R-:W3:Y:S04]  /*cee0*/  LDL.LU.64 R204, [R1+0x218] ;  /* 0x0002180001cc7983 */ /* 0x000ee80000300a00 */
[----:B------:R-:W3:Y:S04]  /*cef0*/  LDL.LU.64 R206, [R1+0x220] ;  /* 0x0002200001ce7983 */ /* 0x000ee80000300a00 */
[----:B------:R-:W2:Y:S04]  /*cf00*/  LDL.LU.64 R186, [R1+0x228] ;  /* 0x0002280001ba7983 */ /* 0x000ea80000300a00 */
[----:B------:R-:W3:Y:S04]  /*cf10*/  LDL.LU.64 R224, [R1+0x230] ;  /* 0x0002300001e07983 */ /* 0x000ee80000300a00 */
[----:B------:R-:W3:Y:S04]  /*cf20*/  LDL.LU.64 R220, [R1+0x238] ;  /* 0x0002380001dc7983 */ /* 0x000ee80000300a00 */
[----:B------:R-:W3:Y:S04]  /*cf30*/  LDL.LU.64 R208, [R1+0x240] ;  /* 0x0002400001d07983 */ /* 0x000ee80000300a00 */
[----:B------:R-:W-:Y:S04]  /*cf40*/  LDGSTS.E [R248+0x69180], desc[UR60][R122.64], P1 ;  /* 0x691800007af87fae */ /* 0x000fe8000892187c */
[----:B------:R-:W-:Y:S04]  /*cf50*/  LDGSTS.E [R248+0x69580], desc[UR60][R120.64], P1 ;  /* 0x6958000078f87fae */ /* 0x000fe8000892187c */
[----:B------:R-:W-:Y:S04]  /*cf60*/  LDGSTS.E [R248+0x69980], desc[UR60][R118.64], P1 ;  /* 0x6998000076f87fae */ /* 0x000fe8000892187c */
[----:B------:R-:W-:Y:S01]  /*cf70*/  LDGSTS.E [R248+0x69d80], desc[UR60][R116.64], P1 ;  /* 0x69d8000074f87fae */ /* 0x000fe2000892187c */
[----:B------:R-:W-:-:S03]  /*cf80*/  IMAD.WIDE R2, R154, 0x4, R2 ;  /* 0x000000049a027825 */ /* 0x000fc600078e0202 */
[----:B------:R-:W-:Y:S01]  /*cf90*/  LDGSTS.E [R247+0x68200], desc[UR60][R114.64], P1 ;  /* 0x6820000072f77fae */ /* 0x000fe2000892187c */
[----:B------:R-:W-:-:S03]  /*cfa0*/  IMAD.WIDE R156, R154, 0x4, R156 ;  /* 0x000000049a9c7825 */ /* 0x000fc600078e029c */
[----:B------:R-:W-:Y:S01]  /*cfb0*/  LDGSTS.E [R247+0x68600], desc[UR60][R2.64], P1 ;  /* 0x6860000002f77fae */ /* 0x000fe2000892187c */
[----:B-1----:R-:W-:-:S03]  /*cfc0*/  IMAD.WIDE R106, R154, 0x4, R210 ;  /* 0x000000049a6a7825 */ /* 0x002fc600078e02d2 */
[----:B------:R-:W-:Y:S04]  /*cfd0*/  LDGSTS.E [R247+0x68a00], desc[UR60][R156.64], P1 ;  /* 0x68a000009cf77fae */ /* 0x000fe8000892187c */
[----:B------:R-:W3:Y:S04]  /*cfe0*/  LDL.LU.64 R210, [R1+0x248] ;  /* 0x0002480001d27983 */ /* 0x000ee80000300a00 */
[----:B------:R-:W3:Y:S04]  /*cff0*/  LDL.LU.64 R212, [R1+0x250] ;  /* 0x0002500001d47983 */ /* 0x000ee80000300a00 */
[----:B------:R-:W3:Y:S04]  /*d000*/  LDL.LU.64 R214, [R1+0x258] ;  /* 0x0002580001d67983 */ /* 0x000ee80000300a00 */
[----:B------:R-:W3:Y:S04]  /*d010*/  LDL.LU.64 R216, [R1+0x260] ;  /* 0x0002600001d87983 */ /* 0x000ee80000300a00 */
[----:B------:R-:W3:Y:S04]  /*d020*/  LDL.LU.64 R218, [R1+0x268] ;  /* 0x0002680001da7983 */ /* 0x000ee80000300a00 */
[----:B------:R-:W-:Y:S04]  /*d030*/  STL.64 [R1+0x20], R112 ;  /* 0x0000207001007387 */ /* 0x000fe80000100a00 */
[----:B------:R-:W-:Y:S04]  /*d040*/  STL.64 [R1+0xc8], R110 ;  /* 0x0000c86e01007387 */ /* 0x000fe80000100a00 */
[----:B------:R-:W-:Y:S04]  /*d050*/  STL.64 [R1+0x110], R108 ;  /* 0x0001106c01007387 */ /* 0x000fe80000100a00 */
[----:B------:R-:W-:Y:S01]  /*d060*/  STL.64 [R1+0x138], R106 ;  /* 0x0001386a01007387 */ /* 0x000fe20000100a00 */
[----:B----4-:R-:W-:-:S04]  /*d070*/  IMAD.WIDE R104, R154, 0x4, R104 ;  /* 0x000000049a687825 */ /* 0x010fc800078e0268 */
[C---:B------:R-:W-:Y:S01]  /*d080*/  IMAD.WIDE R100, R154.reuse, 0x4, R232 ;  /* 0x000000049a647825 */ /* 0x040fe200078e02e8 */
[----:B------:R-:W-:Y:S04]  /*d090*/  STL.64 [R1+0xc0], R104 ;  /* 0x0000c06801007387 */ /* 0x000fe80000100a00 */
[----:B------:R-:W-:Y:S01]  /*d0a0*/  STL.64 [R1+0xe8], R100 ;  /* 0x0000e86401007387 */ /* 0x000fe20000100a00 */
[----:B--2---:R-:W-:-:S05]  /*d0b0*/  IMAD.WIDE R96, R154, 0x4, R186 ;  /* 0x000000049a607825 */ /* 0x004fca00078e02ba */
[----:B------:R-:W-:Y:S04]  /*d0c0*/  STL.64 [R1+0x98], R96 ;  /* 0x0000986001007387 */ /* 0x000fe80000100a00 */
[----:B------:R1:W-:Y:S04]  /*d0d0*/  STL.64 [R1+0x770], R248 ;  /* 0x000770f801007387 */ /* 0x0003e80000100a00 */
[----:B-1----:R-:W2:Y:S04]  /*d0e0*/  LDL.LU.64 R248, [R1+0x48] ;  /* 0x0000480001f87983 */ /* 0x002ea80000300a00 */
[----:B------:R-:W4:Y:S04]  /*d0f0*/  LDL.LU.64 R128, [R1+0x4d0] ;  /* 0x0004d00001807983 */ /* 0x000f280000300a00 */
[----:B------:R-:W4:Y:S01]  /*d100*/  LDL.LU.64 R168, [R1+0x4c8] ;  /* 0x0004c80001a87983 */ /* 0x000f220000300a00 */
[----:B------:R-:W-:-:S03]  /*d110*/  IMAD.WIDE R232, R154, 0x4, R230 ;  /* 0x000000049ae87825 */ /* 0x000fc600078e02e6 */
[----:B------:R-:W4:Y:S01]  /*d120*/  LDL.LU.64 R166, [R1+0x4c0] ;  /* 0x0004c00001a67983 */ /* 0x000f220000300a00 */
[----:B---3--:R-:W-:-:S03]  /*d130*/  IMAD.WIDE R230, R154, 0x4, R224 ;  /* 0x000000049ae67825 */ /* 0x008fc600078e02e0 */
[----:B------:R-:W-:Y:S01]  /*d140*/  STL.64 [R1+0x6f0], R246 ;  /* 0x0006f0f601007387 */ /* 0x000fe20000100a00 */
[----:B------:R-:W-:-:S03]  /*d150*/  IMAD.WIDE R224, R154, 0x4, R220 ;  /* 0x000000049ae07825 */ /* 0x000fc600078e02dc */
[----:B------:R-:W3:Y:S01]  /*d160*/  LDL.LU.64 R164, [R1+0x4b8] ;  /* 0x0004b80001a47983 */ /* 0x000ee20000300a00 */
[----:B------:R-:W-:-:S03]  /*d170*/  IMAD.WIDE R234, R154, 0x4, R198 ;  /* 0x000000049aea7825 */ /* 0x000fc600078e02c6 */
[----:B------:R-:W3:Y:S01]  /*d180*/  LDL.LU.64 R132, [R1+0x3d0] ;  /* 0x0003d00001847983 */ /* 0x000ee20000300a00 */
[----:B------:R-:W-:-:S03]  /*d190*/  IMAD.WIDE R198, R154, 0x4, R190 ;  /* 0x000000049ac67825 */ /* 0x000fc600078e02be */
[----:B------:R-:W3:Y:S01]  /*d1a0*/  LDL.LU.64 R130, [R1+0x3c8] ;  /* 0x0003c80001827983 */ /* 0x000ee20000300a00 */
[----:B------:R-:W-:-:S04]  /*d1b0*/  IMAD.WIDE R200, R154, 0x4, R188 ;  /* 0x000000049ac87825 */ /* 0x000fc800078e02bc */
        /* <DEDUP_REMOVED lines=10> */
[----:B------:R-:W-:Y:S01]  /*d260*/  IMAD.WIDE R226, R154, 0x4, R226 ;  /* 0x000000049ae27825 */ /* 0x000fe200078e02e2 */
[----:B------:R-:W-:Y:S01]  /*d270*/  ISETP.GE.U32.AND P3, PT, R15, 0x7ffffe80, PT ;  /* 0x7ffffe800f00780c */ /* 0x000fe20003f66070 */
[----:B------:R-:W1:Y:S01]  /*d280*/  LDC R52, c[0x0][0x230] ;  /* 0x00008c00ff347b82 */ /* 0x000e620000000800 */
[----:B--2---:R-:W-:Y:S01]  /*d290*/  LDGSTS.E [R247+0x68e00], desc[UR60][R248.64], P1 ;  /* 0x68e00000f8f77fae */ /* 0x004fe2000892187c */
[----:B------:R-:W-:-:S06]  /*d2a0*/  IMAD.WIDE R126, R152, 0x4, R86 ;  /* 0x00000004987e7825 */ /* 0x000fcc00078e0256 */
[----:B------:R-:W2:Y:S01]  /*d2b0*/  LDC R53, c[0x0][0x230] ;  /* 0x00008c00ff357b82 */ /* 0x000ea20000000800 */
[----:B------:R-:W-:Y:S01]  /*d2c0*/  LDGSTS.E [R247+0x69200], desc[UR60][R112.64], P1 ;  /* 0x6920000070f77fae */ /* 0x000fe2000892187c */
[----:B----4-:R-:W-:-:S03]  /*d2d0*/  IMAD.WIDE R220, R152, 0x4, R128 ;  /* 0x0000000498dc7825 */ /* 0x010fc600078e0280 */
[----:B------:R-:W-:Y:S01]  /*d2e0*/  LDGSTS.E [R247+0x69600], desc[UR60][R110.64], P1 ;  /* 0x696000006ef77fae */ /* 0x000fe2000892187c */
[C---:B------:R-:W-:Y:S02]  /*d2f0*/  IMAD.WIDE R190, R152.reuse, 0x4, R168 ;  /* 0x0000000498be7825 */ /* 0x040fe400078e02a8 */
[----:B------:R-:W4:Y:S01]  /*d300*/  LDC R55, c[0x0][0x230] ;  /* 0x00008c00ff377b82 */ /* 0x000f220000000800 */
[----:B------:R-:W-:Y:S04]  /*d310*/  STL.64 [R1+0x6a8], R220 ;  /* 0x0006a8dc01007387 */ /* 0x000fe80000100a00 */
[----:B------:R-:W2:Y:S01]  /*d320*/  LDL.LU.64 R128, [R1+0x3c0] ;  /* 0x0003c00001807983 */ /* 0x000ea20000300a00 */
[C---:B------:R-:W-:Y:S02]  /*d330*/  IMAD.WIDE R188, R152.reuse, 0x4, R166 ;  /* 0x0000000498bc7825 */ /* 0x040fe400078e02a6 */
[----:B------:R-:W4:Y:S01]  /*d340*/  LDC R54, c[0x0][0x230] ;  /* 0x00008c00ff367b82 */ /* 0x000f220000000800 */
[----:B------:R-:W4:Y:S01]  /*d350*/  LDL.LU.64 R168, [R1+0x3b8] ;  /* 0x0003b80001a87983 */ /* 0x000f220000300a00 */
[----:B---3--:R-:W-:-:S03]  /*d360*/  IMAD.WIDE R186, R152, 0x4, R164 ;  /* 0x0000000498ba7825 */ /* 0x008fc600078e02a4 */
[----:B------:R-:W-:Y:S01]  /*d370*/  STL.64 [R1+0x6b0], R190 ;  /* 0x0006b0be01007387 */ /* 0x000fe20000100a00 */
[C---:B------:R-:W-:Y:S02]  /*d380*/  IMAD.WIDE R184, R152.reuse, 0x4, R132 ;  /* 0x0000000498b87825 */ /* 0x040fe400078e0284 */
[----:B------:R-:W3:Y:S01]  /*d390*/  LDC R50, c[0x0][0x230] ;  /* 0x00008c00ff327b82 */ /* 0x000ee20000000800 */
[----:B------:R1:W-:Y:S04]  /*d3a0*/  STL.64 [R1+0x6b8], R188 ;  /* 0x0006b8bc01007387 */ /* 0x0003e80000100a00 */
[----:B------:R-:W3:Y:S01]  /*d3b0*/  LDL.LU.64 R166, [R1+0x60] ;  /* 0x0000600001a67983 */ /* 0x000ee20000300a00 */
[C---:B------:R-:W-:Y:S02]  /*d3c0*/  IMAD.WIDE R182, R152.reuse, 0x4, R130 ;  /* 0x0000000498b67825 */ /* 0x040fe400078e0282 */
[----:B------:R-:W1:Y:S01]  /*d3d0*/  LDC R51, c[0x0][0x230] ;  /* 0x00008c00ff337b82 */ /* 0x000e620000000800 */
[----:B------:R-:W3:Y:S04]  /*d3e0*/  LDL.LU.64 R164, [R1+0x58] ;  /* 0x0000580001a47983 */ /* 0x000ee80000300a00 */
[----:B------:R-:W-:Y:S04]  /*d3f0*/  STL.64 [R1+0x6c0], R186 ;  /* 0x0006c0ba01007387 */ /* 0x000fe80000100a00 */
[----:B------:R-:W-:Y:S04]  /*d400*/  STL.64 [R1+0x6c8], R184 ;  /* 0x0006c8b801007387 */ /* 0x000fe80000100a00 */
[----:B------:R-:W-:Y:S04]  /*d410*/  STL.64 [R1+0x6d0], R182 ;  /* 0x0006d0b601007387 */ /* 0x000fe80000100a00 */
[----:B------:R-:W-:Y:S04]  /*d420*/  LDGSTS.E [R247+0x69a00], desc[UR60][R108.64], P1 ;  /* 0x69a000006cf77fae */ /* 0x000fe8000892187c */
[----:B------:R-:W-:Y:S01]  /*d430*/  LDGSTS.E [R247+0x69e00], desc[UR60][R106.64], P1 ;  /* 0x69e000006af77fae */ /* 0x000fe2000892187c */
[----:B------:R-:W-:-:S03]  /*d440*/  IMAD.WIDE R124, R152, 0x4, R88 ;  /* 0x00000004987c7825 */ /* 0x000fc600078e0258 */
        /* <DEDUP_REMOVED lines=8> */
[----:B------:R-:W-:-:S03]  /*d4d0*/  IMAD.WIDE R206, R154, 0x4, R206 ;  /* 0x000000049ace7825 */ /* 0x000fc600078e02ce */
[----:B------:R-:W-:Y:S04]  /*d4e0*/  LDGSTS.E [R246+0x69a80], desc[UR60][R104.64], P1 ;  /* 0x69a8000068f67fae */ /* 0x000fe8000892187c */
[----:B------:R1:W-:Y:S04]  /*d4f0*/  LDGSTS.E [R246+0x69e80], desc[UR60][R100.64], P1 ;  /* 0x69e8000064f67fae */ /* 0x0003e8000892187c */
[----:B------:R-:W-:Y:S01]  /*d500*/  LDGSTS.E [R245+0x68300], desc[UR60][R232.64], P1 ;  /* 0x68300000e8f57fae */ /* 0x000fe2000892187c */
[----:B------:R-:W-:Y:S02]  /*d510*/  VIADD R15, R99, 0xfffffefc ;  /* 0xfffffefc630f7836 */ /* 0x000fe40000000000 */
[C---:B------:R-:W-:Y:S01]  /*d520*/  IMAD.WIDE R208, R154.reuse, 0x4, R208 ;  /* 0x000000049ad07825 */ /* 0x040fe200078e02d0 */
[----:B------:R-:W-:Y:S01]  /*d530*/  LDGSTS.E [R245+0x68700], desc[UR60][R226.64], P1 ;  /* 0x68700000e2f57fae */ /* 0x000fe2000892187c */
[----:B------:R-:W3:Y:S03]  /*d540*/  LDC R99, c[0x0][0x230] ;  /* 0x00008c00ff637b82 */ /* 0x000ee60000000800 */
[----:B------:R-:W-:Y:S01]  /*d550*/  LDGSTS.E [R245+0x68b00], desc[UR60][R198.64], P1 ;  /* 0x68b00000c6f57fae */ /* 0x000fe2000892187c */
[----:B------:R-:W-:-:S03]  /*d560*/  IMAD.WIDE R210, R154, 0x4, R210 ;  /* 0x000000049ad27825 */ /* 0x000fc600078e02d2 */
[----:B------:R-:W-:Y:S01]  /*d570*/  LDGSTS.E [R245+0x68f00], desc[UR60][R200.64], P1 ;  /* 0x68f00000c8f57fae */ /* 0x000fe2000892187c */
[C---:B------:R-:W-:Y:S01]  /*d580*/  IMAD.WIDE R212, R154.reuse, 0x4, R212 ;  /* 0x000000049ad47825 */ /* 0x040fe200078e02d4 */
[----:B-1----:R-:W1:Y:S02]  /*d590*/  LDC R101, c[0x0][0x230] ;  /* 0x00008c00ff657b82 */ /* 0x002e640000000800 */
[----:B------:R-:W-:Y:S01]  /*d5a0*/  LDGSTS.E [R245+0x69300], desc[UR60][R202.64], P1 ;  /* 0x69300000caf57fae */ /* 0x000fe2000892187c */
[----:B------:R-:W-:-:S03]  /*d5b0*/  IMAD.WIDE R214, R154, 0x4, R214 ;  /* 0x000000049ad67825 */ /* 0x000fc600078e02d6 */
[----:B------:R-:W-:Y:S01]  /*d5c0*/  LDGSTS.E [R245+0x69700], desc[UR60][R204.64], P1 ;  /* 0x69700000ccf57fae */ /* 0x000fe2000892187c */
[----:B--2---:R-:W-:-:S03]  /*d5d0*/  IMAD.WIDE R180, R152, 0x4, R128 ;  /* 0x0000000498b47825 */ /* 0x004fc600078e0280 */
[----:B------:R-:W-:Y:S01]  /*d5e0*/  LDGSTS.E [R245+0x69b00], desc[UR60][R206.64], P1 ;  /* 0x69b00000cef57fae */ /* 0x000fe2000892187c */
[----:B------:R-:W2:Y:S01]  /*d5f0*/  LDC R100, c[0x0][0x230] ;  /* 0x00008c00ff647b82 */ /* 0x000ea20000000800 */
[C---:B----4-:R-:W-:Y:S02]  /*d600*/  IMAD.WIDE R178, R152.reuse, 0x4, R168 ;  /* 0x0000000498b27825 */ /* 0x050fe400078e02a8 */
[----:B------:R-:W-:Y:S04]  /*d610*/  STL.64 [R1+0x6d8], R180 ;  /* 0x0006d8b401007387 */ /* 0x000fe80000100a00 */
[----:B------:R-:W-:Y:S04]  /*d620*/  STL.64 [R1+0x6e0], R178 ;  /* 0x0006e0b201007387 */ /* 0x000fe80000100a00 */
[----:B------:R-:W4:Y:S01]  /*d630*/  LDL.LU.64 R130, [R1+0x4b0] ;  /* 0x0004b00001827983 */ /* 0x000f220000300a00 */
[----:B---3--:R-:W-:-:S03]  /*d640*/  IMAD.WIDE R176, R152, 0x4, R166 ;  /* 0x0000000498b07825 */ /* 0x008fc600078e02a6 */
[----:B------:R-:W3:Y:S01]  /*d650*/  LDL.LU.64 R112, [R1+0x4a8] ;  /* 0x0004a80001707983 */ /* 0x000ee20000300a00 */
[----:B------:R-:W-:-:S03]  /*d660*/  IMAD.WIDE R174, R152, 0x4, R164 ;  /* 0x0000000498ae7825 */ /* 0x000fc600078e02a4 */
[----:B------:R-:W2:Y:S01]  /*d670*/  LDL.LU.64 R128, [R1+0x4a0] ;  /* 0x0004a00001807983 */ /* 0x000ea20000300a00 */
[----:B------:R-:W-:-:S03]  /*d680*/  IMAD.WIDE R168, R152, 0x4, R74 ;  /* 0x0000000498a87825 */ /* 0x000fc600078e024a */
[----:B------:R-:W2:Y:S01]  /*d690*/  LDL.LU.64 R110, [R1+0x498] ;  /* 0x00049800016e7983 */ /* 0x000ea20000300a00 */
[----:B------:R-:W-:Y:S01]  /*d6a0*/  ISETP.GE.U32.AND P5, PT, R15, 0x7ffffe7d, PT ;  /* 0x7ffffe7d0f00780c */ /* 0x000fe20003fa6070 */
[----:B------:R-:W1:Y:S01]  /*d6b0*/  LDC R74, c[0x0][0x230] ;  /* 0x00008c00ff4a7b82 */ /* 0x000e620000000800 */
[C---:B------:R-:W-:Y:S01]  /*d6c0*/  IMAD.WIDE R166, R152.reuse, 0x4, R76 ;  /* 0x0000000498a67825 */ /* 0x040fe200078e024c */
[----:B------:R-:W2:Y:S03]  /*d6d0*/  LDL.LU.64 R134, [R1+0x3b0] ;  /* 0x0003b00001867983 */ /* 0x000ea60000300a00 */
[----:B------:R-:W-:Y:S01]  /*d6e0*/  IMAD.WIDE R164, R152, 0x4, R78 ;  /* 0x0000000498a47825 */ /* 0x000fe200078e024e */
[----:B------:R-:W-:Y:S02]  /*d6f0*/  STL.64 [R1+0x6e8], R176 ;  /* 0x0006e8b001007387 */ /* 0x000fe40000100a00 */
[----:B------:R-:W1:Y:S02]  /*d700*/  LDC R15, c[0x0][0x230] ;  /* 0x00008c00ff0f7b82 */ /* 0x000e640000000800 */
[----:B------:R-:W-:Y:S04]  /*d710*/  STL.64 [R1+0x6f8], R174 ;  /* 0x0006f8ae01007387 */ /* 0x000fe80000100a00 */
[----:B------:R-:W-:Y:S01]  /*d720*/  STL.64 [R1+0x700], R172 ;  /* 0x000700ac01007387 */ /* 0x000fe20000100a00 */
[C---:B------:R-:W-:Y:S01]  /*d730*/  IMAD.WIDE R216, R154.reuse, 0x4, R216 ;  /* 0x000000049ad87825 */ /* 0x040fe200078e02d8 */
[----:B------:R-:W1:Y:S02]  /*d740*/  LDC R76, c[0x0][0x230] ;  /* 0x00008c00ff4c7b82 */ /* 0x000e640000000800 */
[----:B------:R-:W-:Y:S04]  /*d750*/  STL.64 [R1+0x708], R170 ;  /* 0x000708aa01007387 */ /* 0x000fe80000100a00 */
[----:B------:R-:W-:Y:S01]  /*d760*/  STL.64 [R1+0x710], R168 ;  /* 0x000710a801007387 */ /* 0x000fe20000100a00 */
[----:B------:R-:W-:Y:S01]  /*d770*/  IMAD.WIDE R218, R154, 0x4, R218 ;  /* 0x000000049ada7825 */ /* 0x000fe200078e02da */
[----:B------:R-:W1:Y:S02]  /*d780*/  LDC R75, c[0x0][0x230] ;  /* 0x00008c00ff4b7b82 */ /* 0x000e640000000800 */
[----:B------:R-:W-:Y:S04]  /*d790*/  STL.64 [R1+0x718], R166 ;  /* 0x000718a601007387 */ /* 0x000fe80000100a00 */
[----:B------:R-:W-:Y:S04]  /*d7a0*/  STL.64 [R1+0x720], R164 ;  /* 0x000720a401007387 */ /* 0x000fe80000100a00 */
[----:B------:R-:W2:Y:S04]  /*d7b0*/  LDL.LU.64 R132, [R1+0x3a8] ;  /* 0x0003a80001847983 */ /* 0x000ea80000300a00 */
[----:B------:R1:W-:Y:S04]  /*d7c0*/  LDGSTS.E [R245+0x69f00], desc[UR60][R96.64], P1 ;  /* 0x69f0000060f57fae */ /* 0x0003e8000892187c */
[----:B------:R-:W-:Y:S04]  /*d7d0*/  LDGSTS.E [R242+0x68380], desc[UR60][R230.64], P1 ;  /* 0x68380000e6f27fae */ /* 0x000fe8000892187c */
[----:B------:R-:W-:Y:S04]  /*d7e0*/  LDGSTS.E [R242+0x68780], desc[UR60][R224.64], P1 ;  /* 0x68780000e0f27fae */ /* 0x000fe8000892187c */
[----:B------:R-:W-:Y:S01]  /*d7f0*/  LDGSTS.E [R242+0x68b80], desc[UR60][R208.64], P1 ;  /* 0x68b80000d0f27fae */ /* 0x000fe2000892187c */
[----:B-1----:R-:W1:Y:S03]  /*d800*/  LDC R96, c[0x0][0x230] ;  /* 0x00008c00ff607b82 */ /* 0x002e660000000800 */
[----:B------:R-:W-:Y:S04]  /*d810*/  LDGSTS.E [R242+0x68f80], desc[UR60][R210.64], P1 ;  /* 0x68f80000d2f27fae */ /* 0x000fe8000892187c */
[----:B------:R-:W-:Y:S01]  /*d820*/  LDGSTS.E [R242+0x69380], desc[UR60][R212.64], P1 ;  /* 0x69380000d4f27fae */ /* 0x000fe2000892187c */
[----:B------:R-:W1:Y:S03]  /*d830*/  LDC R97, c[0x0][0x230] ;  /* 0x00008c00ff617b82 */ /* 0x000e660000000800 */
[----:B------:R-:W-:Y:S04]  /*d840*/  LDGSTS.E [R242+0x69780], desc[UR60][R214.64], P1 ;  /* 0x69780000d6f27fae */ /* 0x000fe8000892187c */
[----:B------:R-:W-:Y:S04]  /*d850*/  LDGSTS.E [R242+0x69b80], desc[UR60][R216.64], P1 ;  /* 0x69b80000d8f27fae */ /* 0x000fe8000892187c */
[----:B------:R-:W-:Y:S04]  /*d860*/  LDGSTS.E [R242+0x69f80], desc[UR60][R218.64], P1 ;  /* 0x69f80000daf27fae */ /* 0x000fe8000892187c */
[----:B------:R-:W0:Y:S01]  /*d870*/  LDGDEPBAR ;  /* 0x00000000000079af */ /* 0x000e220000000000 */
[----:B------:R-:W-:Y:S01]  /*d880*/  BAR.SYNC.DEFER_BLOCKING 0x0 ;  /* 0x0000000000007b1d */ /* 0x000fe20000010000 */
[----:B----4-:R-:W-:-:S04]  /*d890*/  IMAD.WIDE R160, R152, 0x4, R130 ;  /* 0x0000000498a07825 */ /* 0x010fc800078e0282 */
[C---:B---3--:R-:W-:Y:S01]  /*d8a0*/  IMAD.WIDE R158, R152.reuse, 0x4, R112 ;  /* 0x00000004989e7825 */ /* 0x048fe200078e0270 */
[----:B------:R-:W3:Y:S04]  /*d8b0*/  LDL.LU.64 R130, [R1+0x3a0] ;  /* 0x0003a00001827983 */ /* 0x000ee80000300a00 */
[----:B------:R-:W-:Y:S01]  /*d8c0*/  STL.64 [R1+0x730], R244 ;  /* 0x000730f401007387 */ /* 0x000fe20000100a00 */
[----:B--2---:R-:W-:-:S03]  /*d8d0*/  IMAD.WIDE R150, R152, 0x4, R128 ;  /* 0x0000000498967825 */ /* 0x004fc600078e0280 */
[----:B------:R-:W-:Y:S04]  /*d8e0*/  STL.64 [R1+0x728], R162 ;  /* 0x000728a201007387 */ /* 0x000fe80000100a00 */
[----:B------:R-:W-:Y:S01]  /*d8f0*/  STL.64 [R1+0x738], R160 ;  /* 0x000738a001007387 */ /* 0x000fe20000100a00 */
[----:B------:R-:W-:-:S03]  /*d900*/  IMAD.WIDE R148, R152, 0x4, R110 ;  /* 0x0000000498947825 */ /* 0x000fc600078e026e */
[----:B------:R-:W2:Y:S01]  /*d910*/  LDL.LU.64 R128, [R1+0x398] ;  /* 0x0003980001807983 */ /* 0x000ea20000300a00 */
[----:B------:R-:W-:-:S03]  /*d920*/  IMAD.WIDE R146, R152, 0x4, R134 ;  /* 0x0000000498927825 */ /* 0x000fc600078e0286 */
[----:B------:R-:W-:Y:S04]  /*d930*/  STL.64 [R1+0x740], R158 ;  /* 0x0007409e01007387 */ /* 0x000fe80000100a00 */
[----:B------:R-:W-:Y:S04]  /*d940*/  STL.64 [R1+0x748], R150 ;  /* 0x0007489601007387 */ /* 0x000fe80000100a00 */
[----:B------:R-:W-:Y:S04]  /*d950*/  STL.64 [R1+0x750], R148 ;  /* 0x0007509401007387 */ /* 0x000fe80000100a00 */
[----:B------:R-:W-:Y:S01]  /*d960*/  STL.64 [R1+0x758], R146 ;  /* 0x0007589201007387 */ /* 0x000fe20000100a00 */
[----:B------:R-:W-:Y:S01]  /*d970*/  IMAD.WIDE R144, R152, 0x4, R132 ;  /* 0x0000000498907825 */ /* 0x000fe200078e0284 */
[----:B------:R-:W-:-:S02]  /*d980*/  ISETP.GE.U32.AND P1, PT, R14, 0x7ffffe5f, PT ;  /* 0x7ffffe5f0e00780c */ /* 0x000fc40003f26070 */
[----:B------:R-:W-:Y:S01]  /*d990*/  @!PT LDS RZ, [RZ] ;  /* 0x00000000fffff984 */ /* 0x000fe20000000800 */
[----:B------:R-:W-:Y:S01]  /*d9a0*/  @!PT LDS RZ, [RZ] ;  /* 0x00000000fffff984 */ /* 0x000fe20000000800 */
[----:B------:R-:W-:Y:S01]  /*d9b0*/  @!PT LDS RZ, [RZ] ;  /* 0x00000000fffff984 */ /* 0x000fe20000000800 */
[----:B------:R-:W-:Y:S04]  /*d9c0*/  LDGSTS.E [R244+0x20000], desc[UR60][R220.64], !P3 ;  /* 0x20000000dcf47fae */ /* 0x000fe8000d92187c */
[----:B------:R-:W-:Y:S01]  /*d9d0*/  STL.64 [R1+0x760], R144 ;  /* 0x0007609001007387 */ /* 0x000fe20000100a00 */
[----:B---3--:R-:W-:-:S04]  /*d9e0*/  IMAD.WIDE R142, R152, 0x4, R130 ;  /* 0x00000004988e7825 */ /* 0x008fc800078e0282 */
[C---:B------:R-:W-:Y:S01]  /*d9f0*/  IMAD.WIDE R134, R152.reuse, 0x4, R48 ;  /* 0x0000000498867825 */ /* 0x040fe200078e0230 */
[----:B------:R-:W-:Y:S03]  /*da00*/  STL.64 [R1+0x768], R142 ;  /* 0x0007688e01007387 */ /* 0x000fe60000100a00 */
[C---:B------:R-:W-:Y:S01]  /*da10*/  IMAD.WIDE R132, R152.reuse, 0x4, R24 ;  /* 0x0000000498847825 */ /* 0x040fe200078e0218 */
[----:B------:R-:W3:Y:S03]  /*da20*/  LDL.LU.64 R108, [R1+0x490] ;  /* 0x00049000016c7983 */ /* 0x000ee60000300a00 */
[C---:B--2---:R-:W-:Y:S01]  /*da30*/  IMAD.WIDE R140, R152.reuse, 0x4, R128 ;  /* 0x00000004988c7825 */ /* 0x044fe200078e0280 */
[----:B------:R-:W2:Y:S01]  /*da40*/  LDL.LU.64 R110, [R1+0x488] ;  /* 0x00048800016e7983 */ /* 0x000ea20000300a00 */
[----:B------:R-:W-:Y:S01]  /*da50*/  IADD3 R14, R15, -0x123, RZ ;  /* 0xfffffedd0f0e7810 */ /* 0x000fe20007ffe0ff */
[----:B------:R-:W4:Y:S02]  /*da60*/  LDC R24, c[0x0][0x230] ;  /* 0x00008c00ff187b82 */ /* 0x000f240000000800 */
[----:B------:R-:W4:Y:S04]  /*da70*/  LDL.LU.64 R106, [R1+0x480] ;  /* 0x00048000016a7983 */ /* 0x000f280000300a00 */
[----:B------:R-:W4:Y:S01]  /*da80*/  LDL.LU.64 R116, [R1+0x478] ;  /* 0x0004780001747983 */ /* 0x000f220000300a00 */
[C---:B------:R-:W-:Y:S01]  /*da90*/  IMAD.WIDE R130, R152.reuse, 0x4, R82 ;  /* 0x0000000498827825 */ /* 0x040fe200078e0252 */
[----:B------:R-:W1:Y:S02]  /*daa0*/  LDC R49, c[0x0][0x230] ;  /* 0x00008c00ff317b82 */ /* 0x000e640000000800 */
[----:B------:R-:W4:Y:S01]  /*dab0*/  LDL.LU.64 R114, [R1+0x390] ;  /* 0x0003900001727983 */ /* 0x000f220000300a00 */
[----:B------:R-:W-:-:S03]  /*dac0*/  IMAD.WIDE R128, R152, 0x4, R84 ;  /* 0x0000000498807825 */ /* 0x000fc600078e0254 */
[----:B------:R-:W4:Y:S02]  /*dad0*/  LDL.LU.64 R112, [R1+0x388] ;  /* 0x0003880001707983 */ /* 0x000f240000300a00 */
[----:B------:R-:W1:Y:S02]  /*dae0*/  LDC R48, c[0x0][0x230] ;  /* 0x00008c00ff307b82 */ /* 0x000e640000000800 */
[----:B------:R-:W-:Y:S04]  /*daf0*/  STL.64 [R1+0x778], R140 ;  /* 0x0007788c01007387 */ /* 0x000fe80000100a00 */
[----:B------:R-:W-:Y:S02]  /*db00*/  STL.64 [R1+0x780], R138 ;  /* 0x0007808a01007387 */ /* 0x000fe40000100a00 */
[----:B------:R-:W1:Y:S02]  /*db10*/  LDC R25, c[0x0][0x230] ;  /* 0x00008c00ff197b82 */ /* 0x000e640000000800 */
[----:B------:R-:W-:Y:S04]  /*db20*/  STL.64 [R1+0x788], R136 ;  /* 0x0007888801007387 */ /* 0x000fe80000100a00 */
[----:B------:R-:W-:Y:S04]  /*db30*/  STL.64 [R1+0x790], R134 ;  /* 0x0007908601007387 */ /* 0x000fe80000100a00 */
[----:B------:R-:W-:Y:S04]  /*db40*/  STL.64 [R1+0x798], R132 ;  /* 0x0007988401007387 */ /* 0x000fe80000100a00 */
[----:B------:R-:W-:Y:S04]  /*db50*/  STL.64 [R1+0x7a0], R130 ;  /* 0x0007a08201007387 */ /* 0x000fe80000100a00 */
[----:B------:R-:W-:Y:S04]  /*db60*/  STL.64 [R1+0x7a8], R128 ;  /* 0x0007a88001007387 */ /* 0x000fe80000100a00 */
[----:B------:R-:W-:Y:S04]  /*db70*/  STL.64 [R1+0x7b0], R126 ;  /* 0x0007b07e01007387 */ /* 0x000fe80000100a00 */
[----:B------:R-:W-:Y:S04]  /*db80*/  STL.64 [R1+0x7c0], R242 ;  /* 0x0007c0f201007387 */ /* 0x000fe80000100a00 */
[----:B------:R-:W-:Y:S04]  /*db90*/  STL.64 [R1+0x7b8], R124 ;  /* 0x0007b87c01007387 */ /* 0x000fe80000100a00 */
[----:B------:R-:W-:Y:S01]  /*dba0*/  LDGSTS.E [R244+0x20004], desc[UR60][R190.64], !P0 ;  /* 0x20004000bef47fae */ /* 0x000fe2000c12187c */
[----:B---3--:R-:W-:-:S04]  /*dbb0*/  IMAD.WIDE R122, R152, 0x4, R108 ;  /* 0x00000004987a7825 */ /* 0x008fc800078e026c */
[----:B--2---:R-:W-:-:S04]  /*dbc0*/  IMAD.WIDE R120, R152, 0x4, R110 ;  /* 0x0000000498787825 */ /* 0x004fc800078e026e */
[----:B------:R-:W-:Y:S01]  /*dbd0*/  VIADD R15, R98, 0xfffffedc ;  /* 0xfffffedc620f7836 */ /* 0x000fe20000000000 */
[----:B------:R-:W2:Y:S01]  /*dbe0*/  LDL.LU.64 R110, [R1+0x380] ;  /* 0x00038000016e7983 */ /* 0x000ea20000300a00 */
[C---:B----4-:R-:W-:Y:S01]  /*dbf0*/  IMAD.WIDE R118, R152.reuse, 0x4, R106 ;  /* 0x0000000498767825 */ /* 0x050fe200078e026a */
[----:B------:R-:W3:Y:S02]  /*dc00*/  LDC R98, c[0x0][0x230] ;  /* 0x00008c00ff627b82 */ /* 0x000ee40000000800 */
[----:B------:R-:W4:Y:S01]  /*dc10*/  LDL.LU.64 R108, [R1+0x378] ;  /* 0x00037800016c7983 */ /* 0x000f220000300a00 */
[----:B------:R-:W-:-:S03]  /*dc20*/  IMAD.WIDE R116, R152, 0x4, R116 ;  /* 0x0000000498747825 */ /* 0x000fc600078e0274 */
[----:B------:R-:W-:Y:S01]  /*dc30*/  STL.64 [R1+0x7c8], R122 ;  /* 0x0007c87a01007387 */ /* 0x000fe20000100a00 */
[----:B------:R-:W-:-:S03]  /*dc40*/  IMAD.WIDE R114, R152, 0x4, R114 ;  /* 0x0000000498727825 */ /* 0x000fc600078e0272 */
[----:B------:R-:W-:Y:S04]  /*dc50*/  STL.64 [R1+0x7d0], R120 ;  /* 0x0007d07801007387 */ /* 0x000fe80000100a00 */
[----:B------:R-:W-:Y:S04]  /*dc60*/  STL.64 [R1+0x7d8], R118 ;  /* 0x0007d87601007387 */ /* 0x000fe80000100a00 */
[----:B------:R4:W-:Y:S04]  /*dc70*/  STL.64 [R1+0x7e0], R116 ;  /* 0x0007e07401007387 */ /* 0x0009e80000100a00 */
[----:B------:R4:W-:Y:S04]  /*dc80*/  STL.64 [R1+0x7e8], R114 ;  /* 0x0007e87201007387 */ /* 0x0009e80000100a00 */
[----:B------:R-:W2:Y:S01]  /*dc90*/  LDL.LU.64 R236, [R1+0x470] ;  /* 0x0004700001ec7983 */ /* 0x000ea20000300a00 */
[----:B------:R-:W-:Y:S01]  /*dca0*/  ISETP.GE.U32.AND P3, PT, R14, 0x7ffffe5e, PT ;  /* 0x7ffffe5e0e00780c */ /* 0x000fe20003f66070 */
[----:B------:R-:W-:-:S02]  /*dcb0*/  VIADD R14, R99, 0xfffffebf ;  /* 0xfffffebf630e7836 */ /* 0x000fc40000000000 */
[----:B------:R-:W-:Y:S01]  /*dcc0*/  LDGSTS.E [R244+0x20008], desc[UR60][R188.64], !P4 ;  /* 0x20008000bcf47fae */ /* 0x000fe2000e12187c */
[----:B------:R-:W3:Y:S02]  /*dcd0*/  LDC R99, c[0x0][0x230] ;  /* 0x00008c00ff637b82 */ /* 0x000ee40000000800 */
[----:B------:R-:W-:Y:S01]  /*dce0*/  ISETP.GE.U32.AND P4, PT, R14, 0x7ffffe40, PT ;  /* 0x7ffffe400e00780c */ /* 0x000fe20003f86070 */
[----:B------:R-:W-:Y:S01]  /*dcf0*/  VIADD R14, R102, 0xfffffebe ;  /* 0xfffffebe660e7836 */ /* 0x000fe20000000000 */
[----:B------:R-:W-:Y:S01]  /*dd00*/  ISETP.GE.U32.AND P0, PT, R15, 0x7ffffe5d, PT ;  /* 0x7ffffe5d0f00780c */ /* 0x000fe20003f06070 */
[----:B------:R-:W-:Y:S01]  /*dd10*/  LDGSTS.E [R244+0x2000c], desc[UR60][R186.64], !P5 ;  /* 0x2000c000baf47fae */ /* 0x000fe2000e92187c */
[----:B-1----:R-:W-:Y:S02]  /*dd20*/  VIADD R15, R96, 0xfffffebd ;  /* 0xfffffebd600f7836 */ /* 0x002fe40000000000 */
[----:B------:R-:W-:Y:S01]  /*dd30*/  ISETP.GE.U32.AND P5, PT, R14, 0x7ffffe3f, PT ;  /* 0x7ffffe3f0e00780c */ /* 0x000fe20003fa6070 */
[----:B------:R-:W-:Y:S01]  /*dd40*/  LDGSTS.E [R244+0x24000], desc[UR60][R184.64], !P2 ;  /* 0x24000000b8f47fae */ /* 0x000fe2000d12187c */
[----:B------:R-:W-:Y:S01]  /*dd50*/  IADD3 R14, R97, -0x144, RZ ;  /* 0xfffffebc610e7810 */ /* 0x000fe20007ffe0ff */
[----:B------:R-:W1:Y:S01]  /*dd60*/  LDC R102, c[0x0][0x230] ;  /* 0x00008c00ff667b82 */ /* 0x000e620000000800 */
[----:B------:R-:W-:Y:S01]  /*dd70*/  ISETP.GE.U32.AND P2, PT, R15, 0x7ffffe3e, PT ;  /* 0x7ffffe3e0f00780c */ /* 0x000fe20003f46070 */
[----:B------:R-:W-:Y:S01]  /*dd80*/  LDGSTS.E [R244+0x24004], desc[UR60][R182.64], !P1 ;  /* 0x24004000b6f47fae */ /* 0x000fe2000c92187c */
[----:B------:R-:W-:Y:S01]  /*dd90*/  ISETP.GE.U32.AND P1, PT, R14, 0x7ffffe3d, PT ;  /* 0x7ffffe3d0e00780c */ /* 0x000fe20003f26070 */
[----:B------:R-:W-:-:S02]  /*dda0*/  VIADD R15, R101, 0xfffffe9f ;  /* 0xfffffe9f650f7836 */ /* 0x000fc40000000000 */
[----:B---3--:R-:W-:Y:S01]  /*ddb0*/  VIADD R14, R98, 0xfffffe9e ;  /* 0xfffffe9e620e7836 */ /* 0x008fe20000000000 */
[----:B------:R-:W-:Y:S01]  /*ddc0*/  LDGSTS.E [R244+0x24008], desc[UR60][R180.64], !P3 ;  /* 0x24008000b4f47fae */ /* 0x000fe2000d92187c */
[----:B------:R-:W3:Y:S01]  /*ddd0*/  LDC R98, c[0x0][0x230] ;  /* 0x00008c00ff627b82 */ /* 0x000ee20000000800 */
[----:B------:R-:W-:Y:S01]  /*dde0*/  ISETP.GE.U32.AND P3, PT, R15, 0x7ffffe20, PT ;  /* 0x7ffffe200f00780c */ /* 0x000fe20003f66070 */
[----:B------:R-:W-:Y:S01]  /*ddf0*/  VIADD R15, R100, 0xfffffe9d ;  /* 0xfffffe9d640f7836 */ /* 0x000fe20000000000 */
[----:B------:R-:W-:Y:S04]  /*de00*/  LDGSTS.E [R244+0x2400c], desc[UR60][R178.64], !P0 ;  /* 0x2400c000b2f47fae */ /* 0x000fe8000c12187c */
[----:B------:R-:W-:Y:S01]  /*de10*/  LDGSTS.E [R244+0x28000], desc[UR60][R176.64], !P4 ;  /* 0x28000000b0f47fae */ /* 0x000fe2000e12187c */
[----:B------:R-:W1:Y:S01]  /*de20*/  LDC R100, c[0x0][0x230] ;  /* 0x00008c00ff647b82 */ /* 0x000e620000000800 */
[----:B------:R-:W-:-:S02]  /*de30*/  ISETP.GE.U32.AND P4, PT, R15, 0x7ffffe1e, PT ;  /* 0x7ffffe1e0f00780c */ /* 0x000fc40003f86070 */
[----:B------:R-:W-:Y:S01]  /*de40*/  IADD3 R15, R99, -0x105, RZ ;  /* 0xfffffefb630f7810 */ /* 0x000fe20007ffe0ff */
[----:B------:R-:W-:Y:S01]  /*de50*/  LDGSTS.E [R244+0x28004], desc[UR60][R174.64], !P5 ;  /* 0x28004000aef47fae */ /* 0x000fe2000e92187c */
[----:B------:R-:W-:-:S03]  /*de60*/  ISETP.GE.U32.AND P0, PT, R14, 0x7ffffe1f, PT ;  /* 0x7ffffe1f0e00780c */ /* 0x000fc60003f06070 */
[----:B------:R-:W1:Y:S01]  /*de70*/  LDC R99, c[0x0][0x230] ;  /* 0x00008c00ff637b82 */ /* 0x000e620000000800 */
[----:B------:R-:W-:Y:S01]  /*de80*/  VIADD R14, R103, 0xfffffe9c ;  /* 0xfffffe9c670e7836 */ /* 0x000fe20000000000 */
[----:B------:R-:W-:Y:S01]  /*de90*/  LDGSTS.E [R244+0x28008], desc[UR60][R172.64], !P2 ;  /* 0x28008000acf47fae */ /* 0x000fe2000d12187c */
[----:B------:R-:W-:-:S03]  /*dea0*/  ISETP.GE.U32.AND P2, PT, R15, 0x7ffffe7c, PT ;  /* 0x7ffffe7c0f00780c */ /* 0x000fc60003f46070 */
[----:B------:R-:W-:Y:S01]  /*deb0*/  ISETP.GE.U32.AND P5, PT, R14, 0x7ffffe1d, PT ;  /* 0x7ffffe1d0e00780c */ /* 0x000fe20003fa6070 */
[----:B------:R-:W-:Y:S01]  /*dec0*/  LDGSTS.E [R244+0x2800c], desc[UR60][R170.64], !P1 ;  /* 0x2800c000aaf47fae */ /* 0x000fe2000c92187c */
[----:B---3--:R-:W-:Y:S01]  /*ded0*/  VIADD R15, R98, 0xfffffef9 ;  /* 0xfffffef9620f7836 */ /* 0x008fe20000000000 */
[----:B------:R-:W3:Y:S02]  /*dee0*/  LDC R97, c[0x0][0x230] ;  /* 0x00008c00ff617b82 */ /* 0x000ee40000000800 */
[----:B------:R-:W-:Y:S02]  /*def0*/  LDGSTS.E [R244+0x2c000], desc[UR60][R168.64], !P3 ;  /* 0x2c000000a8f47fae */ /* 0x000fe4000d92187c */
[----:B------:R-:W-:Y:S02]  /*df00*/  ISETP.GE.U32.AND P3, PT, R15, 0x7ffffe7a, PT ;  /* 0x7ffffe7a0f00780c */ /* 0x000fe40003f66070 */
[----:B------:R-:W-:Y:S01]  /*df10*/  LDGSTS.E [R244+0x2c004], desc[UR60][R166.64], !P0 ;  /* 0x2c004000a6f47fae */ /* 0x000fe2000c12187c */
[----:B-1----:R-:W-:Y:S01]  /*df20*/  IADD3 R15, R100, -0x126, RZ ;  /* 0xfffffeda640f7810 */ /* 0x002fe20007ffe0ff */
[----:B------:R-:W1:Y:S02]  /*df30*/  LDC R96, c[0x0][0x230] ;  /* 0x00008c00ff607b82 */ /* 0x000e640000000800 */
[----:B------:R-:W-:Y:S04]  /*df40*/  LDGSTS.E [R244+0x2c008], desc[UR60][R164.64], !P4 ;  /* 0x2c008000a4f47fae */ /* 0x000fe8000e12187c */
[----:B------:R-:W4:Y:S04]  /*df50*/  LDL.LU.64 R188, [R1+0x468] ;  /* 0x0004680001bc7983 */ /* 0x000f280000300a00 */
[----:B------:R-:W-:Y:S01]  /*df60*/  LDGSTS.E [R244+0x2c00c], desc[UR60][R162.64], !P5 ;  /* 0x2c00c000a2f47fae */ /* 0x000fe2000e92187c */
[----:B------:R-:W-:Y:S01]  /*df70*/  ISETP.GE.U32.AND P5, PT, R15, 0x7ffffe5b, PT ;  /* 0x7ffffe5b0f00780c */ /* 0x000fe20003fa6070 */
[----:B------:R-:W-:-:S02]  /*df80*/  VIADD R15, R99, 0xfffffed8 ;  /* 0xfffffed8630f7836 */ /* 0x000fc40000000000 */
[----:B------:R-:W4:Y:S01]  /*df90*/  LDL.LU.64 R190, [R1+0x460] ;  /* 0x0004600001be7983 */ /* 0x000f220000300a00 */
[----:B------:R-:W-:-:S03]  /*dfa0*/  IMAD.WIDE R98, R152, 0x4, R90 ;  /* 0x0000000498627825 */ /* 0x000fc600078e025a */
[----:B------:R-:W4:Y:S04]  /*dfb0*/  LDL.LU.64 R220, [R1+0x458] ;  /* 0x0004580001dc7983 */ /* 0x000f280000300a00 */
[----:B------:R-:W4:Y:S04]  /*dfc0*/  LDL.LU.64 R246, [R1+0x370] ;  /* 0x0003700001f67983 */ /* 0x000f280000300a00 */
[----:B------:R-:W4:Y:S04]  /*dfd0*/  LDL.LU.64 R240, [R1+0x368] ;  /* 0x0003680001f07983 */ /* 0x000f280000300a00 */
[----:B------:R-:W4:Y:S01]  /*dfe0*/  LDL.LU.64 R238, [R1+0x360] ;  /* 0x0003600001ee7983 */ /* 0x000f220000300a00 */
[----:B------:R-:W-:-:S03]  /*dff0*/  VIADD R14, R102, 0xfffffefa ;  /* 0xfffffefa660e7836 */ /* 0x000fc60000000000 */
[----:B------:R-:W-:Y:S01]  /*e000*/  LDGSTS.E [R243+0x20000], desc[UR60][R160.64], !P2 ;  /* 0x20000000a0f37fae */ /* 0x000fe2000d12187c */
[----:B--2---:R-:W-:-:S03]  /*e010*/  IMAD.WIDE R90, R152, 0x4, R236 ;  /* 0x00000004985a7825 */ /* 0x004fc600078e02ec */
[----:B------:R-:W2:Y:S01]  /*e020*/  LDL.LU.64 R236, [R1+0x358] ;  /* 0x0003580001ec7983 */ /* 0x000ea20000300a00 */
[----:B------:R-:W-:Y:S01]  /*e030*/  ISETP.GE.U32.AND P1, PT, R14, 0x7ffffe7b, PT ;  /* 0x7ffffe7b0e00780c */ /* 0x000fe20003f26070 */
[----:B---3--:R-:W-:-:S05]  /*e040*/  VIADD R14, R97, 0xfffffef8 ;  /* 0xfffffef8610e7836 */ /* 0x008fca0000000000 */
[----:B------:R-:W-:Y:S01]  /*e050*/  ISETP.GE.U32.AND P0, PT, R14, 0x7ffffe79, PT ;  /* 0x7ffffe790e00780c */ /* 0x000fe20003f06070 */
[----:B-1----:R-:W-:-:S05]  /*e060*/  VIADD R14, R96, 0xfffffedb ;  /* 0xfffffedb600e7836 */ /* 0x002fca0000000000 */
[----:B------:R-:W-:Y:S01]  /*e070*/  ISETP.GE.U32.AND P4, PT, R14, 0x7ffffe5c, PT ;  /* 0x7ffffe5c0e00780c */ /* 0x000fe20003f86070 */
[----:B------:R-:W-:Y:S01]  /*e080*/  VIADD R14, R52, 0xfffffed9 ;  /* 0xfffffed9340e7836 */ /* 0x000fe20000000000 */
[----:B------:R-:W-:Y:S01]  /*e090*/  LDGSTS.E [R243+0x20004], desc[UR60][R158.64], !P1 ;  /* 0x200040009ef37fae */ /* 0x000fe2000c92187c */
[----:B------:R-:W1:Y:S03]  /*e0a0*/  LDC R52, c[0x0][0x230] ;  /* 0x00008c00ff347b82 */ /* 0x000e660000000800 */
[----:B------:R-:W-:Y:S01]  /*e0b0*/  ISETP.GE.U32.AND P2, PT, R14, 0x7ffffe5a, PT ;  /* 0x7ffffe5a0e00780c */ /* 0x000fe20003f46070 */
[----:B------:R-:W-:Y:S01]  /*e0c0*/  VIADD R14, R53, 0xfffffebb ;  /* 0xfffffebb350e7836 */ /* 0x000fe20000000000 */
[----:B------:R-:W-:Y:S01]  /*e0d0*/  ISETP.GE.U32.AND P1, PT, R15, 0x7ffffe59, PT ;  /* 0x7ffffe590f00780c */ /* 0x000fe20003f26070 */
[----:B------:R-:W-:Y:S02]  /*e0e0*/  LDGSTS.E [R243+0x20008], desc[UR60][R150.64], !P3 ;  /* 0x2000800096f37fae */ /* 0x000fe4000d92187c */
[----:B------:R-:W3:Y:S01]  /*e0f0*/  LDC R53, c[0x0][0x230] ;  /* 0x00008c00ff357b82 */ /* 0x000ee20000000800 */
[----:B------:R-:W-:Y:S01]  /*e100*/  VIADD R15, R74, 0xfffffeba ;  /* 0xfffffeba4a0f7836 */ /* 0x000fe20000000000 */
[----:B------:R-:W-:Y:S04]  /*e110*/  LDGSTS.E [R243+0x2000c], desc[UR60][R148.64], !P0 ;  /* 0x2000c00094f37fae */ /* 0x000fe8000c12187c */
[----:B------:R-:W-:Y:S01]  /*e120*/  ISETP.GE.U32.AND P0, PT, R15, 0x7ffffe3b, PT ;  /* 0x7ffffe3b0f00780c */ /* 0x000fe20003f06070 */
[----:B------:R-:W-:Y:S01]  /*e130*/  VIADD R15, R55, 0xfffffeb8 ;  /* 0xfffffeb8370f7836 */ /* 0x000fe20000000000 */
[----:B------:R-:W-:Y:S01]  /*e140*/  LDGSTS.E [R243+0x24000], desc[UR60][R146.64], !P4 ;  /* 0x2400000092f37fae */ /* 0x000fe2000e12187c */
[----:B------:R-:W1:Y:S03]  /*e150*/  LDC R74, c[0x0][0x230] ;  /* 0x00008c00ff4a7b82 */ /* 0x000e660000000800 */
[----:B------:R-:W-:Y:S01]  /*e160*/  LDGSTS.E [R243+0x24004], desc[UR60][R144.64], !P5 ;  /* 0x2400400090f37fae */ /* 0x000fe2000e92187c */
[----:B------:R-:W-:-:S03]  /*e170*/  ISETP.GE.U32.AND P5, PT, R15, 0x7ffffe39, PT ;  /* 0x7ffffe390f00780c */ /* 0x000fc60003fa6070 */
[----:B------:R-:W-:Y:S01]  /*e180*/  LDGSTS.E [R243+0x24008], desc[UR60][R142.64], !P2 ;  /* 0x240080008ef37fae */ /* 0x000fe2000d12187c */
[----:B------:R-:W1:Y:S03]  /*e190*/  LDC R55, c[0x0][0x230] ;  /* 0x00008c00ff377b82 */ /* 0x000e660000000800 */
[----:B------:R-:W-:Y:S01]  /*e1a0*/  LDGSTS.E [R243+0x2400c], desc[UR60][R140.64], !P1 ;  /* 0x2400c0008cf37fae */ /* 0x000fe2000c92187c */
[----:B---3--:R-:W-:Y:S02]  /*e1b0*/  VIADD R15, R53, 0xfffffe9a ;  /* 0xfffffe9a350f7836 */ /* 0x008fe40000000000 */
[----:B----4-:R-:W-:-:S03]  /*e1c0*/  IMAD.WIDE R84, R152, 0x4, R220 ;  /* 0x0000000498547825 */ /* 0x010fc600078e02dc */
[----:B------:R-:W-:Y:S01]  /*e1d0*/  ISETP.GE.U32.AND P1, PT, R15, 0x7ffffe1b, PT ;  /* 0x7ffffe1b0f00780c */ /* 0x000fe20003f26070 */
[----:B------:R-:W3:Y:S01]  /*e1e0*/  LDL.LU.64 R220, [R1+0x450] ;  /* 0x0004500001dc7983 */ /* 0x000ee20000300a00 */
[----:B------:R-:W-:-:S04]  /*e1f0*/  IMAD.WIDE R82, R152, 0x4, R246 ;  /* 0x0000000498527825 */ /* 0x000fc800078e02f6 */
[C---:B------:R-:W-:Y:S01]  /*e200*/  IMAD.WIDE R80, R152.reuse, 0x4, R240 ;  /* 0x0000000498507825 */ /* 0x040fe200078e02f0 */
[----:B------:R-:W4:Y:S03]  /*e210*/  LDL.LU.64 R246, [R1+0x448] ;  /* 0x0004480001f67983 */ /* 0x000f260000300a00 */
[----:B------:R-:W-:Y:S01]  /*e220*/  IMAD.WIDE R78, R152, 0x4, R238 ;  /* 0x00000004984e7825 */ /* 0x000fe200078e02ee */
[----:B------:R-:W3:Y:S01]  /*e230*/  LDL.LU.64 R240, [R1+0x440] ;  /* 0x0004400001f07983 */ /* 0x000ee20000300a00 */
[----:B------:R-:W-:Y:S01]  /*e240*/  ISETP.GE.U32.AND P3, PT, R14, 0x7ffffe3c, PT ;  /* 0x7ffffe3c0e00780c */ /* 0x000fe20003f66070 */
[----:B------:R-:W1:Y:S01]  /*e250*/  LDC R53, c[0x0][0x230] ;  /* 0x00008c00ff357b82 */ /* 0x000e620000000800 */
[----:B------:R-:W-:Y:S01]  /*e260*/  VIADD R15, R76, 0xfffffef7 ;  /* 0xfffffef74c0f7836 */ /* 0x000fe20000000000 */
[----:B------:R-:W3:Y:S01]  /*e270*/  LDL.LU.64 R238, [R1+0x438] ;  /* 0x0004380001ee7983 */ /* 0x000ee20000300a00 */
[----:B------:R-:W-:-:S09]  /*e280*/  IADD3 R14, R75, -0x147, RZ ;  /* 0xfffffeb94b0e7810 */ /* 0x000fd20007ffe0ff */
[----:B------:R-:W-:Y:S01]  /*e290*/  LDGSTS.E [R243+0x28000], desc[UR60][R138.64], !P3 ;  /* 0x280000008af37fae */ /* 0x000fe2000d92187c */
[----:B--2---:R-:W-:Y:S01]  /*e2a0*/  IMAD.WIDE R76, R152, 0x4, R236 ;  /* 0x00000004984c7825 */ /* 0x004fe200078e02ec */
[----:B------:R-:W-:Y:S02]  /*e2b0*/  ISETP.GE.U32.AND P4, PT, R14, 0x7ffffe3a, PT ;  /* 0x7ffffe3a0e00780c */ /* 0x000fe40003f86070 */
[----:B------:R-:W2:Y:S01]  /*e2c0*/  LDL.LU.64 R236, [R1+0x348] ;  /* 0x0003480001ec7983 */ /* 0x000ea20000300a00 */
[----:B------:R-:W1:Y:S01]  /*e2d0*/  LDC R75, c[0x0][0x230] ;  /* 0x00008c00ff4b7b82 */ /* 0x000e620000000800 */
[----:B------:R-:W-:Y:S02]  /*e2e0*/  VIADD R14, R54, 0xfffffe9b ;  /* 0xfffffe9b360e7836 */ /* 0x000fe40000000000 */
[----:B------:R-:W-:Y:S03]  /*e2f0*/  LDGSTS.E [R243+0x28004], desc[UR60][R136.64], !P0 ;  /* 0x2800400088f37fae */ /* 0x000fe6000c12187c */
[----:B------:R-:W-:Y:S01]  /*e300*/  ISETP.GE.U32.AND P2, PT, R14, 0x7ffffe1c, PT ;  /* 0x7ffffe1c0e00780c */ /* 0x000fe20003f46070 */
[----:B-1----:R-:W-:Y:S01]  /*e310*/  VIADD R14, R52, 0xfffffe99 ;  /* 0xfffffe99340e7836 */ /* 0x002fe20000000000 */
[----:B------:R-:W1:Y:S02]  /*e320*/  LDC R54, c[0x0][0x230] ;  /* 0x00008c00ff367b82 */ /* 0x000e640000000800 */
[----:B------:R-:W-:Y:S02]  /*e330*/  LDGSTS.E [R243+0x28008], desc[UR60][R134.64], !P4 ;  /* 0x2800800086f37fae */ /* 0x000fe4000e12187c */
[----:B------:R-:W-:-:S02]  /*e340*/  ISETP.GE.U32.AND P3, PT, R14, 0x7ffffe1a, PT ;  /* 0x7ffffe1a0e00780c */ /* 0x000fc40003f66070 */
[----:B------:R-:W-:Y:S01]  /*e350*/  IADD3 R14, R74, -0x168, RZ ;  /* 0xfffffe984a0e7810 */ /* 0x000fe20007ffe0ff */
[----:B------:R-:W-:Y:S01]  /*e360*/  LDGSTS.E [R243+0x2800c], desc[UR60][R132.64], !P5 ;  /* 0x2800c00084f37fae */ /* 0x000fe2000e92187c */
[----:B------:R-:W1:Y:S02]  /*e370*/  LDC R52, c[0x0][0x230] ;  /* 0x00008c00ff347b82 */ /* 0x000e640000000800 */
[----:B------:R-:W-:Y:S01]  /*e380*/  ISETP.GE.U32.AND P0, PT, R14, 0x7ffffe19, PT ;  /* 0x7ffffe190e00780c */ /* 0x000fe20003f06070 */
[----:B------:R-:W-:Y:S01]  /*e390*/  VIADD R14, R55, 0xfffffef6 ;  /* 0xfffffef6370e7836 */ /* 0x000fe20000000000 */
[----:B------:R-:W-:Y:S01]  /*e3a0*/  ISETP.GE.U32.AND P4, PT, R15, 0x7ffffe78, PT ;  /* 0x7ffffe780f00780c */ /* 0x000fe20003f86070 */
[----:B------:R-:W-:Y:S03]  /*e3b0*/  LDGSTS.E [R243+0x2c000], desc[UR60][R130.64], !P2 ;  /* 0x2c00000082f37fae */ /* 0x000fe6000d12187c */
[----:B------:R-:W-:Y:S01]  /*e3c0*/  ISETP.GE.U32.AND P5, PT, R14, 0x7ffffe77, PT ;  /* 0x7ffffe770e00780c */ /* 0x000fe20003fa6070 */
[----:B------:R-:W-:Y:S01]  /*e3d0*/  VIADD R14, R53, 0xfffffef4 ;  /* 0xfffffef4350e7836 */ /* 0x000fe20000000000 */
[----:B------:R-:W-:Y:S01]  /*e3e0*/  LDGSTS.E [R243+0x2c004], desc[UR60][R128.64], !P1 ;  /* 0x2c00400080f37fae */ /* 0x000fe2000c92187c */
[----:B------:R-:W-:Y:S01]  /*e3f0*/  VIADD R15, R75, 0xfffffef5 ;  /* 0xfffffef54b0f7836 */ /* 0x000fe20000000000 */
[----:B------:R-:W4:Y:S02]  /*e400*/  LDC R53, c[0x0][0x230] ;  /* 0x00008c00ff357b82 */ /* 0x000f240000000800 */
[----:B------:R-:W-:Y:S01]  /*e410*/  ISETP.GE.U32.AND P1, PT, R14, 0x7ffffe75, PT ;  /* 0x7ffffe750e00780c */ /* 0x000fe20003f26070 */
[----:B------:R-:W-:Y:S01]  /*e420*/  LDGSTS.E [R243+0x2c008], desc[UR60][R126.64], !P3 ;  /* 0x2c0080007ef37fae */ /* 0x000fe2000d92187c */
[----:B-1----:R-:W-:Y:S01]  /*e430*/  VIADD R14, R54, 0xfffffed6 ;  /* 0xfffffed6360e7836 */ /* 0x002fe20000000000 */
[----:B------:R-:W-:-:S02]  /*e440*/  ISETP.GE.U32.AND P2, PT, R15, 0x7ffffe76, PT ;  /* 0x7ffffe760f00780c */ /* 0x000fc40003f46070 */
[----:B------:R-:W-:Y:S01]  /*e450*/  IADD3 R15, R50, -0x129, RZ ;  /* 0xfffffed7320f7810 */ /* 0x000fe20007ffe0ff */
[----:B------:R-:W-:Y:S01]  /*e460*/  LDGSTS.E [R243+0x2c00c], desc[UR60][R124.64], !P0 ;  /* 0x2c00c0007cf37fae */ /* 0x000fe2000c12187c */
[----:B------:R-:W-:Y:S01]  /*e470*/  ISETP.GE.U32.AND P0, PT, R14, 0x7ffffe57, PT ;  /* 0x7ffffe570e00780c */ /* 0x000fe20003f06070 */
[----:B------:R-:W1:Y:S01]  /*e480*/  LDC R50, c[0x0][0x230] ;  /* 0x00008c00ff327b82 */ /* 0x000e620000000800 */
[----:B------:R-:W-:Y:S01]  /*e490*/  ISETP.GE.U32.AND P3, PT, R15, 0x7ffffe58, PT ;  /* 0x7ffffe580f00780c */ /* 0x000fe20003f66070 */
[----:B------:R-:W-:Y:S01]  /*e4a0*/  VIADD R14, R52, 0xfffffed4 ;  /* 0xfffffed4340e7836 */ /* 0x000fe20000000000 */
[----:B------:R-:W-:Y:S01]  /*e4b0*/  LDGSTS.E [R9+0x20000], desc[UR60][R122.64], !P4 ;  /* 0x200000007a097fae */ /* 0x000fe2000e12187c */
[----:B------:R-:W-:-:S03]  /*e4c0*/  VIADD R15, R24, 0xfffffed5 ;  /* 0xfffffed5180f7836 */ /* 0x000fc60000000000 */
[----:B------:R-:W-:Y:S01]  /*e4d0*/  LDGSTS.E [R9+0x20004], desc[UR60][R120.64], !P5 ;  /* 0x2000400078097fae */ /* 0x000fe2000e92187c */
[----:B------:R-:W1:Y:S01]  /*e4e0*/  LDC R24, c[0x0][0x230] ;  /* 0x00008c00ff187b82 */ /* 0x000e620000000800 */
[----:B------:R-:W-:Y:S02]  /*e4f0*/  ISETP.GE.U32.AND P5, PT, R14, 0x7ffffe55, PT ;  /* 0x7ffffe550e00780c */ /* 0x000fe40003fa6070 */
[----:B------:R-:W-:Y:S01]  /*e500*/  IADD3 R14, R51, -0x14a, RZ ;  /* 0xfffffeb6330e7810 */ /* 0x000fe20007ffe0ff */
[----:B------:R-:W-:Y:S01]  /*e510*/  LDGSTS.E [R9+0x20008], desc[UR60][R118.64], !P2 ;  /* 0x2000800076097fae */ /* 0x000fe2000d12187c */
[----:B------:R-:W-:-:S03]  /*e520*/  ISETP.GE.U32.AND P4, PT, R15, 0x7ffffe56, PT ;  /* 0x7ffffe560f00780c */ /* 0x000fc60003f86070 */
[----:B------:R-:W3:Y:S01]  /*e530*/  LDC R51, c[0x0][0x230] ;  /* 0x00008c00ff337b82 */ /* 0x000ee20000000800 */
[----:B------:R3:W-:Y:S01]  /*e540*/  LDGSTS.E [R9+0x2000c], desc[UR60][R116.64], !P1 ;  /* 0x2000c00074097fae */ /* 0x0007e2000c92187c */
[----:B------:R-:W-:Y:S01]  /*e550*/  VIADD R15, R49, 0xfffffeb7 ;  /* 0xfffffeb7310f7836 */ /* 0x000fe20000000000 */
[----:B------:R-:W-:Y:S01]  /*e560*/  ISETP.GE.U32.AND P1, PT, R14, 0x7ffffe37, PT ;  /* 0x7ffffe370e00780c */ /* 0x000fe20003f26070 */
[----:B------:R-:W-:Y:S01]  /*e570*/  VIADD R14, R48, 0xfffffeb5 ;  /* 0xfffffeb5300e7836 */ /* 0x000fe20000000000 */
[----:B------:R3:W-:Y:S03]  /*e580*/  LDGSTS.E [R9+0x24000], desc[UR60][R114.64], !P3 ;  /* 0x2400000072097fae */ /* 0x0007e6000d92187c */
[----:B------:R-:W3:Y:S01]  /*e590*/  LDC R49, c[0x0][0x230] ;  /* 0x00008c00ff317b82 */ /* 0x000ee20000000800 */
[----:B------:R-:W-:Y:S01]  /*e5a0*/  ISETP.GE.U32.AND P2, PT, R15, 0x7ffffe38, PT ;  /* 0x7ffffe380f00780c */ /* 0x000fe20003f46070 */
[----:B------:R-:W-:-:S06]  /*e5b0*/  IMAD.WIDE R112, R152, 0x4, R112 ;  /* 0x0000000498707825 */ /* 0x000fcc00078e0270 */
[----:B------:R-:W3:Y:S01]  /*e5c0*/  LDC R48, c[0x0][0x230] ;  /* 0x00008c00ff307b82 */ /* 0x000ee20000000800 */
[----:B------:R-:W-:Y:S01]  /*e5d0*/  ISETP.GE.U32.AND P3, PT, R14, 0x7ffffe36, PT ;  /* 0x7ffffe360e00780c */ /* 0x000fe20003f66070 */
[C---:B------:R-:W-:Y:S01]  /*e5e0*/  IMAD.WIDE R110, R152.reuse, 0x4, R110 ;  /* 0x00000004986e7825 */ /* 0x040fe200078e026e */
[----:B------:R-:W-:Y:S03]  /*e5f0*/  LDGSTS.E [R9+0x24004], desc[UR60][R112.64], !P0 ;  /* 0x2400400070097fae */ /* 0x000fe6000c12187c */
[----:B------:R-:W-:Y:S01]  /*e600*/  VIADD R14, R25, 0xfffffe97 ;  /* 0xfffffe97190e7836 */ /* 0x000fe20000000000 */
[----:B------:R-:W-:Y:S01]  /*e610*/  LDGSTS.E [R9+0x24008], desc[UR60][R110.64], !P4 ;  /* 0x240080006e097fae */ /* 0x000fe2000e12187c */
[----:B------:R-:W-:Y:S01]  /*e620*/  IMAD.WIDE R108, R152, 0x4, R108 ;  /* 0x00000004986c7825 */ /* 0x000fe200078e026c */
[----:B------:R-:W2:Y:S02]  /*e630*/  LDC R25, c[0x0][0x230] ;  /* 0x00008c00ff197b82 */ /* 0x000ea40000000800 */
[----:B------:R-:W-:Y:S01]  /*e640*/  ISETP.GE.U32.AND P4, PT, R14, 0x7ffffe18, PT ;  /* 0x7ffffe180e00780c */ /* 0x000fe20003f86070 */
[----:B------:R-:W-:Y:S01]  /*e650*/  IMAD.WIDE R106, R152, 0x4, R22 ;  /* 0x00000004986a7825 */ /* 0x000fe200078e0216 */
[----:B-1----:R-:W-:Y:S01]  /*e660*/  IADD3 R14, R24, -0x16b, RZ ;  /* 0xfffffe95180e7810 */ /* 0x002fe20007ffe0ff */
[----:B------:R-:W-:Y:S02]  /*e670*/  LDGSTS.E [R9+0x2400c], desc[UR60][R108.64], !P5 ;  /* 0x2400c0006c097fae */ /* 0x000fe4000e92187c */
[----:B----4-:R-:W-:Y:S01]  /*e680*/  VIADD R15, R53, 0xfffffeb4 ;  /* 0xfffffeb4350f7836 */ /* 0x010fe20000000000 */
[----:B------:R-:W1:Y:S01]  /*e690*/  LDC R22, c[0x0][0x230] ;  /* 0x00008c00ff167b82 */ /* 0x000e620000000800 */
[----:B------:R-:W-:Y:S01]  /*e6a0*/  LDGSTS.E [R9+0x28000], desc[UR60][R106.64], !P2 ;  /* 0x280000006a097fae */ /* 0x000fe2000d12187c */
[----:B------:R-:W-:Y:S01]  /*e6b0*/  IMAD.WIDE R104, R152, 0x4, R20 ;  /* 0x0000000498687825 */ /* 0x000fe200078e0214 */
[----:B------:R-:W-:-:S02]  /*e6c0*/  ISETP.GE.U32.AND P2, PT, R14, 0x7ffffe16, PT ;  /* 0x7ffffe160e00780c */ /* 0x000fc40003f46070 */
[----:B------:R-:W-:Y:S01]  /*e6d0*/  ISETP.GE.U32.AND P0, PT, R15, 0x7ffffe35, PT ;  /* 0x7ffffe350f00780c */ /* 0x000fe20003f06070 */
[----:B------:R-:W-:Y:S01]  /*e6e0*/  IMAD.WIDE R102, R152, 0x4, R18 ;  /* 0x0000000498667825 */ /* 0x000fe200078e0212 */
[----:B------:R-:W-:Y:S01]  /*e6f0*/  LDGSTS.E [R9+0x28004], desc[UR60][R104.64], !P1 ;  /* 0x2800400068097fae */ /* 0x000fe2000c92187c */
[----:B------:R-:W4:Y:S02]  /*e700*/  LDC R20, c[0x0][0x230] ;  /* 0x00008c00ff147b82 */ /* 0x000f240000000800 */
[----:B------:R-:W-:Y:S01]  /*e710*/  VIADD R15, R50, 0xfffffe96 ;  /* 0xfffffe96320f7836 */ /* 0x000fe20000000000 */
[----:B------:R-:W-:Y:S01]  /*e720*/  LDGSTS.E [R9+0x28008], desc[UR60][R102.64], !P3 ;  /* 0x2800800066097fae */ /* 0x000fe2000d92187c */
[----:B---3--:R-:W-:-:S03]  /*e730*/  VIADD R14, R51, 0xfffffef3 ;  /* 0xfffffef3330e7836 */ /* 0x008fc60000000000 */
[----:B------:R-:W-:Y:S01]  /*e740*/  ISETP.GE.U32.AND P5, PT, R15, 0x7ffffe17, PT ;  /* 0x7ffffe170f00780c */ /* 0x000fe20003fa6070 */
[----:B------:R-:W-:Y:S01]  /*e750*/  VIADD R15, R49, 0xfffffe94 ;  /* 0xfffffe94310f7836 */ /* 0x000fe20000000000 */
[----:B------:R-:W-:Y:S01]  /*e760*/  ISETP.GE.U32.AND P3, PT, R14, 0x7ffffe74, PT ;  /* 0x7ffffe740e00780c */ /* 0x000fe20003f66070 */
[----:B------:R-:W-:Y:S01]  /*e770*/  VIADD R14, R48, 0xfffffef1 ;  /* 0xfffffef1300e7836 */ /* 0x000fe20000000000 */
[----:B------:R-:W3:Y:S01]  /*e780*/  LDC R21, c[0x0][0x230] ;  /* 0x00008c00ff157b82 */ /* 0x000ee20000000800 */
[----:B------:R-:W-:-:S04]  /*e790*/  IMAD.WIDE R88, R152, 0x4, R188 ;  /* 0x0000000498587825 */ /* 0x000fc800078e02bc */
[----:B------:R-:W-:-:S03]  /*e7a0*/  IMAD.WIDE R54, R152, 0x4, R246 ;  /* 0x0000000498367825 */ /* 0x000fc600078e02f6 */
[----:B------:R-:W3:Y:S01]  /*e7b0*/  LDC R18, c[0x0][0x230] ;  /* 0x00008c00ff127b82 */ /* 0x000ee20000000800 */
[----:B------:R-:W-:-:S04]  /*e7c0*/  IMAD.WIDE R56, R152, 0x4, R220 ;  /* 0x0000000498387825 */ /* 0x000fc800078e02dc */
[----:B------:R-:W-:-:S03]  /*e7d0*/  IMAD.WIDE R52, R152, 0x4, R240 ;  /* 0x0000000498347825 */ /* 0x000fc600078e02f0 */
[----:B------:R-:W3:Y:S01]  /*e7e0*/  LDC R19, c[0x0][0x230] ;  /* 0x00008c00ff137b82 */ /* 0x000ee20000000800 */
[----:B------:R-:W-:-:S04]  /*e7f0*/  IMAD.WIDE R86, R152, 0x4, R190 ;  /* 0x0000000498567825 */ /* 0x000fc800078e02be */
[----:B------:R-:W-:-:S03]  /*e800*/  IMAD.WIDE R100, R152, 0x4, R16 ;  /* 0x0000000498647825 */ /* 0x000fc600078e0210 */
[----:B------:R-:W3:Y:S01]  /*e810*/  LDC R117, c[0x0][0x230] ;  /* 0x00008c00ff757b82 */ /* 0x000ee20000000800 */
[C---:B------:R-:W-:Y:S01]  /*e820*/  IMAD.WIDE R50, R152.reuse, 0x4, R238 ;  /* 0x0000000498327825 */ /* 0x040fe200078e02ee */
[----:B------:R-:W-:Y:S03]  /*e830*/  LDGSTS.E [R9+0x2800c], desc[UR60][R100.64], !P0 ;  /* 0x2800c00064097fae */ /* 0x000fe6000c12187c */
        /* <DEDUP_REMOVED lines=11> */
[----:B--2---:R-:W-:Y:S01]  /*e8f0*/  IMAD.WIDE R48, R152, 0x4, R236 ;  /* 0x0000000498307825 */ /* 0x004fe200078e02ec */
[----:B-1----:R-:W-:Y:S01]  /*e900*/  IADD3 R11, R22, -0x110, RZ ;  /* 0xfffffef0160b7810 */ /* 0x002fe20007ffe0ff */
[----:B------:R-:W2:Y:S01]  /*e910*/  LDL.LU.64 R236, [R1+0x430] ;  /* 0x0004300001ec7983 */ /* 0x000ea20000300a00 */
[----:B------:R-:W-:-:S04]  /*e920*/  ISETP.GE.U32.AND P1, PT, R15, 0x7ffffe15, PT ;  /* 0x7ffffe150f00780c */ /* 0x000fc80003f26070 */
[----:B------:R-:W1:Y:S01]  /*e930*/  LDC R16, c[0x0][0x230] ;  /* 0x00008c00ff107b82 */ /* 0x000e620000000800 */
[----:B------:R-:W2:Y:S04]  /*e940*/  LDL.LU.64 R188, [R1+0x428] ;  /* 0x0004280001bc7983 */ /* 0x000ea80000300a00 */
[----:B------:R-:W2:Y:S01]  /*e950*/  LDL.LU.64 R246, [R1+0x420] ;  /* 0x0004200001f67983 */ /* 0x000ea20000300a00 */
[----:B----4-:R-:W-:Y:S02]  /*e960*/  VIADD R10, R20, 0xfffffed3 ;  /* 0xfffffed3140a7836 */ /* 0x010fe40000000000 */
[----:B------:R-:W4:Y:S01]  /*e970*/  LDC R17, c[0x0][0x230] ;  /* 0x00008c00ff117b82 */ /* 0x000f220000000800 */
[----:B------:R-:W2:Y:S04]  /*e980*/  LDL.LU.64 R220, [R1+0x418] ;  /* 0x0004180001dc7983 */ /* 0x000ea80000300a00 */
[----:B------:R-:W2:Y:S03]  /*e990*/  LDL.LU.64 R238, [R1+0x340] ;  /* 0x0003400001ee7983 */ /* 0x000ea60000300a00 */
[----:B------:R-:W2:Y:S01]  /*e9a0*/  LDC R12, c[0x0][0x230] ;  /* 0x00008c00ff0c7b82 */ /* 0x000ea20000000800 */
[----:B------:R-:W2:Y:S04]  /*e9b0*/  LDL.LU.64 R240, [R1+0x338] ;  /* 0x0003380001f07983 */ /* 0x000ea80000300a00 */
[----:B------:R-:W2:Y:S04]  /*e9c0*/  LDL.LU.64 R190, [R1+0x330] ;  /* 0x0003300001be7983 */ /* 0x000ea80000300a00 */
[----:B------:R-:W-:Y:S01]  /*e9d0*/  LDGSTS.E [R9+0x2c000], desc[UR60][R98.64], !P4 ;  /* 0x2c00000062097fae */ /* 0x000fe2000e12187c */
[----:B------:R-:W2:Y:S03]  /*e9e0*/  LDC R13, c[0x0][0x230] ;  /* 0x00008c00ff0d7b82 */ /* 0x000ea60000000800 */
[----:B------:R-:W-:Y:S01]  /*e9f0*/  LDGSTS.E [R9+0x2c004], desc[UR60][R96.64], !P5 ;  /* 0x2c00400060097fae */ /* 0x000fe2000e92187c */
[----:B------:R-:W-:Y:S01]  /*ea00*/  ISETP.GE.U32.AND P5, PT, R11, 0x7ffffe71, PT ;  /* 0x7ffffe710b00780c */ /* 0x000fe20003fa6070 */
[----:B---3--:R-:W-:-:S02]  /*ea10*/  VIADD R11, R21, 0xfffffed1 ;  /* 0xfffffed1150b7836 */ /* 0x008fc40000000000 */
[----:B------:R-:W-:Y:S01]  /*ea20*/  VIADD R15, R25, 0xfffffef2 ;  /* 0xfffffef2190f7836 */ /* 0x000fe20000000000 */
[----:B------:R-:W-:Y:S01]  /*ea30*/  ISETP.GE.U32.AND P4, PT, R14, 0x7ffffe72, PT ;  /* 0x7ffffe720e00780c */ /* 0x000fe20003f86070 */
[----:B------:R-:W-:Y:S01]  /*ea40*/  LDGSTS.E [R9+0x2c008], desc[UR60][R94.64], !P2 ;  /* 0x2c0080005e097fae */ /* 0x000fe2000d12187c */
[----:B------:R-:W3:Y:S02]  /*ea50*/  LDC R14, c[0x0][0x230] ;  /* 0x00008c00ff0e7b82 */ /* 0x000ee40000000800 */
[----:B------:R-:W-:Y:S01]  /*ea60*/  ISETP.GE.U32.AND P0, PT, R15, 0x7ffffe73, PT ;  /* 0x7ffffe730f00780c */ /* 0x000fe20003f06070 */
[----:B------:R-:W-:Y:S01]  /*ea70*/  LDGSTS.E [R9+0x2c00c], desc[UR60][R92.64], !P1 ;  /* 0x2c00c0005c097fae */ /* 0x000fe2000c92187c */
[----:B------:R-:W-:-:S04]  /*ea80*/  ISETP.GE.U32.AND P2, PT, R10, 0x7ffffe54, PT ;  /* 0x7ffffe540a00780c */ /* 0x000fc80003f46070 */
[----:B------:R-:W4:Y:S01]  /*ea90*/  LDC R15, c[0x0][0x230] ;  /* 0x00008c00ff0f7b82 */ /* 0x000f220000000800 */
[----:B------:R-:W-:Y:S01]  /*eaa0*/  VIADD R10, R18, 0xfffffed2 ;  /* 0xfffffed2120a7836 */ /* 0x000fe20000000000 */
[----:B------:R-:W-:Y:S06]  /*eab0*/  LDGSTS.E [R8+0x20000], desc[UR60][R90.64], !P3 ;  /* 0x200000005a087fae */ /* 0x000fec000d92187c */
[----:B------:R-:W4:Y:S01]  /*eac0*/  LDC R18, c[0x0][0x230] ;  /* 0x00008c00ff127b82 */ /* 0x000f220000000800 */
[----:B------:R-:W-:Y:S01]  /*ead0*/  ISETP.GE.U32.AND P1, PT, R10, 0x7ffffe53, PT ;  /* 0x7ffffe530a00780c */ /* 0x000fe20003f26070 */
[----:B-1----:R-:W-:Y:S01]  /*eae0*/  VIADD R10, R16, 0xfffffed0 ;  /* 0xfffffed0100a7836 */ /* 0x002fe20000000000 */
[----:B------:R-:W-:Y:S05]  /*eaf0*/  LDGSTS.E [R8+0x20004], desc[UR60][R88.64], !P0 ;  /* 0x2000400058087fae */ /* 0x000fea000c12187c */
[----:B------:R-:W1:Y:S01]  /*eb00*/  LDC R16, c[0x0][0x230] ;  /* 0x00008c00ff107b82 */ /* 0x000e620000000800 */
[----:B------:R-:W-:Y:S01]  /*eb10*/  ISETP.GE.U32.AND P3, PT, R11, 0x7ffffe52, PT ;  /* 0x7ffffe520b00780c */ /* 0x000fe20003f66070 */
[----:B------:R-:W-:Y:S01]  /*eb20*/  LDGSTS.E [R8+0x20008], desc[UR60][R86.64], !P4 ;  /* 0x2000800056087fae */ /* 0x000fe2000e12187c */
[----:B------:R-:W-:Y:S01]  /*eb30*/  ISETP.GE.U32.AND P0, PT, R10, 0x7ffffe51, PT ;  /* 0x7ffffe510a00780c */ /* 0x000fe20003f06070 */
[----:B---3--:R-:W-:-:S02]  /*eb40*/  VIADD R10, R14, 0xfffffeb2 ;  /* 0xfffffeb20e0a7836 */ /* 0x008fc40000000000 */
[----:B------:R-:W-:Y:S01]  /*eb50*/  LDGSTS.E [R8+0x2000c], desc[UR60][R84.64], !P5 ;  /* 0x2000c00054087fae */ /* 0x000fe2000e92187c */
[----:B----4-:R-:W-:Y:S01]  /*eb60*/  IADD3 R11, R15, -0x14d, RZ ;  /* 0xfffffeb30f0b7810 */ /* 0x010fe20007ffe0ff */
[----:B------:R-:W3:Y:S01]  /*eb70*/  LDC R14, c[0x0][0x230] ;  /* 0x00008c00ff0e7b82 */ /* 0x000ee20000000800 */
[----:B------:R-:W-:Y:S01]  /*eb80*/  ISETP.GE.U32.AND P5, PT, R10, 0x7ffffe33, PT ;  /* 0x7ffffe330a00780c */ /* 0x000fe20003fa6070 */
[----:B------:R-:W-:Y:S01]  /*eb90*/  LDGSTS.E [R8+0x24000], desc[UR60][R82.64], !P2 ;  /* 0x2400000052087fae */ /* 0x000fe2000d12187c */
[----:B------:R-:W-:-:S05]  /*eba0*/  ISETP.GE.U32.AND P4, PT, R11, 0x7ffffe34, PT ;  /* 0x7ffffe340b00780c */ /* 0x000fca0003f86070 */
[----:B------:R-:W4:Y:S01]  /*ebb0*/  LDC R15, c[0x0][0x230] ;  /* 0x00008c00ff0f7b82 */ /* 0x000f220000000800 */
[----:B------:R-:W-:Y:S01]  /*ebc0*/  VIADD R11, R19, 0xfffffeb1 ;  /* 0xfffffeb1130b7836 */ /* 0x000fe20000000000 */
[----:B------:R-:W-:Y:S01]  /*ebd0*/  LDGSTS.E [R8+0x24004], desc[UR60][R80.64], !P1 ;  /* 0x2400400050087fae */ /* 0x000fe2000c92187c */
[----:B------:R-:W-:-:S03]  /*ebe0*/  VIADD R10, R18, 0xfffffeb0 ;  /* 0xfffffeb0120a7836 */ /* 0x000fc60000000000 */
[----:B------:R-:W-:Y:S01]  /*ebf0*/  ISETP.GE.U32.AND P2, PT, R11, 0x7ffffe32, PT ;  /* 0x7ffffe320b00780c */ /* 0x000fe20003f46070 */
[----:B------:R-:W-:Y:S01]  /*ec00*/  LDGSTS.E [R8+0x24008], desc[UR60][R78.64], !P3 ;  /* 0x240080004e087fae */ /* 0x000fe2000d92187c */
[----:B------:R-:W2:Y:S01]  /*ec10*/  LDC R18, c[0x0][0x230] ;  /* 0x00008c00ff127b82 */ /* 0x000ea20000000800 */
[----:B------:R-:W-:Y:S01]  /*ec20*/  VIADD R11, R17, 0xfffffe93 ;  /* 0xfffffe93110b7836 */ /* 0x000fe20000000000 */
[----:B------:R-:W-:Y:S01]  /*ec30*/  ISETP.GE.U32.AND P1, PT, R10, 0x7ffffe31, PT ;  /* 0x7ffffe310a00780c */ /* 0x000fe20003f26070 */
[----:B------:R-:W-:Y:S05]  /*ec40*/  LDGSTS.E [R8+0x2400c], desc[UR60][R76.64], !P0 ;  /* 0x2400c0004c087fae */ /* 0x000fea000c12187c */
[----:B------:R-:W2:Y:S01]  /*ec50*/  LDC R19, c[0x0][0x230] ;  /* 0x00008c00ff137b82 */ /* 0x000ea20000000800 */
[----:B-1----:R-:W-:Y:S01]  /*ec60*/  IADD3 R10, R16, -0x16e, RZ ;  /* 0xfffffe92100a7810 */ /* 0x002fe20007ffe0ff */
[----:B------:R-:W-:Y:S06]  /*ec70*/  LDGSTS.E [R8+0x28000], desc[UR60][R74.64], !P4 ;  /* 0x280000004a087fae */ /* 0x000fec000e12187c */
[----:B------:R-:W1:Y:S01]  /*ec80*/  LDC R17, c[0x0][0x230] ;  /* 0x00008c00ff117b82 */ /* 0x000e620000000800 */
[----:B------:R-:W-:Y:S01]  /*ec90*/  ISETP.GE.U32.AND P3, PT, R11, 0x7ffffe14, PT ;  /* 0x7ffffe140b00780c */ /* 0x000fe20003f66070 */
[----:B----4-:R-:W-:Y:S01]  /*eca0*/  VIADD R11, R15, 0xfffffe91 ;  /* 0xfffffe910f0b7836 */ /* 0x010fe20000000000 */
[----:B------:R-:W-:-:S05]  /*ecb0*/  ISETP.GE.U32.AND P0, PT, R10, 0x7ffffe13, PT ;  /* 0x7ffffe130a00780c */ /* 0x000fca0003f06070 */
[----:B------:R-:W4:Y:S01]  /*ecc0*/  LDC R16, c[0x0][0x230] ;  /* 0x00008c00ff107b82 */ /* 0x000f220000000800 */
[----:B---3--:R-:W-:Y:S01]  /*ecd0*/  VIADD R10, R14, 0xfffffe90 ;  /* 0xfffffe900e0a7836 */ /* 0x008fe20000000000 */
[----:B------:R-:W-:Y:S06]  /*ece0*/  LDGSTS.E [R8+0x28004], desc[UR60][R72.64], !P5 ;  /* 0x2800400048087fae */ /* 0x000fec000e92187c */
[----:B------:R-:W3:Y:S01]  /*ecf0*/  LDC R15, c[0x0][0x230] ;  /* 0x00008c00ff0f7b82 */ /* 0x000ee20000000800 */
[----:B--2---:R-:W-:Y:S01]  /*ed00*/  IMAD.WIDE R20, R152, 0x4, R246 ;  /* 0x0000000498147825 */ /* 0x004fe200078e02f6 */
[----:B------:R-:W-:Y:S01]  /*ed10*/  ISETP.GE.U32.AND P5, PT, R10, 0x7ffffe11, PT ;  /* 0x7ffffe110a00780c */ /* 0x000fe20003fa6070 */
[----:B------:R-:W2:Y:S01]  /*ed20*/  LDL.LU.64 R246, [R1+0x40] ;  /* 0x0000400001f67983 */ /* 0x000ea20000300a00 */
[----:B------:R-:W-:Y:S01]  /*ed30*/  ISETP.GE.U32.AND P4, PT, R11, 0x7ffffe12, PT ;  /* 0x7ffffe120b00780c */ /* 0x000fe20003f86070 */
[----:B------:R-:W-:-:S03]  /*ed40*/  VIADD R10, R18, 0xfffffeef ;  /* 0xfffffeef120a7836 */ /* 0x000fc60000000000 */
[----:B------:R-:W3:Y:S01]  /*ed50*/  LDC R14, c[0x0][0x230] ;  /* 0x00008c00ff0e7b82 */ /* 0x000ee20000000800 */
[----:B------:R-:W-:Y:S01]  /*ed60*/  LDGSTS.E [R8+0x28008], desc[UR60][R70.64], !P2 ;  /* 0x2800800046087fae */ /* 0x000fe2000d12187c */
[----:B------:R-:W-:Y:S01]  /*ed70*/  VIADD R11, R19, 0xfffffeee ;  /* 0xfffffeee130b7836 */ /* 0x000fe20000000000 */
[----:B------:R-:W-:Y:S02]  /*ed80*/  ISETP.GE.U32.AND P2, PT, R10, 0x7ffffe70, PT ;  /* 0x7ffffe700a00780c */ /* 0x000fe40003f46070 */
[----:B------:R-:W-:Y:S03]  /*ed90*/  LDGSTS.E [R8+0x2800c], desc[UR60][R68.64], !P1 ;  /* 0x2800c00044087fae */ /* 0x000fe6000c92187c */
[----:B------:R-:W3:Y:S01]  /*eda0*/  LDC R18, c[0x0][0x230] ;  /* 0x00008c00ff127b82 */ /* 0x000ee20000000800 */
[----:B-1----:R-:W-:Y:S01]  /*edb0*/  IADD3 R10, R17, -0x113, RZ ;  /* 0xfffffeed110a7810 */ /* 0x002fe20007ffe0ff */
[----:B------:R-:W-:Y:S01]  /*edc0*/  IMAD.WIDE R64, R152, 0x4, R64 ;  /* 0x0000000498407825 */ /* 0x000fe200078e0240 */
[----:B------:R-:W-:Y:S01]  /*edd0*/  ISETP.GE.U32.AND P1, PT, R11, 0x7ffffe6f, PT ;  /* 0x7ffffe6f0b00780c */ /* 0x000fe20003f26070 */
[----:B------:R-:W-:Y:S04]  /*ede0*/  LDGSTS.E [R8+0x2c000], desc[UR60][R66.64], !P3 ;  /* 0x2c00000042087fae */ /* 0x000fe8000d92187c */
[----:B------:R-:W1:Y:S01]  /*edf0*/  LDC R17, c[0x0][0x230] ;  /* 0x00008c00ff117b82 */ /* 0x000e620000000800 */
[----:B----4-:R-:W-:Y:S01]  /*ee00*/  VIADD R11, R16, 0xfffffeec ;  /* 0xfffffeec100b7836 */ /* 0x010fe20000000000 */
[----:B------:R-:W-:Y:S01]  /*ee10*/  LDGSTS.E [R8+0x2c004], desc[UR60][R64.64], !P0 ;  /* 0x2c00400040087fae */ /* 0x000fe2000c12187c */
[----:B------:R-:W-:-:S05]  /*ee20*/  IMAD.WIDE R62, R152, 0x4, R62 ;  /* 0x00000004983e7825 */ /* 0x000fca00078e023e */
[----:B------:R-:W4:Y:S01]  /*ee30*/  LDC R16, c[0x0][0x230] ;  /* 0x00008c00ff107b82 */ /* 0x000f220000000800 */
[----:B------:R-:W-:Y:S01]  /*ee40*/  ISETP.GE.U32.AND P0, PT, R11, 0x7ffffe6d, PT ;  /* 0x7ffffe6d0b00780c */ /* 0x000fe20003f06070 */
[----:B------:R-:W-:Y:S01]  /*ee50*/  IMAD.WIDE R58, R152, 0x4, R58 ;  /* 0x00000004983a7825 */ /* 0x000fe200078e023a */
[----:B------:R-:W-:Y:S01]  /*ee60*/  ISETP.GE.U32.AND P3, PT, R10, 0x7ffffe6e, PT ;  /* 0x7ffffe6e0a00780c */ /* 0x000fe20003f66070 */
[----:B------:R-:W-:Y:S02]  /*ee70*/  LDGSTS.E [R8+0x2c008], desc[UR60][R62.64], !P4 ;  /* 0x2c0080003e087fae */ /* 0x000fe4000e12187c */
[----:B------:R-:W-:Y:S02]  /*ee80*/  VIADD R11, R12, 0xfffffece ;  /* 0xfffffece0c0b7836 */ /* 0x000fe40000000000 */
[----:B---3--:R-:W-:Y:S01]  /*ee90*/  VIADD R10, R15, 0xfffffecf ;  /* 0xfffffecf0f0a7836 */ /* 0x008fe20000000000 */
[----:B------:R-:W3:Y:S01]  /*eea0*/  LDC R12, c[0x0][0x230] ;  /* 0x00008c00ff0c7b82 */ /* 0x000ee20000000800 */
[----:B------:R-:W-:Y:S01]  /*eeb0*/  LDGSTS.E [R8+0x2c00c], desc[UR60][R58.64], !P5 ;  /* 0x2c00c0003a087fae */ /* 0x000fe2000e92187c */
[----:B------:R-:W-:-:S02]  /*eec0*/  ISETP.GE.U32.AND P5, PT, R11, 0x7ffffe4f, PT ;  /* 0x7ffffe4f0b00780c */ /* 0x000fc40003fa6070 */
[----:B------:R-:W-:Y:S01]  /*eed0*/  ISETP.GE.U32.AND P4, PT, R10, 0x7ffffe50, PT ;  /* 0x7ffffe500a00780c */ /* 0x000fe20003f86070 */
[----:B------:R-:W-:Y:S01]  /*eee0*/  VIADD R10, R18, 0xfffffecd ;  /* 0xfffffecd120a7836 */ /* 0x000fe20000000000 */
[----:B------:R-:W-:Y:S01]  /*eef0*/  IADD3 R11, R13, -0x134, RZ ;  /* 0xfffffecc0d0b7810 */ /* 0x000fe20007ffe0ff */
[----:B------:R-:W-:Y:S01]  /*ef00*/  LDGSTS.E [R7+0x20000], desc[UR60][R56.64], !P2 ;  /* 0x2000000038077fae */ /* 0x000fe2000d12187c */
[----:B------:R-:W3:Y:S02]  /*ef10*/  LDC R13, c[0x0][0x230] ;  /* 0x00008c00ff0d7b82 */ /* 0x000ee40000000800 */
[----:B------:R-:W-:Y:S01]  /*ef20*/  ISETP.GE.U32.AND P2, PT, R10, 0x7ffffe4e, PT ;  /* 0x7ffffe4e0a00780c */ /* 0x000fe20003f46070 */
[----:B-1----:R-:W-:Y:S01]  /*ef30*/  VIADD R10, R17, 0xfffffeaf ;  /* 0xfffffeaf110a7836 */ /* 0x002fe20000000000 */
[----:B------:R-:W-:Y:S04]  /*ef40*/  LDGSTS.E [R7+0x20004], desc[UR60][R54.64], !P1 ;  /* 0x2000400036077fae */ /* 0x000fe8000c92187c */
[----:B------:R-:W1:Y:S01]  /*ef50*/  LDC R18, c[0x0][0x230] ;  /* 0x00008c00ff127b82 */ /* 0x000e620000000800 */
[----:B------:R-:W-:Y:S01]  /*ef60*/  LDGSTS.E [R7+0x20008], desc[UR60][R52.64], !P3 ;  /* 0x2000800034077fae */ /* 0x000fe2000d92187c */
[----:B------:R-:W-:Y:S01]  /*ef70*/  ISETP.GE.U32.AND P3, PT, R10, 0x7ffffe30, PT ;  /* 0x7ffffe300a00780c */ /* 0x000fe20003f66070 */
[----:B----4-:R-:W-:-:S02]  /*ef80*/  VIADD R10, R16, 0xfffffead ;  /* 0xfffffead100a7836 */ /* 0x010fc40000000000 */
[----:B------:R-:W-:Y:S03]  /*ef90*/  LDGSTS.E [R7+0x2000c], desc[UR60][R50.64], !P0 ;  /* 0x2000c00032077fae */ /* 0x000fe6000c12187c */
[----:B------:R-:W4:Y:S01]  /*efa0*/  LDC R17, c[0x0][0x230] ;  /* 0x00008c00ff117b82 */ /* 0x000f220000000800 */
[----:B------:R-:W-:Y:S07]  /*efb0*/  LDGSTS.E [R7+0x24000], desc[UR60][R48.64], !P4 ;  /* 0x2400000030077fae */ /* 0x000fee000e12187c */
[----:B------:R-:W4:Y:S01]  /*efc0*/  LDC R15, c[0x0][0x230] ;  /* 0x00008c00ff0f7b82 */ /* 0x000f220000000800 */
[----:B------:R-:W-:Y:S01]  /*efd0*/  ISETP.GE.U32.AND P1, PT, R11, 0x7ffffe4d, PT ;  /* 0x7ffffe4d0b00780c */ /* 0x000fe20003f26070 */
[----:B------:R-:W-:Y:S01]  /*efe0*/  IMAD.WIDE R46, R152, 0x4, R46 ;  /* 0x00000004982e7825 */ /* 0x000fe200078e022e */
[----:B------:R-:W-:-:S05]  /*eff0*/  ISETP.GE.U32.AND P4, PT, R10, 0x7ffffe2e, PT ;  /* 0x7ffffe2e0a00780c */ /* 0x000fca0003f86070 */
[----:B------:R-:W4:Y:S01]  /*f000*/  LDC R16, c[0x0][0x230] ;  /* 0x00008c00ff107b82 */ /* 0x000f220000000800 */
[----:B------:R-:W-:Y:S01]  /*f010*/  VIADD R11, R14, 0xfffffeae ;  /* 0xfffffeae0e0b7836 */ /* 0x000fe20000000000 */
[----:B------:R-:W-:Y:S01]  /*f020*/  LDGSTS.E [R7+0x24004], desc[UR60][R46.64], !P5 ;  /* 0x240040002e077fae */ /* 0x000fe2000e92187c */
[----:B---3--:R-:W-:-:S05]  /*f030*/  VIADD R10, R12, 0xfffffeac ;  /* 0xfffffeac0c0a7836 */ /* 0x008fca0000000000 */
[----:B------:R-:W3:Y:S01]  /*f040*/  LDC R14, c[0x0][0x230] ;  /* 0x00008c00ff0e7b82 */ /* 0x000ee20000000800 */
[----:B------:R-:W-:Y:S01]  /*f050*/  ISETP.GE.U32.AND P5, PT, R10, 0x7ffffe2d, PT ;  /* 0x7ffffe2d0a00780c */ /* 0x000fe20003fa6070 */
[----:B------:R-:W-:Y:S01]  /*f060*/  IMAD.WIDE R44, R152, 0x4, R44 ;  /* 0x00000004982c7825 */ /* 0x000fe200078e022c */
[----:B------:R-:W-:-:S05]  /*f070*/  ISETP.GE.U32.AND P0, PT, R11, 0x7ffffe2f, PT ;  /* 0x7ffffe2f0b00780c */ /* 0x000fca0003f06070 */
[----:B------:R-:W3:Y:S01]  /*f080*/  LDC R19, c[0x0][0x230] ;  /* 0x00008c00ff137b82 */ /* 0x000ee20000000800 */
[----:B------:R-:W-:Y:S01]  /*f090*/  VIADD R10, R13, 0xfffffe8e ;  /* 0xfffffe8e0d0a7836 */ /* 0x000fe20000000000 */
[----:B-1----:R-:W-:Y:S01]  /*f0a0*/  IADD3 R11, R18, -0x171, RZ ;  /* 0xfffffe8f120b7810 */ /* 0x002fe20007ffe0ff */
[C---:B------:R-:W-:Y:S01]  /*f0b0*/  IMAD.WIDE R42, R152.reuse, 0x4, R42 ;  /* 0x00000004982a7825 */ /* 0x040fe200078e022a */
[----:B------:R-:W-:Y:S04]  /*f0c0*/  LDGSTS.E [R7+0x24008], desc[UR60][R44.64], !P2 ;  /* 0x240080002c077fae */ /* 0x000fe8000d12187c */
[----:B------:R-:W1:Y:S01]  /*f0d0*/  LDC R13, c[0x0][0x230] ;  /* 0x00008c00ff0d7b82 */ /* 0x000e620000000800 */
[----:B------:R-:W-:Y:S01]  /*f0e0*/  ISETP.GE.U32.AND P2, PT, R11, 0x7ffffe10, PT ;  /* 0x7ffffe100b00780c */ /* 0x000fe20003f46070 */
[----:B------:R-:W-:Y:S01]  /*f0f0*/  LDGSTS.E [R7+0x2400c], desc[UR60][R42.64], !P1 ;  /* 0x2400c0002a077fae */ /* 0x000fe2000c92187c */
[----:B------:R-:W-:-:S05]  /*f100*/  IMAD.WIDE R40, R152, 0x4, R40 ;  /* 0x0000000498287825 */ /* 0x000fca00078e0228 */
[----:B------:R-:W1:Y:S01]  /*f110*/  LDC R12, c[0x0][0x230] ;  /* 0x00008c00ff0c7b82 */ /* 0x000e620000000800 */
[----:B------:R-:W-:Y:S01]  /*f120*/  ISETP.GE.U32.AND P1, PT, R10, 0x7ffffe0f, PT ;  /* 0x7ffffe0f0a00780c */ /* 0x000fe20003f26070 */
[----:B----4-:R-:W-:Y:S01]  /*f130*/  VIADD R11, R17, 0xfffffe8d ;  /* 0xfffffe8d110b7836 */ /* 0x010fe20000000000 */
[----:B------:R-:W-:Y:S01]  /*f140*/  LDGSTS.E [R7+0x28000], desc[UR60][R40.64], !P3 ;  /* 0x2800000028077fae */ /* 0x000fe2000d92187c */
[----:B------:R-:W-:Y:S02]  /*f150*/  VIADD R10, R15, 0xfffffe8c ;  /* 0xfffffe8c0f0a7836 */ /* 0x000fe40000000000 */
[C---:B------:R-:W-:Y:S02]  /*f160*/  IMAD.WIDE R38, R152.reuse, 0x4, R38 ;  /* 0x0000000498267825 */ /* 0x040fe400078e0226 */
[----:B------:R-:W4:Y:S01]  /*f170*/  LDC R15, c[0x0][0x230] ;  /* 0x00008c00ff0f7b82 */ /* 0x000f220000000800 */
[----:B------:R-:W-:Y:S01]  /*f180*/  ISETP.GE.U32.AND P3, PT, R11, 0x7ffffe0e, PT ;  /* 0x7ffffe0e0b00780c */ /* 0x000fe20003f66070 */
[----:B------:R-:W-:Y:S01]  /*f190*/  IMAD.WIDE R36, R152, 0x4, R36 ;  /* 0x0000000498247825 */ /* 0x000fe200078e0224 */
[----:B------:R-:W-:Y:S03]  /*f1a0*/  LDGSTS.E [R7+0x28004], desc[UR60][R38.64], !P0 ;  /* 0x2800400026077fae */ /* 0x000fe6000c12187c */
[----:B------:R-:W-:Y:S01]  /*f1b0*/  VIADD R11, R16, 0xfffffeeb ;  /* 0xfffffeeb100b7836 */ /* 0x000fe20000000000 */
[----:B------:R-:W-:Y:S01]  /*f1c0*/  LDGSTS.E [R7+0x28008], desc[UR60][R36.64], !P4 ;  /* 0x2800800024077fae */ /* 0x000fe2000e12187c */
[----:B------:R-:W4:Y:S01]  /*f1d0*/  LDC R18, c[0x0][0x230] ;  /* 0x00008c00ff127b82 */ /* 0x000f220000000800 */
[----:B------:R-:W-:Y:S01]  /*f1e0*/  IMAD.WIDE R34, R152, 0x4, R34 ;  /* 0x0000000498227825 */ /* 0x000fe200078e0222 */
[----:B------:R-:W-:-:S02]  /*f1f0*/  ISETP.GE.U32.AND P0, PT, R10, 0x7ffffe0d, PT ;  /* 0x7ffffe0d0a00780c */ /* 0x000fc40003f06070 */
[----:B------:R-:W-:Y:S01]  /*f200*/  ISETP.GE.U32.AND P4, PT, R11, 0x7ffffe6c, PT ;  /* 0x7ffffe6c0b00780c */ /* 0x000fe20003f86070 */
[----:B------:R-:W-:-:S03]  /*f210*/  IMAD.WIDE R32, R152, 0x4, R32 ;  /* 0x0000000498207825 */ /* 0x000fc600078e0220 */
[----:B------:R-:W4:Y:S01]  /*f220*/  LDC R16, c[0x0][0x230] ;  /* 0x00008c00ff107b82 */ /* 0x000f220000000800 */
[----:B---3--:R-:W-:Y:S01]  /*f230*/  VIADD R11, R14, 0xfffffee9 ;  /* 0xfffffee90e0b7836 */ /* 0x008fe20000000000 */
[----:B------:R-:W-:Y:S01]  /*f240*/  IADD3 R10, R19, -0x116, RZ ;  /* 0xfffffeea130a7810 */ /* 0x000fe20007ffe0ff */
[----:B------:R-:W-:Y:S05]  /*f250*/  LDGSTS.E [R7+0x2800c], desc[UR60][R34.64], !P5 ;  /* 0x2800c00022077fae */ /* 0x000fea000e92187c */
[----:B------:R-:W3:Y:S01]  /*f260*/  LDC R14, c[0x0][0x230] ;  /* 0x00008c00ff0e7b82 */ /* 0x000ee20000000800 */
[----:B------:R-:W-:Y:S01]  /*f270*/  LDGSTS.E [R7+0x2c000], desc[UR60][R32.64], !P2 ;  /* 0x2c00000020077fae */ /* 0x000fe2000d12187c */
[----:B------:R-:W-:Y:S01]  /*f280*/  ISETP.GE.U32.AND P5, PT, R10, 0x7ffffe6b, PT ;  /* 0x7ffffe6b0a00780c */ /* 0x000fe20003fa6070 */
[----:B-1----:R-:W-:Y:S01]  /*f290*/  VIADD R10, R13, 0xfffffee8 ;  /* 0xfffffee80d0a7836 */ /* 0x002fe20000000000 */
[----:B------:R-:W-:-:S04]  /*f2a0*/  ISETP.GE.U32.AND P2, PT, R11, 0x7ffffe6a, PT ;  /* 0x7ffffe6a0b00780c */ /* 0x000fc80003f46070 */
[----:B------:R-:W1:Y:S01]  /*f2b0*/  LDC R17, c[0x0][0x230] ;  /* 0x00008c00ff117b82 */ /* 0x000e620000000800 */
[----:B------:R-:W-:Y:S02]  /*f2c0*/  VIADD R11, R12, 0xfffffecb ;  /* 0xfffffecb0c0b7836 */ /* 0x000fe40000000000 */
[----:B------:R-:W-:-:S05]  /*f2d0*/  IMAD.WIDE R30, R152, 0x4, R30 ;  /* 0x00000004981e7825 */ /* 0x000fca00078e021e */
[----:B------:R-:W1:Y:S01]  /*f2e0*/  LDC R13, c[0x0][0x230] ;  /* 0x00008c00ff0d7b82 */ /* 0x000e620000000800 */
[----:B------:R-:W-:Y:S01]  /*f2f0*/  LDGSTS.E [R7+0x2c004], desc[UR60][R30.64], !P1 ;  /* 0x2c0040001e077fae */ /* 0x000fe2000c92187c */
[----:B------:R-:W-:-:S06]  /*f300*/  IMAD.WIDE R28, R152, 0x4, R28 ;  /* 0x00000004981c7825 */ /* 0x000fcc00078e021c */
[----:B------:R-:W1:Y:S01]  /*f310*/  LDC R12, c[0x0][0x230] ;  /* 0x00008c00ff0c7b82 */ /* 0x000e620000000800 */
[----:B------:R-:W-:Y:S01]  /*f320*/  IMAD.WIDE R24, R152, 0x4, R236 ;  /* 0x0000000498187825 */ /* 0x000fe200078e02ec */
[----:B------:R-:W-:Y:S01]  /*f330*/  ISETP.GE.U32.AND P1, PT, R10, 0x7ffffe69, PT ;  /* 0x7ffffe690a00780c */ /* 0x000fe20003f26070 */
[----:B------:R-:W-:Y:S02]  /*f340*/  LDGSTS.E [R7+0x2c008], desc[UR60][R28.64], !P3 ;  /* 0x2c0080001c077fae */ /* 0x000fe4000d92187c */
[----:B------:R-:W-:-:S03]  /*f350*/  IMAD.WIDE R26, R152, 0x4, R26 ;  /* 0x00000004981a7825 */ /* 0x000fc600078e021a */
[----:B------:R-:W1:Y:S01]  /*f360*/  LDC R236, c[0x0][0x230] ;  /* 0x00008c00ffec7b82 */ /* 0x000e620000000800 */
[----:B----4-:R-:W-:Y:S01]  /*f370*/  VIADD R10, R15, 0xfffffeca ;  /* 0xfffffeca0f0a7836 */ /* 0x010fe20000000000 */
[----:B------:R-:W-:Y:S01]  /*f380*/  ISETP.GE.U32.AND P3, PT, R11, 0x7ffffe4c, PT ;  /* 0x7ffffe4c0b00780c */ /* 0x000fe20003f66070 */
[----:B------:R-:W-:Y:S01]  /*f390*/  LDGSTS.E [R7+0x2c00c], desc[UR60][R26.64], !P0 ;  /* 0x2c00c0001a077fae */ /* 0x000fe2000c12187c */
[----:B------:R-:W-:Y:S02]  /*f3a0*/  IMAD.WIDE R22, R152, 0x4, R188 ;  /* 0x0000000498167825 */ /* 0x000fe400078e02bc */
[----:B------:R-:W-:Y:S01]  /*f3b0*/  ISETP.GE.U32.AND P0, PT, R10, 0x7ffffe4b, PT ;  /* 0x7ffffe4b0a00780c */ /* 0x000fe20003f06070 */
[----:B------:R-:W-:Y:S01]  /*f3c0*/  LDGSTS.E [R6+0x20000], desc[UR60][R24.64], !P4 ;  /* 0x2000000018067fae */ /* 0x000fe2000e12187c */
[----:B------:R-:W-:Y:S01]  /*f3d0*/  VIADD R11, R18, 0xfffffec8 ;  /* 0xfffffec8120b7836 */ /* 0x000fe20000000000 */
[----:B------:R-:W-:Y:S01]  /*f3e0*/  IADD3 R10, R16, -0x137, RZ ;  /* 0xfffffec9100a7810 */ /* 0x000fe20007ffe0ff */
[----:B------:R-:W-:Y:S01]  /*f3f0*/  IMAD.WIDE R18, R152, 0x4, R220 ;  /* 0x0000000498127825 */ /* 0x000fe200078e02dc */
[----:B------:R-:W-:Y:S04]  /*f400*/  LDGSTS.E [R6+0x20004], desc[UR60][R22.64], !P5 ;  /* 0x2000400016067fae */ /* 0x000fe8000e92187c */
[----:B------:R-:W4:Y:S01]  /*f410*/  LDL.LU.64 R220, [R1+0x38] ;  /* 0x0000380001dc7983 */ /* 0x000f220000300a00 */
[----:B------:R-:W-:Y:S01]  /*f420*/  ISETP.GE.U32.AND P4, PT, R10, 0x7ffffe4a, PT ;  /* 0x7ffffe4a0a00780c */ /* 0x000fe20003f86070 */
[----:B---3--:R-:W-:Y:S01]  /*f430*/  VIADD R10, R14, 0xfffffeab ;  /* 0xfffffeab0e0a7836 */ /* 0x008fe20000000000 */
[----:B------:R-:W-:Y:S01]  /*f440*/  ISETP.GE.U32.AND P5, PT, R11, 0x7ffffe49, PT ;  /* 0x7ffffe490b00780c */ /* 0x000fe20003fa6070 */
[----:B-1----:R-:W-:Y:S01]  /*f450*/  VIADD R11, R17, 0xfffffeaa ;  /* 0xfffffeaa110b7836 */ /* 0x002fe20000000000 */
[----:B------:R-:W-:Y:S01]  /*f460*/  LDGSTS.E [R6+0x20008], desc[UR60][R20.64], !P2 ;  /* 0x2000800014067fae */ /* 0x000fe2000d12187c */
[----:B------:R-:W-:Y:S01]  /*f470*/  IMAD.WIDE R16, R152, 0x4, R238 ;  /* 0x0000000498107825 */ /* 0x000fe200078e02ee */
[----:B------:R-:W-:Y:S01]  /*f480*/  ISETP.GE.U32.AND P2, PT, R10, 0x7ffffe2c, PT ;  /* 0x7ffffe2c0a00780c */ /* 0x000fe20003f46070 */
[----:B------:R-:W1:Y:S01]  /*f490*/  LDC R238, c[0x0][0x230] ;  /* 0x00008c00ffee7b82 */ /* 0x000e620000000800 */
[----:B------:R-:W3:Y:S01]  /*f4a0*/  LDL.LU.64 R188, [R1+0x30] ;  /* 0x0000300001bc7983 */ /* 0x000ee20000300a00 */
[----:B------:R-:W-:-:S03]  /*f4b0*/  VIADD R10, R13, 0xfffffea9 ;  /* 0xfffffea90d0a7836 */ /* 0x000fc60000000000 */
[----:B------:R-:W-:Y:S01]  /*f4c0*/  LDGSTS.E [R6+0x2000c], desc[UR60][R18.64], !P1 ;  /* 0x2000c00012067fae */ /* 0x000fe2000c92187c */
[----:B------:R-:W-:Y:S02]  /*f4d0*/  ISETP.GE.U32.AND P1, PT, R11, 0x7ffffe2b, PT ;  /* 0x7ffffe2b0b00780c */ /* 0x000fe40003f26070 */
[----:B------:R-:W-:Y:S01]  /*f4e0*/  IADD3 R11, R12, -0x158, RZ ;  /* 0xfffffea80c0b7810 */ /* 0x000fe20007ffe0ff */
[----:B------:R-:W-:Y:S01]  /*f4f0*/  IMAD.WIDE R12, R152, 0x4, R190 ;  /* 0x00000004980c7825 */ /* 0x000fe200078e02be */
[----:B------:R-:W-:Y:S01]  /*f500*/  LDGSTS.E [R6+0x24000], desc[UR60][R16.64], !P3 ;  /* 0x2400000010067fae */ /* 0x000fe2000d92187c */
[----:B------:R-:W-:-:S03]  /*f510*/  ISETP.GE.U32.AND P3, PT, R10, 0x7ffffe2a, PT ;  /* 0x7ffffe2a0a00780c */ /* 0x000fc60003f66070 */
[----:B------:R-:W3:Y:S01]  /*f520*/  LDL.LU.64 R190, [R1+0x28] ;  /* 0x0000280001be7983 */ /* 0x000ee20000300a00 */
[----:B------:R-:W-:Y:S02]  /*f530*/  IMAD.WIDE R14, R152, 0x4, R240 ;  /* 0x00000004980e7825 */ /* 0x000fe400078e02f0 */
[----:B------:R-:W1:Y:S01]  /*f540*/  LDC R240, c[0x0][0x230] ;  /* 0x00008c00fff07b82 */ /* 0x000e620000000800 */
[----:B------:R-:W3:Y:S01]  /*f550*/  LDL.LU.64 R184, [R1] ;  /* 0x0000000001b87983 */ /* 0x000ee20000300a00 */
[----:B------:R-:W-:-:S03]  /*f560*/  VIADD R10, R236, 0xfffffe8b ;  /* 0xfffffe8bec0a7836 */ /* 0x000fc60000000000 */
[----:B------:R-:W-:Y:S01]  /*f570*/  LDGSTS.E [R6+0x24004], desc[UR60][R14.64], !P0 ;  /* 0x240040000e067fae */ /* 0x000fe2000c12187c */
[----:B------:R-:W-:-:S03]  /*f580*/  ISETP.GE.U32.AND P0, PT, R11, 0x7ffffe29, PT ;  /* 0x7ffffe290b00780c */ /* 0x000fc60003f06070 */
[----:B------:R-:W-:Y:S01]  /*f590*/  LDGSTS.E [R6+0x24008], desc[UR60][R12.64], !P4 ;  /* 0x240080000c067fae */ /* 0x000fe2000e12187c */
[----:B------:R-:W-:Y:S01]  /*f5a0*/  ISETP.GE.U32.AND P4, PT, R10, 0x7ffffe0c, PT ;  /* 0x7ffffe0c0a00780c */ /* 0x000fe20003f86070 */
[C---:B--2---:R-:W-:Y:S02]  /*f5b0*/  IMAD.WIDE R10, R152.reuse, 0x4, R246 ;  /* 0x00000004980a7825 */ /* 0x044fe400078e02f6 */
[----:B------:R-:W2:Y:S02]  /*f5c0*/  LDL.LU.64 R246, [R1+0x8] ;  /* 0x0000080001f67983 */ /* 0x000ea40000300a00 */
[----:B------:R-:W-:Y:S02]  /*f5d0*/  VIADD R155, R155, 0xfffffe8a ;  /* 0xfffffe8a9b9b7836 */ /* 0x000fe40000000000 */
[----:B------:R-:W2:Y:S01]  /*f5e0*/  LDL.LU.64 R186, [R1+0x10] ;  /* 0x0000100001ba7983 */ /* 0x000ea20000300a00 */
[----:B------:R-:W-:-:S03]  /*f5f0*/  IMAD.WIDE R60, R152, 0x4, R60 ;  /* 0x00000004983c7825 */ /* 0x000fc600078e023c */
[----:B------:R-:W-:Y:S01]  /*f600*/  LDGSTS.E [R6+0x2400c], desc[UR60][R10.64], !P5 ;  /* 0x2400c0000a067fae */ /* 0x000fe2000e92187c */
[----:B------:R-:W-:Y:S01]  /*f610*/  VIADD R153, R153, 0xfffffe89 ;  /* 0xfffffe8999997836 */ /* 0x000fe20000000000 */
[----:B------:R-:W-:Y:S01]  /*f620*/  ISETP.GE.U32.AND P5, PT, R155, 0x7ffffe0b, PT ;  /* 0x7ffffe0b9b00780c */ /* 0x000fe20003fa6070 */
[----:B-1----:R-:W-:Y:S01]  /*f630*/  VIADD R155, R238, 0xfffffe88 ;  /* 0xfffffe88ee9b7836 */ /* 0x002fe20000000000 */
[----:B------:R-:W-:Y:S02]  /*f640*/  LDGSTS.E [R6+0x28000], desc[UR60][R60.64], !P2 ;  /* 0x280000003c067fae */ /* 0x000fe4000d12187c */
[----:B------:R-:W-:Y:S02]  /*f650*/  ISETP.GE.U32.AND P2, PT, R153, 0x7ffffe0a, PT ;  /* 0x7ffffe0a9900780c */ /* 0x000fe40003f46070 */
[----:B------:R-:W-:Y:S01]  /*f660*/  IADD3 R153, R240, -0x119, RZ ;  /* 0xfffffee7f0997810 */ /* 0x000fe20007ffe0ff */
[C---:B----4-:R-:W-:Y:S02]  /*f670*/  IMAD.WIDE R236, R152.reuse, 0x4, R220 ;  /* 0x0000000498ec7825 */ /* 0x050fe400078e02dc */
[----:B------:R-:W4:Y:S04]  /*f680*/  LDL.LU.64 R220, [R1+0x18] ;  /* 0x0000180001dc7983 */ /* 0x000f280000300a00 */
[----:B------:R-:W-:Y:S01]  /*f690*/  LDGSTS.E [R6+0x28004], desc[UR60][R236.64], !P1 ;  /* 0x28004000ec067fae */ /* 0x000fe2000c92187c */
[----:B---3--:R-:W-:-:S03]  /*f6a0*/  IMAD.WIDE R238, R152, 0x4, R188 ;  /* 0x0000000498ee7825 */ /* 0x008fc600078e02bc */
[----:B------:R-:W3:Y:S01]  /*f6b0*/  LDL.LU.64 R188, [R1+0x410] ;  /* 0x0004100001bc7983 */ /* 0x000ee20000300a00 */
[----:B------:R-:W-:-:S04]  /*f6c0*/  IMAD.WIDE R240, R152, 0x4, R190 ;  /* 0x0000000498f07825 */ /* 0x000fc800078e02be */
[C---:B------:R-:W-:Y:S01]  /*f6d0*/  IMAD.WIDE R122, R152.reuse, 0x4, R184 ;  /* 0x00000004987a7825 */ /* 0x040fe200078e02b8 */
[----:B------:R-:W3:Y:S04]  /*f6e0*/  LDL.LU.64 R190, [R1+0x408] ;  /* 0x0004080001be7983 */ /* 0x000ee80000300a00 */
[----:B------:R1:W-:Y:S01]  /*f6f0*/  STL.64 [R1], R122 ;  /* 0x0000007a01007387 */ /* 0x0003e20000100a00 */
[C---:B--2---:R-:W-:Y:S01]  /*f700*/  IMAD.WIDE R120, R152.reuse, 0x4, R246 ;  /* 0x0000000498787825 */ /* 0x044fe200078e02f6 */
[----:B------:R-:W-:Y:S02]  /*f710*/  ISETP.GE.U32.AND P1, PT, R155, 0x7ffffe09, PT ;  /* 0x7ffffe099b00780c */ /* 0x000fe40003f26070 */
[----:B------:R-:W2:Y:S01]  /*f720*/  LDL.LU.64 R246, [R1+0x400] ;  /* 0x0004000001f67983 */ /* 0x000ea20000300a00 */
[----:B------:R-:W-:-:S03]  /*f730*/  IMAD.WIDE R124, R152, 0x4, R186 ;  /* 0x00000004987c7825 */ /* 0x000fc600078e02ba */
[----:B------:R-:W-:Y:S01]  /*f740*/  LDGSTS.E [R6+0x28008], desc[UR60][R238.64], !P3 ;  /* 0x28008000ee067fae */ /* 0x000fe2000d92187c */
[----:B------:R-:W-:-:S03]  /*f750*/  VIADD R155, R117, 0xfffffee5 ;  /* 0xfffffee5759b7836 */ /* 0x000fc60000000000 */
[----:B------:R-:W-:Y:S04]  /*f760*/  LDGSTS.E [R6+0x2800c], desc[UR60][R240.64], !P0 ;  /* 0x2800c000f0067fae */ /* 0x000fe8000c12187c */
[----:B------:R4:W-:Y:S01]  /*f770*/  STL.64 [R1+0x8], R120 ;  /* 0x0000087801007387 */ /* 0x0009e20000100a00 */
[----:B------:R-:W-:Y:S01]  /*f780*/  ISETP.GE.U32.AND P3, PT, R153, 0x7ffffe68, PT ;  /* 0x7ffffe689900780c */ /* 0x000fe20003f66070 */
[----:B------:R-:W2:Y:S02]  /*f790*/  LDC R117, c[0x0][0x230] ;  /* 0x00008c00ff757b82 */ /* 0x000ea40000000800 */
[----:B------:R1:W-:Y:S04]  /*f7a0*/  LDGSTS.E [R6+0x2c000], desc[UR60][R122.64], !P4 ;  /* 0x2c0000007a067fae */ /* 0x0003e8000e12187c */
[----:B------:R-:W2:Y:S04]  /*f7b0*/  LDL.LU.64 R184, [R1+0x3f8] ;  /* 0x0003f80001b87983 */ /* 0x000ea80000300a00 */
[----:B------:R4:W-:Y:S01]  /*f7c0*/  LDGSTS.E [R6+0x2c004], desc[UR60][R120.64], !P5 ;  /* 0x2c00400078067fae */ /* 0x0009e2000e92187c */
[----:B------:R-:W-:Y:S01]  /*f7d0*/  ISETP.GE.U32.AND P4, PT, R155, 0x7ffffe66, PT ;  /* 0x7ffffe669b00780c */ /* 0x000fe20003f86070 */
[----:B------:R-:W-:-:S02]  /*f7e0*/  VIADD R155, R114, 0xfffffec7 ;  /* 0xfffffec7729b7836 */ /* 0x000fc40000000000 */
[----:B------:R-:W-:Y:S01]  /*f7f0*/  STL.64 [R1+0x10], R124 ;  /* 0x0000107c01007387 */ /* 0x000fe20000100a00 */
[----:B------:R-:W-:Y:S01]  /*f800*/  VIADD R153, R116, 0xfffffee6 ;  /* 0xfffffee674997836 */ /* 0x000fe20000000000 */
[----:B-1----:R-:W1:Y:S02]  /*f810*/  LDC R122, c[0x0][0x230] ;  /* 0x00008c00ff7a7b82 */ /* 0x002e640000000800 */
[----:B------:R-:W-:Y:S01]  /*f820*/  LDGSTS.E [R6+0x2c008], desc[UR60][R124.64], !P2 ;  /* 0x2c0080007c067fae */ /* 0x000fe2000d12187c */
[----:B------:R-:W-:Y:S01]  /*f830*/  ISETP.GE.U32.AND P2, PT, R155, 0x7ffffe48, PT ;  /* 0x7ffffe489b00780c */ /* 0x000fe20003f46070 */
[----:B------:R-:W-:-:S04]  /*f840*/  VIADD R155, R118, 0xfffffec5 ;  /* 0xfffffec5769b7836 */ /* 0x000fc80000000000 */
[----:B------:R-:W1:Y:S08]  /*f850*/  LDC R116, c[0x0][0x230] ;  /* 0x00008c00ff747b82 */ /* 0x000e700000000800 */
[----:B------:R-:W1:Y:S01]  /*f860*/  LDC R114, c[0x0][0x230] ;  /* 0x00008c00ff727b82 */ /* 0x000e620000000800 */
[C---:B----4-:R-:W-:Y:S02]  /*f870*/  IMAD.WIDE R120, R152.reuse, 0x4, R220 ;  /* 0x0000000498787825 */ /* 0x050fe400078e02dc */
[----:B------:R-:W4:Y:S04]  /*f880*/  LDL.LU.64 R220, [R1+0x50] ;  /* 0x0000500001dc7983 */ /* 0x000f280000300a00 */
[----:B------:R3:W-:Y:S04]  /*f890*/  STL.64 [R1+0x18], R120 ;  /* 0x0000187801007387 */ /* 0x0007e80000100a00 */
[----:B------:R-:W4:Y:S04]  /*f8a0*/  LDL.LU.64 R186, [R1+0x328] ;  /* 0x0003280001ba7983 */ /* 0x000f280000300a00 */
[----:B------:R3:W-:Y:S02]  /*f8b0*/  LDGSTS.E [R6+0x2c00c], desc[UR60][R120.64], !P1 ;  /* 0x2c00c00078067fae */ /* 0x0007e4000c92187c */
[----:B---3--:R-:W-:-:S04]  /*f8c0*/  IMAD.WIDE R120, R152, 0x4, R188 ;  /* 0x0000000498787825 */ /* 0x008fc800078e02bc */
[C---:B------:R-:W-:Y:S01]  /*f8d0*/  IMAD.WIDE R118, R152.reuse, 0x4, R190 ;  /* 0x0000000498767825 */ /* 0x040fe200078e02be */
[----:B------:R2:W-:Y:S04]  /*f8e0*/  STL.64 [R1+0x28], R120 ;  /* 0x0000287801007387 */ /* 0x0005e80000100a00 */
[----:B------:R-:W3:Y:S04]  /*f8f0*/  LDL.LU.64 R190, [R1+0x320] ;  /* 0x0003200001be7983 */ /* 0x000ee80000300a00 */
[----:B------:R1:W-:Y:S04]  /*f900*/  STL.64 [R1+0x30], R118 ;  /* 0x0000307601007387 */ /* 0x0003e80000100a00 */
[----:B------:R-:W4:Y:S04]  /*f910*/  LDL.LU.64 R188, [R1+0x318] ;  /* 0x0003180001bc7983 */ /* 0x000f280000300a00 */
[----:B------:R2:W-:Y:S02]  /*f920*/  LDGSTS.E [R5+0x20000], desc[UR60][R120.64], !P3 ;  /* 0x2000000078057fae */ /* 0x0005e4000d92187c */
[----:B--2---:R-:W-:-:S02]  /*f930*/  IMAD.WIDE R120, R152, 0x4, R246 ;  /* 0x0000000498787825 */ /* 0x004fc400078e02f6 */
[----:B------:R-:W2:Y:S01]  /*f940*/  LDL.LU.64 R246, [R1+0x2f0] ;  /* 0x0002f00001f67983 */ /* 0x000ea20000300a00 */
[----:B------:R-:W-:Y:S01]  /*f950*/  ISETP.GE.U32.AND P0, PT, R153, 0x7ffffe67, PT ;  /* 0x7ffffe679900780c */ /* 0x000fe20003f06070 */
[----:B------:R-:W-:Y:S02]  /*f960*/  VIADD R153, R115, 0xfffffee4 ;  /* 0xfffffee473997836 */ /* 0x000fe40000000000 */
[----:B------:R-:W-:Y:S01]  /*f970*/  STL.64 [R1+0x38], R120 ;  /* 0x0000387801007387 */ /* 0x000fe20000100a00 */
[----:B------:R-:W-:Y:S01]  /*f980*/  ISETP.GE.U32.AND P3, PT, R155, 0x7ffffe46, PT ;  /* 0x7ffffe469b00780c */ /* 0x000fe20003f66070 */
[----:B------:R-:W3:Y:S01]  /*f990*/  LDC R115, c[0x0][0x230] ;  /* 0x00008c00ff737b82 */ /* 0x000ee20000000800 */
[----:B------:R-:W-:Y:S02]  /*f9a0*/  ISETP.GE.U32.AND P5, PT, R153, 0x7ffffe65, PT ;  /* 0x7ffffe659900780c */ /* 0x000fe40003fa6070 */
[----:B------:R-:W-:-:S04]  /*f9b0*/  IADD3 R153, R252, -0x13a, RZ ;  /* 0xfffffec6fc997810 */ /* 0x000fc80007ffe0ff */
[----:B------:R-:W-:Y:S01]  /*f9c0*/  ISETP.GE.U32.AND P1, PT, R153, 0x7ffffe47, PT ;  /* 0x7ffffe479900780c */ /* 0x000fe20003f26070 */
[----:B------:R1:W-:Y:S02]  /*f9d0*/  LDGSTS.E [R5+0x20004], desc[UR60][R118.64], !P0 ;  /* 0x2000400076057fae */ /* 0x0003e4000c12187c */
[----:B-1----:R-:W-:Y:S01]  /*f9e0*/  VIADD R153, R116, 0xfffffec4 ;  /* 0xfffffec474997836 */ /* 0x002fe20000000000 */
[----:B------:R-:W1:Y:S01]  /*f9f0*/  LDC R252, c[0x0][0x230] ;  /* 0x00008c00fffc7b82 */ /* 0x000e620000000800 */
[----:B------:R-:W-:Y:S03]  /*fa00*/  LDGSTS.E [R5+0x20008], desc[UR60][R120.64], !P4 ;  /* 0x2000800078057fae */ /* 0x000fe6000e12187c */
[----:B------:R-:W-:Y:S01]  /*fa10*/  ISETP.GE.U32.AND P0, PT, R153, 0x7ffffe45, PT ;  /* 0x7ffffe459900780c */ /* 0x000fe20003f06070 */
[----:B------:R-:W-:-:S03]  /*fa20*/  IMAD.WIDE R118, R152, 0x4, R184 ;  /* 0x0000000498767825 */ /* 0x000fc600078e02b8 */
[----:B------:R-:W1:Y:S01]  /*fa30*/  LDC R116, c[0x0][0x230] ;  /* 0x00008c00ff747b82 */ /* 0x000e620000000800 */
[----:B------:R-:W-:Y:S01]  /*fa40*/  VIADD R153, R122, 0xfffffea6 ;  /* 0xfffffea67a997836 */ /* 0x000fe20000000000 */
[----:B------:R4:W-:Y:S04]  /*fa50*/  STL.64 [R1+0x40], R118 ;  /* 0x0000407601007387 */ /* 0x0009e80000100a00 */
[----:B------:R-:W2:Y:S04]  /*fa60*/  LDL.LU.64 R184, [R1+0x2e8] ;  /* 0x0002e80001b87983 */ /* 0x000ea80000300a00 */
[----:B------:R4:W-:Y:S02]  /*fa70*/  LDGSTS.E [R5+0x2000c], desc[UR60][R118.64], !P5 ;  /* 0x2000c00076057fae */ /* 0x0009e4000e92187c */
[C---:B----4-:R-:W-:Y:S01]  /*fa80*/  IMAD.WIDE R124, R152.reuse, 0x4, R188 ;  /* 0x00000004987c7825 */ /* 0x050fe200078e02bc */
[----:B------:R-:W4:Y:S03]  /*fa90*/  LDC R118, c[0x0][0x230] ;  /* 0x00008c00ff767b82 */ /* 0x000f260000000800 */
[----:B------:R-:W-:-:S02]  /*faa0*/  IMAD.WIDE R122, R152, 0x4, R220 ;  /* 0x00000004987a7825 */ /* 0x000fc400078e02dc */
[----:B------:R-:W4:Y:S02]  /*fab0*/  LDL.LU.64 R220, [R1+0x2e0] ;  /* 0x0002e00001dc7983 */ /* 0x000f240000300a00 */
[C---:B------:R-:W-:Y:S02]  /*fac0*/  IMAD.WIDE R120, R152.reuse, 0x4, R186 ;  /* 0x0000000498787825 */ /* 0x040fe400078e02ba */
[----:B------:R3:W-:Y:S04]  /*fad0*/  STL.64 [R1+0x50], R122 ;  /* 0x0000507a01007387 */ /* 0x0007e80000100a00 */
[----:B------:R1:W-:Y:S04]  /*fae0*/  STL.64 [R1+0x58], R120 ;  /* 0x0000587801007387 */ /* 0x0003e80000100a00 */
[----:B------:R3:W-:Y:S04]  /*faf0*/  LDGSTS.E [R5+0x24000], desc[UR60][R122.64], !P2 ;  /* 0x240000007a057fae */ /* 0x0007e8000d12187c */
[----:B------:R-:W4:Y:S04]  /*fb00*/  LDL.LU.64 R186, [R1+0x2d8] ;  /* 0x0002d80001ba7983 */ /* 0x000f280000300a00 */
[----:B------:R1:W-:Y:S01]  /*fb10*/  LDGSTS.E [R5+0x24004], desc[UR60][R120.64], !P1 ;  /* 0x2400400078057fae */ /* 0x0003e2000c92187c */
[----:B---3--:R-:W-:-:S03]  /*fb20*/  IMAD.WIDE R122, R152, 0x4, R190 ;  /* 0x00000004987a7825 */ /* 0x008fc600078e02be */
[----:B------:R-:W3:Y:S04]  /*fb30*/  LDL.LU.64 R190, [R1+0x2b0] ;  /* 0x0002b00001be7983 */ /* 0x000ee80000300a00 */
[----:B------:R2:W-:Y:S01]  /*fb40*/  STL.64 [R1+0x60], R122 ;  /* 0x0000607a01007387 */ /* 0x0005e20000100a00 */
[----:B------:R-:W-:Y:S01]  /*fb50*/  VIADD R155, R115, 0xfffffea7 ;  /* 0xfffffea7739b7836 */ /* 0x000fe20000000000 */
[----:B-1----:R-:W1:Y:S02]  /*fb60*/  LDC R120, c[0x0][0x230] ;  /* 0x00008c00ff787b82 */ /* 0x002e640000000800 */
[----:B------:R2:W-:Y:S04]  /*fb70*/  LDGSTS.E [R5+0x24008], desc[UR60][R122.64], !P3 ;  /* 0x240080007a057fae */ /* 0x0005e8000d92187c */
[----:B------:R-:W-:Y:S01]  /*fb80*/  STL.64 [R1+0x70], R124 ;  /* 0x0000707c01007387 */ /* 0x000fe20000100a00 */
[----:B------:R-:W-:Y:S01]  /*fb90*/  ISETP.GE.U32.AND P4, PT, R155, 0x7ffffe28, PT ;  /* 0x7ffffe289b00780c */ /* 0x000fe20003f86070 */
[----:B------:R-:W3:Y:S01]  /*fba0*/  LDC R115, c[0x0][0x230] ;  /* 0x00008c00ff737b82 */ /* 0x000ee20000000800 */
[----:B--2---:R-:W-:Y:S01]  /*fbb0*/  IMAD.WIDE R122, R152, 0x4, R246 ;  /* 0x00000004987a7825 */ /* 0x004fe200078e02f6 */
[----:B------:R-:W-:Y:S01]  /*fbc0*/  ISETP.GE.U32.AND P5, PT, R153, 0x7ffffe27, PT ;  /* 0x7ffffe279900780c */ /* 0x000fe20003fa6070 */
[----:B------:R-:W2:Y:S01]  /*fbd0*/  LDL.LU.64 R246, [R1+0x2a8] ;  /* 0x0002a80001f67983 */ /* 0x000ea20000300a00 */
[----:B------:R-:W-:-:S04]  /*fbe0*/  IADD3 R155, R114, -0x15b, RZ ;  /* 0xfffffea5729b7810 */ /* 0x000fc80007ffe0ff */
[----:B------:R-:W2:Y:S01]  /*fbf0*/  LDC R114, c[0x0][0x230] ;  /* 0x00008c00ff727b82 */ /* 0x000ea20000000800 */
[----:B------:R-:W-:Y:S01]  /*fc00*/  LDGSTS.E [R5+0x2400c], desc[UR60][R124.64], !P0 ;  /* 0x2400c0007c057fae */ /* 0x000fe2000c12187c */
[----:B------:R-:W-:Y:S01]  /*fc10*/  ISETP.GE.U32.AND P2, PT, R155, 0x7ffffe26, PT ;  /* 0x7ffffe269b00780c */ /* 0x000fe20003f46070 */
[----:B------:R-:W-:Y:S02]  /*fc20*/  VIADD R155, R116, 0xfffffe86 ;  /* 0xfffffe86749b7836 */ /* 0x000fe40000000000 */
[----:B------:R1:W-:Y:S03]  /*fc30*/  STL.64 [R1+0x78], R122 ;  /* 0x0000787a01007387 */ /* 0x0003e60000100a00 */
[----:B------:R-:W-:Y:S01]  /*fc40*/  ISETP.GE.U32.AND P0, PT, R155, 0x7ffffe07, PT ;  /* 0x7ffffe079b00780c */ /* 0x000fe20003f06070 */
[----:B------:R1:W-:Y:S01]  /*fc50*/  LDGSTS.E [R5+0x28000], desc[UR60][R122.64], !P4 ;  /* 0x280000007a057fae */ /* 0x0003e2000e12187c */
[----:B----4-:R-:W-:Y:S01]  /*fc60*/  IADD3 R155, R118, -0x17c, RZ ;  /* 0xfffffe84769b7810 */ /* 0x010fe20007ffe0ff */
[----:B------:R-:W-:Y:S01]  /*fc70*/  VIADD R153, R117, 0xfffffea4 ;  /* 0xfffffea475997836 */ /* 0x000fe20000000000 */
[----:B------:R-:W4:Y:S01]  /*fc80*/  LDC R116, c[0x0][0x230] ;  /* 0x00008c00ff747b82 */ /* 0x000f220000000800 */
[----:B------:R-:W4:Y:S01]  /*fc90*/  LDL.LU.64 R188, [R1+0x2a0] ;  /* 0x0002a00001bc7983 */ /* 0x000f220000300a00 */
[----:B-1----:R-:W-:-:S06]  /*fca0*/  IMAD.WIDE R122, R152, 0x4, R184 ;  /* 0x00000004987a7825 */ /* 0x002fcc00078e02b8 */
[----:B------:R-:W1:Y:S01]  /*fcb0*/  LDC R117, c[0x0][0x230] ;  /* 0x00008c00ff757b82 */ /* 0x000e620000000800 */
[----:B------:R-:W-:Y:S04]  /*fcc0*/  STL.64 [R1+0x80], R122 ;  /* 0x0000807a01007387 */ /* 0x000fe80000100a00 */
[----:B------:R-:W-:Y:S01]  /*fcd0*/  LDGSTS.E [R5+0x28004], desc[UR60][R122.64], !P5 ;  /* 0x280040007a057fae */ /* 0x000fe2000e92187c */
[----:B------:R-:W-:-:S03]  /*fce0*/  ISETP.GE.U32.AND P5, PT, R155, 0x7ffffe05, PT ;  /* 0x7ffffe059b00780c */ /* 0x000fc60003fa6070 */
[----:B------:R-:W4:Y:S01]  /*fcf0*/  LDL.LU.64 R182, [R1+0x298] ;  /* 0x0002980001b67983 */ /* 0x000f220000300a00 */
[----:B------:R-:W-:Y:S02]  /*fd00*/  VIADD R155, R120, 0xfffffee2 ;  /* 0xfffffee2789b7836 */ /* 0x000fe40000000000 */
[----:B------:R-:W-:-:S05]  /*fd10*/  IMAD.WIDE R118, R152, 0x4, R220 ;  /* 0x0000000498767825 */ /* 0x000fca00078e02dc */
[----:B------:R1:W-:Y:S04]  /*fd20*/  STL.64 [R1+0x88], R118 ;  /* 0x0000887601007387 */ /* 0x0003e80000100a00 */
[----:B------:R1:W-:Y:S04]  /*fd30*/  LDGSTS.E [R5+0x28008], desc[UR60][R118.64], !P2 ;  /* 0x2800800076057fae */ /* 0x0003e8000d12187c */
[----:B------:R-:W4:Y:S01]  /*fd40*/  LDL.LU.64 R220, [R1+0x3f0] ;  /* 0x0003f00001dc7983 */ /* 0x000f220000300a00 */
[----:B-1----:R-:W-:-:S04]  /*fd50*/  IMAD.WIDE R118, R152, 0x4, R186 ;  /* 0x0000000498767825 */ /* 0x002fc800078e02ba */
[C---:B---3--:R-:W-:Y:S01]  /*fd60*/  IMAD.WIDE R120, R152.reuse, 0x4, R190 ;  /* 0x0000000498787825 */ /* 0x048fe200078e02be */
[----:B------:R1:W-:Y:S04]  /*fd70*/  STL.64 [R1+0x90], R118 ;  /* 0x0000907601007387 */ /* 0x0003e80000100a00 */
[----:B------:R-:W3:Y:S04]  /*fd80*/  LDL.LU.64 R186, [R1+0x3e8] ;  /* 0x0003e80001ba7983 */ /* 0x000ee80000300a00 */
[----:B------:R4:W-:Y:S04]  /*fd90*/  STL.64 [R1+0xe0], R120 ;  /* 0x0000e07801007387 */ /* 0x0009e80000100a00 */
[----:B------:R-:W3:Y:S01]  /*fda0*/  LDL.LU.64 R190, [R1+0x3e0] ;  /* 0x0003e00001be7983 */ /* 0x000ee20000300a00 */
[----:B--2---:R-:W-:-:S03]  /*fdb0*/  IMAD.WIDE R122, R152, 0x4, R246 ;  /* 0x00000004987a7825 */ /* 0x004fc600078e02f6 */
[----:B------:R-:W2:Y:S01]  /*fdc0*/  LDL.LU.64 R246, [R1+0x3d8] ;  /* 0x0003d80001f67983 */ /* 0x000ea20000300a00 */
[----:B------:R-:W-:Y:S01]  /*fdd0*/  ISETP.GE.U32.AND P1, PT, R153, 0x7ffffe25, PT ;  /* 0x7ffffe259900780c */ /* 0x000fe20003f26070 */
[----:B------:R-:W-:Y:S02]  /*fde0*/  VIADD R153, R252, 0xfffffe87 ;  /* 0xfffffe87fc997836 */ /* 0x000fe40000000000 */
[----:B------:R-:W4:Y:S03]  /*fdf0*/  LDC R252, c[0x0][0x230] ;  /* 0x00008c00fffc7b82 */ /* 0x000f260000000800 */
[----:B------:R-:W-:Y:S01]  /*fe00*/  ISETP.GE.U32.AND P3, PT, R153, 0x7ffffe08, PT ;  /* 0x7ffffe089900780c */ /* 0x000fe20003f66070 */
[----:B------:R-:W-:-:S04]  /*fe10*/  VIADD R153, R115, 0xfffffe85 ;  /* 0xfffffe8573997836 */ /* 0x000fc80000000000 */
[----:B------:R-:W4:Y:S01]  /*fe20*/  LDC R115, c[0x0][0x230] ;  /* 0x00008c00ff737b82 */ /* 0x000f220000000800 */
[----:B------:R-:W-:Y:S01]  /*fe30*/  ISETP.GE.U32.AND P4, PT, R153, 0x7ffffe06, PT ;  /* 0x7ffffe069900780c */ /* 0x000fe20003f86070 */
[----:B------:R-:W-:Y:S01]  /*fe40*/  VIADD R153, R114, 0xfffffee3 ;  /* 0xfffffee372997836 */ /* 0x000fe20000000000 */
[----:B------:R1:W-:Y:S05]  /*fe50*/  LDGSTS.E [R5+0x2800c], desc[UR60][R118.64], !P1 ;  /* 0x2800c00076057fae */ /* 0x0003ea000c92187c */
[----:B------:R-:W4:Y:S01]  /*fe60*/  LDC R114, c[0x0][0x230] ;  /* 0x00008c00ff727b82 */ /* 0x000f220000000800 */
[----:B------:R4:W-:Y:S01]  /*fe70*/  LDGSTS.E [R5+0x2c000], desc[UR60][R120.64], !P3 ;  /* 0x2c00000078057fae */ /* 0x0009e2000d92187c */
[----:B------:R-:W-:-:S06]  /*fe80*/  ISETP.GE.U32.AND P2, PT, R153, 0x7ffffe64, PT ;  /* 0x7ffffe649900780c */ /* 0x000fcc0003f46070 */
[----:B-1----:R-:W1:Y:S01]  /*fe90*/  LDC R119, c[0x0][0x230] ;  /* 0x00008c00ff777b82 */ /* 0x002e620000000800 */
[----:B------:R-:W-:Y:S01]  /*fea0*/  VIADD R153, R117, 0xfffffee1 ;  /* 0xfffffee175997836 */ /* 0x000fe20000000000 */
[----:B------:R4:W-:Y:S06]  /*feb0*/  STL.64 [R1+0xf0], R122 ;  /* 0x0000f07a01007387 */ /* 0x0009ec0000100a00 */
[----:B------:R-:W1:Y:S01]  /*fec0*/  LDC R118, c[0x0][0x230] ;  /* 0x00008c00ff767b82 */ /* 0x000e620000000800 */
[----:B----4-:R-:W-:Y:S01]  /*fed0*/  IMAD.WIDE R120, R152, 0x4, R188 ;  /* 0x0000000498787825 */ /* 0x010fe200078e02bc */
[----:B------:R4:W-:Y:S01]  /*fee0*/  LDGSTS.E [R5+0x2c004], desc[UR60][R122.64], !P0 ;  /* 0x2c0040007a057fae */ /* 0x0009e2000c12187c */
[----:B------:R-:W-:-:S03]  /*fef0*/  ISETP.GE.U32.AND P1, PT, R155, 0x7ffffe63, PT ;  /* 0x7ffffe639b00780c */ /* 0x000fc60003f26070 */
[----:B------:R1:W-:Y:S01]  /*ff00*/  STL.64 [R1+0x120], R120 ;  /* 0x0001207801007387 */ /* 0x0003e20000100a00 */
[----:B------:R-:W-:Y:S01]  /*ff10*/  ISETP.GE.U32.AND P3, PT, R153, 0x7ffffe62, PT ;  /* 0x7ffffe629900780c */ /* 0x000fe20003f66070 */
[----:B------:R-:W-:Y:S01]  /*ff20*/  VIADD R155, R116, 0xfffffee0 ;  /* 0xfffffee0749b7836 */ /* 0x000fe20000000000 */
[----:B------:R-:W2:Y:S01]  /*ff30*/  LDC R117, c[0x0][0x230] ;  /* 0x00008c00ff757b82 */ /* 0x000ea20000000800 */
[----:B------:R1:W-:Y:S01]  /*ff40*/  LDGSTS.E [R5+0x2c008], desc[UR60][R120.64], !P4 ;  /* 0x2c00800078057fae */ /* 0x0003e2000e12187c */
[----:B------:R-:W-:-:S03]  /*ff50*/  IADD3 R153, R115, -0x13d, RZ ;  /* 0xfffffec373997810 */ /* 0x000fc60007ffe0ff */
[----:B------:R-:W2:Y:S01]  /*ff60*/  LDL.LU.64 R184, [R1+0x310] ;  /* 0x0003100001b87983 */ /* 0x000ea20000300a00 */
[----:B----4-:R-:W-:Y:S01]  /*ff70*/  IMAD.WIDE R122, R152, 0x4, R182 ;  /* 0x00000004987a7825 */ /* 0x010fe200078e02b6 */
[----:B------:R-:W-:Y:S01]  /*ff80*/  ISETP.GE.U32.AND P0, PT, R155, 0x7ffffe61, PT ;  /* 0x7ffffe619b00780c */ /* 0x000fe20003f06070 */
[----:B------:R-:W4:Y:S01]  /*ff90*/  LDC R116, c[0x0][0x230] ;  /* 0x00008c00ff747b82 */ /* 0x000f220000000800 */
[----:B------:R-:W4:Y:S01]  /*ffa0*/  LDL.LU.64 R188, [R1+0x308] ;  /* 0x0003080001bc7983 */ /* 0x000f220000300a00 */
[----:B------:R-:W-:Y:S01]  /*ffb0*/  ISETP.GE.U32.AND P4, PT, R153, 0x7ffffe44, PT ;  /* 0x7ffffe449900780c */ /* 0x000fe20003f86070 */
[----:B------:R-:W-:Y:S02]  /*ffc0*/  VIADD R155, R252, 0xfffffec2 ;  /* 0xfffffec2fc9b7836 */ /* 0x000fe40000000000 */
[----:B------:R3:W-:Y:S01]  /*ffd0*/  STL.64 [R1+0x158], R122 ;  /* 0x0001587a01007387 */ /* 0x0007e20000100a00 */
[----:B------:R-:W-:Y:S02]  /*ffe0*/  VIADD R153, R114, 0xfffffec1 ;  /* 0xfffffec172997836 */ /* 0x000fe40000000000 */
[----:B------:R-:W4:Y:S01]  /*fff0*/  LDC R115, c[0x0][0x230] ;  /* 0x00008c00ff737b82 */ /* 0x000f220000000800 */
[----:B------:R3:W-:Y:S01]  /*10000*/  LDGSTS.E [R5+0x2c00c], desc[UR60][R122.64], !P5 ;  /* 0x2c00c0007a057fae */ /* 0x0007e2000e92187c */
[----:B------:R-:W-:Y:S01]  /*10010*/  ISETP.GE.U32.AND P5, PT, R155, 0x7ffffe43, PT ;  /* 0x7ffffe439b00780c */ /* 0x000fe20003fa6070 */
[----:B-1----:R-:W-:-:S05]  /*10020*/  VIADD R155, R118, 0xfffffea3 ;  /* 0xfffffea3769b7836 */ /* 0x002fca0000000000 */
[----:B------:R-:W1:Y:S01]  /*10030*/  LDC R114, c[0x0][0x230] ;  /* 0x00008c00ff727b82 */ /* 0x000e620000000800 */
[----:B------:R-:W-:-:S04]  /*10040*/  IMAD.WIDE R120, R152, 0x4, R220 ;  /* 0x0000000498787825 */ /* 0x000fc800078e02dc */
[C---:B---3--:R-:W-:Y:S01]  /*10050*/  IMAD.WIDE R124, R152.reuse, 0x4, R186 ;  /* 0x00000004987c7825 */ /* 0x048fe200078e02ba */
[----:B------:R3:W-:Y:S02]  /*10060*/  STL.64 [R1+0x160], R120 ;  /* 0x0001607801007387 */ /* 0x0007e40000100a00 */
[----:B------:R-:W1:Y:S02]  /*10070*/  LDC R252, c[0x0][0x230] ;  /* 0x00008c00fffc7b82 */ /* 0x000e640000000800 */
[----:B------:R-:W4:Y:S01]  /*10080*/  LDL.LU.64 R220, [R1+0x300] ;  /* 0x0003000001dc7983 */ /* 0x000f220000300a00 */
[----:B------:R-:W-:-:S03]  /*10090*/  IMAD.WIDE R122, R152, 0x4, R190 ;  /* 0x00000004987a7825 */ /* 0x000fc600078e02be */
[----:B------:R3:W-:Y:S01]  /*100a0*/  LDGSTS.E [R4+0x20000], desc[UR60][R120.64], !P2 ;  /* 0x2000000078047fae */ /* 0x0007e2000d12187c */
[----:B------:R-:W-:-:S03]  /*100b0*/  ISETP.GE.U32.AND P2, PT, R153, 0x7ffffe42, PT ;  /* 0x7ffffe429900780c */ /* 0x000fc60003f46070 */
[----:B------:R-:W4:Y:S01]  /*100c0*/  LDL.LU.64 R186, [R1+0x2f8] ;  /* 0x0002f80001ba7983 */ /* 0x000f220000300a00 */
[----:B------:R-:W-:-:S03]  /*100d0*/  VIADD R153, R119, 0xfffffec0 ;  /* 0xfffffec077997836 */ /* 0x000fc60000000000 */
[----:B------:R-:W-:Y:S04]  /*100e0*/  STL.64 [R1+0x170], R124 ;  /* 0x0001707c01007387 */ /* 0x000fe80000100a00 */
[----:B------:R1:W-:Y:S01]  /*100f0*/  STL.64 [R1+0x180], R122 ;  /* 0x0001807a01007387 */ /* 0x0003e20000100a00 */
[----:B---3--:R-:W3:Y:S03]  /*10100*/  LDC R120, c[0x0][0x230] ;  /* 0x00008c00ff787b82 */ /* 0x008ee60000000800 */
[----:B------:R-:W3:Y:S04]  /*10110*/  LDL.LU.64 R190, [R1+0x2d0] ;  /* 0x0002d00001be7983 */ /* 0x000ee80000300a00 */
[----:B------:R-:W-:Y:S01]  /*10120*/  LDGSTS.E [R4+0x20004], desc[UR60][R124.64], !P1 ;  /* 0x200040007c047fae */ /* 0x000fe2000c92187c */
[----:B--2---:R-:W-:-:S03]  /*10130*/  IMAD.WIDE R118, R152, 0x4, R246 ;  /* 0x0000000498767825 */ /* 0x004fc600078e02f6 */
[----:B------:R1:W-:Y:S04]  /*10140*/  LDGSTS.E [R4+0x20008], desc[UR60][R122.64], !P3 ;  /* 0x200080007a047fae */ /* 0x0003e8000d92187c */
[----:B------:R2:W-:Y:S04]  /*10150*/  STL.64 [R1+0x188], R118 ;  /* 0x0001887601007387 */ /* 0x0005e80000100a00 */
[----:B------:R-:W3:Y:S01]  /*10160*/  LDL.LU.64 R246, [R1+0x2c8] ;  /* 0x0002c80001f67983 */ /* 0x000ee20000300a00 */
[----:B------:R-:W-:-:S03]  /*10170*/  ISETP.GE.U32.AND P1, PT, R153, 0x7ffffe41, PT ;  /* 0x7ffffe419900780c */ /* 0x000fc60003f26070 */
[----:B------:R2:W-:Y:S01]  /*10180*/  LDGSTS.E [R4+0x2000c], desc[UR60][R118.64], !P0 ;  /* 0x2000c00076047fae */ /* 0x0005e2000c12187c */
[----:B------:R-:W-:Y:S02]  /*10190*/  IADD3 R153, R117, -0x15e, RZ ;  /* 0xfffffea275997810 */ /* 0x000fe40007ffe0ff */
[----:B------:R-:W-:Y:S01]  /*101a0*/  ISETP.GE.U32.AND P3, PT, R155, 0x7ffffe24, PT ;  /* 0x7ffffe249b00780c */ /* 0x000fe20003f66070 */
[----:B----4-:R-:W-:Y:S01]  /*101b0*/  VIADD R155, R116, 0xfffffea1 ;  /* 0xfffffea1749b7836 */ /* 0x010fe20000000000 */
[----:B------:R-:W-:Y:S01]  /*101c0*/  ISETP.GE.U32.AND P0, PT, R153, 0x7ffffe23, PT ;  /* 0x7ffffe239900780c */ /* 0x000fe20003f06070 */
[----:B------:R-:W-:Y:S01]  /*101d0*/  VIADD R153, R115, 0xfffffea0 ;  /* 0xfffffea073997836 */ /* 0x000fe20000000000 */
[----:B------:R-:W4:Y:S01]  /*101e0*/  S2R R183, SR_TID.X ;  /* 0x0000000000b77919 */ /* 0x000f220000002100 */
[----:B------:R-:W4:Y:S08]  /*101f0*/  LDC R117, c[0x0][0x230] ;  /* 0x00008c00ff757b82 */ /* 0x000f300000000800 */
[----:B------:R-:W4:Y:S01]  /*10200*/  LDC R116, c[0x0][0x230] ;  /* 0x00008c00ff747b82 */ /* 0x000f220000000800 */
[----:B-1----:R-:W-:-:S02]  /*10210*/  IMAD.WIDE R122, R152, 0x4, R184 ;  /* 0x00000004987a7825 */ /* 0x002fc400078e02b8 */
[----:B------:R-:W4:Y:S02]  /*10220*/  LDL.LU.64 R184, [R1+0x2c0] ;  /* 0x0002c00001b87983 */ /* 0x000f240000300a00 */
[----:B--2---:R-:W-:Y:S02]  /*10230*/  IMAD.WIDE R118, R152, 0x4, R188 ;  /* 0x0000000498767825 */ /* 0x004fe400078e02bc */
[----:B------:R-:W-:Y:S04]  /*10240*/  STL.64 [R1+0x190], R122 ;  /* 0x0001907a01007387 */ /* 0x000fe80000100a00 */
[----:B------:R-:W-:Y:S04]  /*10250*/  LDGSTS.E [R4+0x24000], desc[UR60][R122.64], !P4 ;  /* 0x240000007a047fae */ /* 0x000fe8000e12187c */
[----:B------:R1:W-:Y:S04]  /*10260*/  STL.64 [R1+0x1a0], R118 ;  /* 0x0001a07601007387 */ /* 0x0003e80000100a00 */
[----:B------:R1:W-:Y:S01]  /*10270*/  LDGSTS.E [R4+0x24004], desc[UR60][R118.64], !P5 ;  /* 0x2400400076047fae */ /* 0x0003e2000e92187c */
[----:B------:R-:W-:Y:S01]  /*10280*/  ISETP.GE.U32.AND P4, PT, R155, 0x7ffffe22, PT ;  /* 0x7ffffe229b00780c */ /* 0x000fe20003f86070 */
[----:B------:R-:W-:Y:S01]  /*10290*/  VIADD R155, R114, 0xfffffe83 ;  /* 0xfffffe83729b7836 */ /* 0x000fe20000000000 */
[----:B------:R-:W-:Y:S01]  /*102a0*/  ISETP.GE.U32.AND P5, PT, R153, 0x7ffffe21, PT ;  /* 0x7ffffe219900780c */ /* 0x000fe20003fa6070 */
[----:B------:R-:W2:Y:S01]  /*102b0*/  LDL.LU.64 R188, [R1+0x2b8] ;  /* 0x0002b80001bc7983 */ /* 0x000ea20000300a00 */
[----:B---3--:R-:W-:-:S02]  /*102c0*/  VIADD R153, R120, 0xfffffe82 ;  /* 0xfffffe8278997836 */ /* 0x008fc40000000000 */
[----:B-1----:R-:W-:-:S05]  /*102d0*/  IMAD.WIDE R118, R152, 0x4, R220 ;  /* 0x0000000498767825 */ /* 0x002fca00078e02dc */
[----:B------:R1:W-:Y:S01]  /*102e0*/  STL.64 [R1+0x1b0], R118 ;  /* 0x0001b07601007387 */ /* 0x0003e20000100a00 */
[----:B------:R-:W-:-:S03]  /*102f0*/  IMAD.WIDE R114, R152, 0x4, R186 ;  /* 0x0000000498727825 */ /* 0x000fc600078e02ba */
[----:B------:R-:W3:Y:S04]  /*10300*/  LDL.LU.64 R220, [R1+0x290] ;  /* 0x0002900001dc7983 */ /* 0x000ee80000300a00 */
[----:B------:R1:W-:Y:S04]  /*10310*/  STL.64 [R1+0x1b8], R114 ;  /* 0x0001b87201007387 */ /* 0x0003e80000100a00 */
[----:B------:R-:W3:Y:S01]  /*10320*/  LDL.LU.64 R186, [R1+0x288] ;  /* 0x0002880001ba7983 */ /* 0x000ee20000300a00 */
[----:B------:R-:W-:-:S03]  /*10330*/  IMAD.WIDE R120, R152, 0x4, R190 ;  /* 0x0000000498787825 */ /* 0x000fc600078e02be */
[----:B------:R1:W-:Y:S04]  /*10340*/  LDGSTS.E [R4+0x24008], desc[UR60][R118.64], !P2 ;  /* 0x2400800076047fae */ /* 0x0003e8000d12187c */
[----:B------:R4:W-:Y:S04]  /*10350*/  STL.64 [R1+0x1c0], R120 ;  /* 0x0001c07801007387 */ /* 0x0009e80000100a00 */
[----:B------:R-:W3:Y:S01]  /*10360*/  LDL.LU.64 R190, [R1+0x280] ;  /* 0x0002800001be7983 */ /* 0x000ee20000300a00 */
[----:B-1----:R-:W1:Y:S03]  /*10370*/  LDC R119, c[0x0][0x230] ;  /* 0x00008c00ff777b82 */ /* 0x002e660000000800 */
[----:B------:R4:W-:Y:S01]  /*10380*/  LDGSTS.E [R4+0x2400c], desc[UR60][R114.64], !P1 ;  /* 0x2400c00072047fae */ /* 0x0009e2000c92187c */
[----:B------:R-:W-:Y:S01]  /*10390*/  IMAD.WIDE R122, R152, 0x4, R246 ;  /* 0x00000004987a7825 */ /* 0x000fe200078e02f6 */
[----:B------:R-:W-:-:S02]  /*103a0*/  ISETP.GE.U32.AND P2, PT, R155, 0x7ffffe04, PT ;  /* 0x7ffffe049b00780c */ /* 0x000fc40003f46070 */
[----:B------:R-:W3:Y:S01]  /*103b0*/  LDL.LU.64 R246, [R1+0x278] ;  /* 0x0002780001f67983 */ /* 0x000ee20000300a00 */
[----:B----4-:R-:W4:Y:S01]  /*103c0*/  LDC R115, c[0x0][0x230] ;  /* 0x00008c00ff737b82 */ /* 0x010f220000000800 */
[----:B------:R-:W-:Y:S02]  /*103d0*/  IADD3 R155, R252, -0x180, RZ ;  /* 0xfffffe80fc9b7810 */ /* 0x000fe40007ffe0ff */
[----:B------:R-:W-:Y:S01]  /*103e0*/  LOP3.LUT R183, R183, 0x7f, RZ, 0xc0, !PT ;  /* 0x0000007fb7b77812 */ /* 0x000fe200078ec0ff */
[----:B------:R1:W-:Y:S04]  /*103f0*/  LDGSTS.E [R4+0x28000], desc[UR60][R120.64], !P3 ;  /* 0x2800000078047fae */ /* 0x0003e8000d92187c */
[----:B------:R-:W4:Y:S01]  /*10400*/  LDC R114, c[0x0][0x230] ;  /* 0x00008c00ff727b82 */ /* 0x000f220000000800 */
[----:B------:R-:W-:Y:S01]  /*10410*/  ISETP.GE.AND P3, PT, R183, R155, PT ;  /* 0x0000009bb700720c */ /* 0x000fe20003f66270 */
[----:B------:R-:W-:Y:S01]  /*10420*/  LDGSTS.E [R4+0x28004], desc[UR60][R122.64], !P0 ;  /* 0x280040007a047fae */ /* 0x000fe2000c12187c */
[----:B------:R-:W-:-:S02]  /*10430*/  ISETP.GE.U32.AND P1, PT, R153, 0x7ffffe03, PT ;  /* 0x7ffffe039900780c */ /* 0x000fc40003f26070 */
[----:B------:R-:W-:Y:S02]  /*10440*/  ISETP.GT.AND P0, PT, R0, 0x1ff, PT ;  /* 0x000001ff0000780c */ /* 0x000fe40003f04270 */
[----:B------:R-:W-:Y:S01]  /*10450*/  SEL R153, RZ, 0x4, P3 ;  /* 0x00000004ff997807 */ /* 0x000fe20001800000 */
[----:B------:R-:W-:Y:S01]  /*10460*/  STL.64 [R1+0x1c8], R122 ;  /* 0x0001c87a01007387 */ /* 0x000fe20000100a00 */
[----:B------:R-:W-:Y:S01]  /*10470*/  IMAD.WIDE R230, R154, 0x4, R230 ;  /* 0x000000049ae67825 */ /* 0x000fe200078e02e6 */
[----:B------:R-:W3:Y:S01]  /*10480*/  LDC R118, c[0x0][0x230] ;  /* 0x00008c00ff767b82 */ /* 0x000ee20000000800 */
[----:B------:R-:W-:Y:S01]  /*10490*/  SEL R153, R153, RZ, P0 ;  /* 0x000000ff99997207 */ /* 0x000fe20000000000 */
[----:B------:R-:W5:Y:S01]  /*104a0*/  LDL.LU R0, [R1+0x7f0] ;  /* 0x0007f00001007983 */ /* 0x000f620000300800 */
[----:B------:R-:W-:Y:S02]  /*104b0*/  VIADD R252, R117, 0xfffffe81 ;  /* 0xfffffe8175fc7836 */ /* 0x000fe40000000000 */
[----:B------:R-:W-:Y:S01]  /*104c0*/  ISETP.NE.U32.AND P0, PT, R153, RZ, PT ;  /* 0x000000ff9900720c */ /* 0x000fe20003f05070 */
[----:B-1----:R-:W-:-:S02]  /*104d0*/  VIADD R153, R119, 0xfffffe7e ;  /* 0xfffffe7e77997836 */ /* 0x002fc40000000000 */
[----:B------:R-:W-:-:S05]  /*104e0*/  IMAD.WIDE R120, R152, 0x4, R184 ;  /* 0x0000000498787825 */ /* 0x000fca00078e02b8 */
[----:B------:R2:W-:Y:S04]  /*104f0*/  STL.64 [R1+0x1d0], R120 ;  /* 0x0001d07801007387 */ /* 0x0005e80000100a00 */
[----:B------:R2:W-:Y:S01]  /*10500*/  LDGSTS.E [R4+0x28008], desc[UR60][R120.64], !P4 ;  /* 0x2800800078047fae */ /* 0x0005e2000e12187c */
[----:B------:R-:W-:Y:S01]  /*10510*/  ISETP.GE.U32.AND P4, PT, R155, 0x7ffffe01, PT ;  /* 0x7ffffe019b00780c */ /* 0x000fe20003f86070 */
[----:B------:R-:W-:Y:S02]  /*10520*/  VIADD R155, R116, 0xfffffe7f ;  /* 0xfffffe7f749b7836 */ /* 0x000fe40000000000 */
[----:B------:R-:W3:Y:S01]  /*10530*/  LDL.LU.64 R178, [R1+0x270] ;  /* 0x0002700001b27983 */ /* 0x000ee20000300a00 */
[----:B--2---:R-:W-:-:S05]  /*10540*/  IMAD.WIDE R120, R152, 0x4, R188 ;  /* 0x0000000498787825 */ /* 0x004fca00078e02bc */
[----:B------:R1:W-:Y:S04]  /*10550*/  STL.64 [R1+0x298], R120 ;  /* 0x0002987801007387 */ /* 0x0003e80000100a00 */
[----:B------:R-:W2:Y:S04]  /*10560*/  LDL.LU.64 R180, [R1+0x1a8] ;  /* 0x0001a80001b47983 */ /* 0x000ea80000300a00 */
[----:B------:R1:W-:Y:S01]  /*10570*/  LDGSTS.E [R4+0x2800c], desc[UR60][R120.64], !P5 ;  /* 0x2800c00078047fae */ /* 0x0003e2000e92187c */
[----:B------:R-:W-:-:S03]  /*10580*/  ISETP.GE.U32.AND P5, PT, R155, 0x7ffffe00, PT ;  /* 0x7ffffe009b00780c */ /* 0x000fc60003fa6070 */
[----:B------:R-:W2:Y:S01]  /*10590*/  LDL.LU.64 R184, [R1+0x128] ;  /* 0x0001280001b87983 */ /* 0x000ea20000300a00 */
[----:B----4-:R-:W-:Y:S01]  /*105a0*/  IADD3 R155, R114, -0x184, RZ ;  /* 0xfffffe7c729b7810 */ /* 0x010fe20007ffe0ff */
[----:B---3--:R-:W-:-:S05]  /*105b0*/  IMAD.WIDE R116, R152, 0x4, R220 ;  /* 0x0000000498747825 */ /* 0x008fca00078e02dc */
[----:B------:R3:W-:Y:S01]  /*105c0*/  LDGSTS.E [R4+0x2c000], desc[UR60][R116.64], !P2 ;  /* 0x2c00000074047fae */ /* 0x0007e2000d12187c */
[----:B------:R-:W-:Y:S01]  /*105d0*/  ISETP.GE.U32.AND P2, PT, R153, 0x7ffffdff, PT ;  /* 0x7ffffdff9900780c */ /* 0x000fe20003f46070 */
[C---:B-1----:R-:W-:Y:S02]  /*105e0*/  IMAD.WIDE R120, R152.reuse, 0x4, R186 ;  /* 0x0000000498787825 */ /* 0x042fe400078e02ba */
[----:B------:R3:W-:Y:S02]  /*105f0*/  STL.64 [R1+0x290], R116 ;  /* 0x0002907401007387 */ /* 0x0007e40000100a00 */
[----:B------:R-:W-:Y:S02]  /*10600*/  VIADD R153, R115, 0xfffffe7d ;  /* 0xfffffe7d73997836 */ /* 0x000fe40000000000 */
[----:B------:R-:W4:Y:S04]  /*10610*/  LDL.LU.64 R188, [R1+0xd8] ;  /* 0x0000d80001bc7983 */ /* 0x000f280000300a00 */
[----:B------:R-:W4:Y:S01]  /*10620*/  LDL.LU.64 R220, [R1+0xa8] ;  /* 0x0000a80001dc7983 */ /* 0x000f220000300a00 */
[----:B---3--:R-:W-:-:S03]  /*10630*/  IMAD.WIDE R116, R152, 0x4, R190 ;  /* 0x0000000498747825 */ /* 0x008fc600078e02be */
[----:B------:R-:W-:Y:S04]  /*10640*/  STL.64 [R1+0x268], R120 ;  /* 0x0002687801007387 */ /* 0x000fe80000100a00 */
[----:B------:R-:W3:Y:S04]  /*10650*/  LDL.LU.64 R182, [R1+0x4d8] ;  /* 0x0004d80001b67983 */ /* 0x000ee80000300a00 */
[----:B------:R-:W-:Y:S01]  /*10660*/  STL.64 [R1+0x260], R116 ;  /* 0x0002607401007387 */ /* 0x000fe20000100a00 */
[----:B------:R-:W-:Y:S01]  /*10670*/  ISETP.GE.U32.AND P3, PT, R252, 0x7ffffe02, PT ;  /* 0x7ffffe02fc00780c */ /* 0x000fe20003f66070 */
[----:B------:R-:W-:Y:S01]  /*10680*/  IMAD.WIDE R226, R154, 0x4, R226 ;  /* 0x000000049ae27825 */ /* 0x000fe200078e02e2 */
[----:B------:R-:W1:Y:S01]  /*10690*/  LDC R252, c[0x0][0x230] ;  /* 0x00008c00fffc7b82 */ /* 0x000e620000000800 */
[----:B------:R-:W-:Y:S02]  /*106a0*/  LDGSTS.E [R4+0x2c004], desc[UR60][R120.64], !P1 ;  /* 0x2c00400078047fae */ /* 0x000fe4000c92187c */
[----:B------:R-:W-:-:S05]  /*106b0*/  IMAD.WIDE R114, R152, 0x4, R246 ;  /* 0x0000000498727825 */ /* 0x000fca00078e02f6 */
[----:B------:R4:W-:Y:S04]  /*106c0*/  STL.64 [R1+0x258], R114 ;  /* 0x0002587201007387 */ /* 0x0009e80000100a00 */
[----:B------:R-:W3:Y:S04]  /*106d0*/  LDL.LU.64 R186, [R1+0x130] ;  /* 0x0001300001ba7983 */ /* 0x000ee80000300a00 */
[----:B------:R-:W3:Y:S04]  /*106e0*/  LDL.LU.64 R190, [R1+0x108] ;  /* 0x0001080001be7983 */ /* 0x000ee80000300a00 */
[----:B------:R-:W3:Y:S04]  /*106f0*/  LDL.LU.64 R246, [R1+0xd0] ;  /* 0x0000d00001f67983 */ /* 0x000ee80000300a00 */
[----:B------:R-:W-:Y:S04]  /*10700*/  LDGSTS.E [R4+0x2c008], desc[UR60][R116.64], !P3 ;  /* 0x2c00800074047fae */ /* 0x000fe8000d92187c */
[----:B------:R1:W-:Y:S01]  /*10710*/  LDGSTS.E [R4+0x2c00c], desc[UR60][R114.64], !P4 ;  /* 0x2c00c00072047fae */ /* 0x0003e2000e12187c */
[----:B--2---:R-:W-:-:S04]  /*10720*/  IMAD.WIDE R128, R154, 0x4, R180 ;  /* 0x000000049a807825 */ /* 0x004fc800078e02b4 */
[----:B------:R-:W-:-:S04]  /*10730*/  IMAD.WIDE R142, R154, 0x4, R184 ;  /* 0x000000049a8e7825 */ /* 0x000fc800078e02b8 */
[----:B----4-:R-:W-:-:S04]  /*10740*/  IMAD.WIDE R162, R154, 0x4, R188 ;  /* 0x000000049aa27825 */ /* 0x010fc800078e02bc */
[C---:B------:R-:W-:Y:S01]  /*10750*/  IMAD.WIDE R176, R154.reuse, 0x4, R220 ;  /* 0x000000049ab07825 */ /* 0x040fe200078e02dc */
[----:B------:R-:W-:Y:S01]  /*10760*/  ISETP.GE.U32.AND P1, PT, R153, 0x7ffffdfe, PT ;  /* 0x7ffffdfe9900780c */ /* 0x000fe20003f26070 */
[----:B------:R-:W0:Y:S02]  /*10770*/  LDGDEPBAR ;  /* 0x00000000000079af */ /* 0x000e240000000000 */
[----:B-1----:R-:W-:-:S05]  /*10780*/  IMAD.WIDE R114, R154, 0x4, R178 ;  /* 0x000000049a727825 */ /* 0x002fca00078e02b2 */
[----:B------:R1:W-:Y:S04]  /*10790*/  STL.64 [R1+0x250], R114 ;  /* 0x0002507201007387 */ /* 0x0003e80000100a00 */
[----:B------:R-:W2:Y:S01]  /*107a0*/  LDL.LU.64 R174, [R1+0x4e8] ;  /* 0x0004e80001ae7983 */ /* 0x000ea20000300a00 */
[----:B------:R-:W-:-:S03]  /*107b0*/  IMAD.WIDE R220, R154, 0x4, R234 ;  /* 0x000000049adc7825 */ /* 0x000fc600078e02ea */
[----:B------:R-:W4:Y:S01]  /*107c0*/  LDL.LU.64 R180, [R1+0x150] ;  /* 0x0001500001b47983 */ /* 0x000f220000300a00 */
[----:B------:R-:W-:-:S03]  /*107d0*/  IMAD.WIDE R234, R154, 0x4, R232 ;  /* 0x000000049aea7825 */ /* 0x000fc600078e02e8 */
[----:B------:R-:W2:Y:S01]  /*107e0*/  LDL.LU.64 R184, [R1+0x100] ;  /* 0x0001000001b87983 */ /* 0x000ea20000300a00 */
[----:B---3--:R-:W-:-:S03]  /*107f0*/  IMAD.WIDE R116, R154, 0x4, R182 ;  /* 0x000000049a747825 */ /* 0x008fc600078e02b6 */
[----:B------:R-:W3:Y:S04]  /*10800*/  LDL.LU.64 R188, [R1+0xb8] ;  /* 0x0000b80001bc7983 */ /* 0x000ee80000300a00 */
[----:B------:R-:W-:Y:S01]  /*10810*/  STL.64 [R1+0x248], R128 ;  /* 0x0002488001007387 */ /* 0x000fe20000100a00 */
[----:B------:R-:W-:-:S03]  /*10820*/  IMAD.WIDE R130, R154, 0x4, R186 ;  /* 0x000000049a827825 */ /* 0x000fc600078e02ba */
[----:B------:R-:W-:Y:S04]  /*10830*/  STL.64 [R1+0x240], R142 ;  /* 0x0002408e01007387 */ /* 0x000fe80000100a00 */
[----:B------:R-:W-:Y:S04]  /*10840*/  STL.64 [R1+0x238], R162 ;  /* 0x000238a201007387 */ /* 0x000fe80000100a00 */
[----:B------:R-:W-:Y:S04]  /*10850*/  STL.64 [R1+0x230], R176 ;  /* 0x000230b001007387 */ /* 0x000fe80000100a00 */
[----:B------:R-:W-:Y:S04]  /*10860*/  STL.64 [R1+0x228], R220 ;  /* 0x000228dc01007387 */ /* 0x000fe80000100a00 */
[----:B------:R-:W-:Y:S04]  /*10870*/  STL.64 [R1+0x220], R234 ;  /* 0x000220ea01007387 */ /* 0x000fe80000100a00 */
[----:B------:R1:W-:Y:S04]  /*10880*/  STL.64 [R1+0x210], R116 ;  /* 0x0002107401007387 */ /* 0x0003e80000100a00 */
[----:B------:R-:W-:Y:S04]  /*10890*/  STL.64 [R1+0x218], R230 ;  /* 0x000218e601007387 */ /* 0x000fe80000100a00 */
[----:B------:R-:W-:Y:S04]  /*108a0*/  STL.64 [R1+0x208], R130 ;  /* 0x0002088201007387 */ /* 0x000fe80000100a00 */
[----:B------:R-:W3:Y:S01]  /*108b0*/  LDL.LU.64 R182, [R1+0x500] ;  /* 0x0005000001b67983 */ /* 0x000ee20000300a00 */
[----:B------:R-:W-:-:S03]  /*108c0*/  IMAD.WIDE R144, R154, 0x4, R190 ;  /* 0x000000049a907825 */ /* 0x000fc600078e02be */
[----:B------:R-:W3:Y:S01]  /*108d0*/  LDL.LU.64 R186, [R1+0x4e0] ;  /* 0x0004e00001ba7983 */ /* 0x000ee20000300a00 */
[----:B------:R-:W-:-:S03]  /*108e0*/  IMAD.WIDE R164, R154, 0x4, R246 ;  /* 0x000000049aa47825 */ /* 0x000fc600078e02f6 */
[----:B------:R-:W3:Y:S04]  /*108f0*/  LDL.LU.64 R190, [R1+0x148] ;  /* 0x0001480001be7983 */ /* 0x000ee80000300a00 */
[----:B------:R-:W3:Y:S01]  /*10900*/  LDL.LU.64 R246, [R1+0xb0] ;  /* 0x0000b00001f67983 */ /* 0x000ee20000300a00 */
[----:B------:R-:W-:-:S03]  /*10910*/  IMAD.WIDE R178, R154, 0x4, R2 ;  /* 0x000000049ab27825 */ /* 0x000fc600078e0202 */
[----:B------:R-:W-:Y:S01]  /*10920*/  LDGSTS.E [R251+0x70000], desc[UR60][R114.64], P6 ;  /* 0x7000000072fb7fae */ /* 0x000fe2000b12187c */
[----:B------:R-:W-:-:S03]  /*10930*/  IMAD.WIDE R2, R154, 0x4, R228 ;  /* 0x000000049a027825 */ /* 0x000fc600078e02e4 */
[----:B------:R-:W-:Y:S01]  /*10940*/  STL.64 [R1+0x200], R144 ;  /* 0x0002009001007387 */ /* 0x000fe20000100a00 */
[----:B------:R-:W-:-:S03]  /*10950*/  VIADD R153, R118, 0xfffffe5f ;  /* 0xfffffe5f76997836 */ /* 0x000fc60000000000 */
[----:B------:R-:W-:Y:S04]  /*10960*/  STL.64 [R1+0x1f8], R164 ;  /* 0x0001f8a401007387 */ /* 0x000fe80000100a00 */
[----:B------:R-:W-:Y:S04]  /*10970*/  STL.64 [R1+0x1f0], R178 ;  /* 0x0001f0b201007387 */ /* 0x000fe80000100a00 */
[----:B------:R-:W-:Y:S04]  /*10980*/  STL.64 [R1+0x1e8], R2 ;  /* 0x0001e80201007387 */ /* 0x000fe80000100a00 */
[----:B------:R-:W-:Y:S01]  /*10990*/  STL.64 [R1+0x1e0], R226 ;  /* 0x0001e0e201007387 */ /* 0x000fe20000100a00 */
[----:B----4-:R-:W-:-:S03]  /*109a0*/  IMAD.WIDE R132, R154, 0x4, R180 ;  /* 0x000000049a847825 */ /* 0x010fc600078e02b4 */
[----:B------:R-:W-:Y:S01]  /*109b0*/  LDGSTS.E [R251+0x70400], desc[UR60][R116.64], P6 ;  /* 0x7040000074fb7fae */ /* 0x000fe2000b12187c */
[----:B--2---:R-:W-:-:S05]  /*109c0*/  IMAD.WIDE R118, R154, 0x4, R174 ;  /* 0x000000049a767825 */ /* 0x004fca00078e02ae */
[----:B------:R2:W-:Y:S04]  /*109d0*/  STL.64 [R1+0x278], R118 ;  /* 0x0002787601007387 */ /* 0x0005e80000100a00 */
[----:B------:R-:W4:Y:S01]  /*109e0*/  LDL.LU.64 R244, [R1+0x518] ;  /* 0x0005180001f47983 */ /* 0x000f220000300a00 */
[----:B------:R-:W-:-:S03]  /*109f0*/  IMAD.WIDE R146, R154, 0x4, R184 ;  /* 0x000000049a927825 */ /* 0x000fc600078e02b8 */
[----:B------:R-:W2:Y:S01]  /*10a00*/  LDL.LU.64 R170, [R1+0x4f8] ;  /* 0x0004f80001aa7983 */ /* 0x000ea20000300a00 */
[----:B---3--:R-:W-:-:S03]  /*10a10*/  IMAD.WIDE R166, R154, 0x4, R188 ;  /* 0x000000049aa67825 */ /* 0x008fc600078e02bc */
[----:B------:R-:W3:Y:S01]  /*10a20*/  LDL.LU.64 R174, [R1+0x178] ;  /* 0x0001780001ae7983 */ /* 0x000ee20000300a00 */
[----:B------:R-:W-:-:S03]  /*10a30*/  IMAD.WIDE R180, R154, 0x4, R156 ;  /* 0x000000049ab47825 */ /* 0x000fc600078e029c */
[----:B------:R-:W3:Y:S01]  /*10a40*/  LDL.LU.64 R184, [R1+0xf8] ;  /* 0x0000f80001b87983 */ /* 0x000ee20000300a00 */
[----:B------:R-:W-:-:S03]  /*10a50*/  IMAD.WIDE R156, R154, 0x4, R222 ;  /* 0x000000049a9c7825 */ /* 0x000fc600078e02de */
[----:B------:R-:W-:Y:S04]  /*10a60*/  STL.64 [R1+0x2b8], R132 ;  /* 0x0002b88401007387 */ /* 0x000fe80000100a00 */
[----:B------:R-:W3:Y:S04]  /*10a70*/  LDL.LU.64 R188, [R1+0x20] ;  /* 0x0000200001bc7983 */ /* 0x000ee80000300a00 */
[----:B------:R-:W-:Y:S04]  /*10a80*/  STL.64 [R1+0x2b0], R146 ;  /* 0x0002b09201007387 */ /* 0x000fe80000100a00 */
[----:B------:R-:W-:Y:S04]  /*10a90*/  STL.64 [R1+0x2a8], R166 ;  /* 0x0002a8a601007387 */ /* 0x000fe80000100a00 */
[----:B------:R-:W-:Y:S01]  /*10aa0*/  STL.64 [R1+0x2a0], R180 ;  /* 0x0002a0b401007387 */ /* 0x000fe20000100a00 */
[----:B------:R-:W-:-:S03]  /*10ab0*/  IMAD.WIDE R120, R154, 0x4, R182 ;  /* 0x000000049a787825 */ /* 0x000fc600078e02b6 */
[----:B------:R-:W-:Y:S04]  /*10ac0*/  STL.64 [R1+0x288], R156 ;  /* 0x0002889c01007387 */ /* 0x000fe80000100a00 */
[----:B------:R1:W-:Y:S01]  /*10ad0*/  STL.64 [R1+0x308], R120 ;  /* 0x0003087801007387 */ /* 0x0003e20000100a00 */
[----:B------:R-:W-:-:S03]  /*10ae0*/  IMAD.WIDE R182, R154, 0x4, R248 ;  /* 0x000000049ab67825 */ /* 0x000fc600078e02f8 */
[----:B------:R-:W3:Y:S01]  /*10af0*/  LDL.LU.64 R172, [R1+0x530] ;  /* 0x0005300001ac7983 */ /* 0x000ee20000300a00 */
[----:B------:R-:W-:-:S03]  /*10b00*/  IMAD.WIDE R148, R154, 0x4, R190 ;  /* 0x000000049a947825 */ /* 0x000fc600078e02be */
[----:B------:R-:W3:Y:S01]  /*10b10*/  LDL.LU.64 R190, [R1+0x510] ;  /* 0x0005100001be7983 */ /* 0x000ee20000300a00 */
[----:B------:R-:W-:-:S03]  /*10b20*/  IMAD.WIDE R168, R154, 0x4, R246 ;  /* 0x000000049aa87825 */ /* 0x000fc600078e02f6 */
[----:B------:R-:W3:Y:S04]  /*10b30*/  LDL.LU.64 R248, [R1+0x4f0] ;  /* 0x0004f00001f87983 */ /* 0x000ee80000300a00 */
[----:B------:R-:W3:Y:S01]  /*10b40*/  LDL.LU.64 R246, [R1+0x118] ;  /* 0x0001180001f67983 */ /* 0x000ee20000300a00 */
[----:B------:R-:W-:-:S03]  /*10b50*/  IMAD.WIDE R134, R154, 0x4, R186 ;  /* 0x000000049a867825 */ /* 0x000fc600078e02ba */
[----:B------:R-:W3:Y:S04]  /*10b60*/  LDL.LU.64 R186, [R1+0xc8] ;  /* 0x0000c80001ba7983 */ /* 0x000ee80000300a00 */
[----:B------:R-:W-:Y:S04]  /*10b70*/  STL.64 [R1+0x318], R134 ;  /* 0x0003188601007387 */ /* 0x000fe80000100a00 */
[----:B------:R-:W-:Y:S04]  /*10b80*/  STL.64 [R1+0x330], R148 ;  /* 0x0003309401007387 */ /* 0x000fe80000100a00 */
[----:B------:R-:W-:Y:S04]  /*10b90*/  STL.64 [R1+0x328], R168 ;  /* 0x000328a801007387 */ /* 0x000fe80000100a00 */
[----:B------:R-:W-:Y:S01]  /*10ba0*/  STL.64 [R1+0x320], R182 ;  /* 0x000320b601007387 */ /* 0x000fe20000100a00 */
[----:B------:R-:W-:-:S03]  /*10bb0*/  IMAD.WIDE R232, R154, 0x4, R224 ;  /* 0x000000049ae87825 */ /* 0x000fc600078e02e0 */
[----:B------:R-:W-:Y:S01]  /*10bc0*/  LDGSTS.E [R251+0x70800], desc[UR60][R118.64], P6 ;  /* 0x7080000076fb7fae */ /* 0x000fe2000b12187c */
[----:B------:R-:W-:-:S03]  /*10bd0*/  IMAD.WIDE R218, R154, 0x4, R218 ;  /* 0x000000049ada7825 */ /* 0x000fc600078e02da */
[----:B------:R-:W-:Y:S01]  /*10be0*/  LDGSTS.E [R251+0x70c00], desc[UR60][R120.64], P6 ;  /* 0x70c0000078fb7fae */ /* 0x000fe2000b12187c */
[----:B----4-:R-:W-:-:S05]  /*10bf0*/  IMAD.WIDE R122, R154, 0x4, R244 ;  /* 0x000000049a7a7825 */ /* 0x010fca00078e02f4 */
[----:B------:R4:W-:Y:S01]  /*10c00*/  STL.64 [R1+0x340], R122 ;  /* 0x0003407a01007387 */ /* 0x0009e20000100a00 */
[----:B--2---:R-:W-:-:S03]  /*10c10*/  IMAD.WIDE R136, R154, 0x4, R170 ;  /* 0x000000049a887825 */ /* 0x004fc600078e02aa */
[----:B------:R-:W2:Y:S01]  /*10c20*/  LDL.LU.64 R124, [R1+0x540] ;  /* 0x00054000017c7983 */ /* 0x000ea20000300a00 */
[----:B---3--:R-:W-:-:S03]  /*10c30*/  IMAD.WIDE R150, R154, 0x4, R174 ;  /* 0x000000049a967825 */ /* 0x008fc600078e02ae */
[----:B------:R-:W3:Y:S01]  /*10c40*/  LDL.LU.64 R140, [R1+0x528] ;  /* 0x00052800018c7983 */ /* 0x000ee20000300a00 */
[----:B------:R-:W-:-:S03]  /*10c50*/  IMAD.WIDE R170, R154, 0x4, R184 ;  /* 0x000000049aaa7825 */ /* 0x000fc600078e02b8 */
[----:B------:R-:W4:Y:S01]  /*10c60*/  LDL.LU.64 R160, [R1+0x508] ;  /* 0x0005080001a07983 */ /* 0x000f220000300a00 */
[----:B------:R-:W-:-:S03]  /*10c70*/  IMAD.WIDE R184, R154, 0x4, R188 ;  /* 0x000000049ab87825 */ /* 0x000fc600078e02bc */
[----:B------:R-:W4:Y:S04]  /*10c80*/  LDL.LU.64 R174, [R1+0x140] ;  /* 0x0001400001ae7983 */ /* 0x000f280000300a00 */
[----:B------:R-:W4:Y:S04]  /*10c90*/  LDL.LU.64 R188, [R1+0x110] ;  /* 0x0001100001bc7983 */ /* 0x000f280000300a00 */
[----:B------:R-:W4:Y:S04]  /*10ca0*/  LDL.LU.64 R228, [R1+0xc0] ;  /* 0x0000c00001e47983 */ /* 0x000f280000300a00 */
[----:B------:R-:W-:Y:S04]  /*10cb0*/  STL.64 [R1+0x348], R136 ;  /* 0x0003488801007387 */ /* 0x000fe80000100a00 */
[----:B------:R-:W-:Y:S04]  /*10cc0*/  STL.64 [R1+0x358], R150 ;  /* 0x0003589601007387 */ /* 0x000fe80000100a00 */
[----:B------:R-:W-:Y:S04]  /*10cd0*/  STL.64 [R1+0x368], R170 ;  /* 0x000368aa01007387 */ /* 0x000fe80000100a00 */
[----:B------:R-:W-:Y:S01]  /*10ce0*/  STL.64 [R1+0x360], R184 ;  /* 0x000360b801007387 */ /* 0x000fe20000100a00 */
[----:B------:R-:W-:-:S03]  /*10cf0*/  IMAD.WIDE R242, R154, 0x4, R172 ;  /* 0x000000049af27825 */ /* 0x000fc600078e02ac */
[----:B------:R-:W4:Y:S01]  /*10d00*/  LDL.LU.64 R126, [R1+0x548] ;  /* 0x00054800017e7983 */ /* 0x000f220000300a00 */
[----:B------:R-:W-:-:S03]  /*10d10*/  IMAD.WIDE R158, R154, 0x4, R248 ;  /* 0x000000049a9e7825 */ /* 0x000fc600078e02f8 */
[----:B------:R-:W-:Y:S01]  /*10d20*/  LDGSTS.E [R251+0x71000], desc[UR60][R122.64], P6 ;  /* 0x710000007afb7fae */ /* 0x000fe2000b12187c */
[----:B------:R-:W-:-:S03]  /*10d30*/  IMAD.WIDE R172, R154, 0x4, R246 ;  /* 0x000000049aac7825 */ /* 0x000fc600078e02f6 */
[----:B------:R-:W4:Y:S01]  /*10d40*/  LDL.LU.64 R248, [R1+0x538] ;  /* 0x0005380001f87983 */ /* 0x000f220000300a00 */
[----:B------:R-:W-:-:S03]  /*10d50*/  IMAD.WIDE R138, R154, 0x4, R190 ;  /* 0x000000049a8a7825 */ /* 0x000fc600078e02be */
[----:B------:R-:W4:Y:S04]  /*10d60*/  LDL.LU.64 R244, [R1+0x520] ;  /* 0x0005200001f47983 */ /* 0x000f280000300a00 */
[----:B------:R-:W4:Y:S04]  /*10d70*/  LDL.LU.64 R246, [R1+0x168] ;  /* 0x0001680001f67983 */ /* 0x000f280000300a00 */
[----:B------:R-:W4:Y:S04]  /*10d80*/  LDL.LU.64 R190, [R1+0x138] ;  /* 0x0001380001be7983 */ /* 0x000f280000300a00 */
[----:B------:R-:W4:Y:S04]  /*10d90*/  LDL.LU.64 R224, [R1+0xe8] ;  /* 0x0000e80001e07983 */ /* 0x000f280000300a00 */
[----:B------:R1:W-:Y:S04]  /*10da0*/  STL.64 [R1+0x370], R242 ;  /* 0x000370f201007387 */ /* 0x0003e80000100a00 */
[----:B------:R-:W4:Y:S01]  /*10db0*/  LDL.LU.64 R222, [R1+0x98] ;  /* 0x0000980001de7983 */ /* 0x000f220000300a00 */
[----:B------:R-:W-:-:S03]  /*10dc0*/  IMAD.WIDE R186, R154, 0x4, R186 ;  /* 0x000000049aba7825 */ /* 0x000fc600078e02ba */
[----:B------:R-:W-:Y:S04]  /*10dd0*/  STL.64 [R1+0x378], R138 ;  /* 0x0003788a01007387 */ /* 0x000fe80000100a00 */
[----:B------:R-:W-:Y:S04]  /*10de0*/  STL.64 [R1+0x380], R158 ;  /* 0x0003809e01007387 */ /* 0x000fe80000100a00 */
[----:B------:R-:W-:Y:S04]  /*10df0*/  STL.64 [R1+0x388], R172 ;  /* 0x000388ac01007387 */ /* 0x000fe80000100a00 */
[----:B------:R-:W-:Y:S04]  /*10e00*/  STL.64 [R1+0x390], R186 ;  /* 0x000390ba01007387 */ /* 0x000fe80000100a00 */
[----:B------:R-:W-:Y:S01]  /*10e10*/  LDGSTS.E [R251+0x71400], desc[UR60][R242.64], P6 ;  /* 0x71400000f2fb7fae */ /* 0x000fe2000b12187c */
[----:B--2---:R-:W-:-:S04]  /*10e20*/  IMAD.WIDE R124, R154, 0x4, R124 ;  /* 0x000000049a7c7825 */ /* 0x004fc800078e027c */
[C---:B---3--:R-:W-:Y:S01]  /*10e30*/  IMAD.WIDE R140, R154.reuse, 0x4, R140 ;  /* 0x000000049a8c7825 */ /* 0x048fe200078e028c */
[----:B------:R2:W-:Y:S03]  /*10e40*/  STL.64 [R1+0x3a0], R124 ;  /* 0x0003a07c01007387 */ /* 0x0005e60000100a00 */
[C---:B----4-:R-:W-:Y:S01]  /*10e50*/  IMAD.WIDE R160, R154.reuse, 0x4, R160 ;  /* 0x000000049aa07825 */ /* 0x050fe200078e02a0 */
[----:B------:R-:W-:Y:S03]  /*10e60*/  STL.64 [R1+0x3a8], R140 ;  /* 0x0003a88c01007387 */ /* 0x000fe60000100a00 */
[C---:B------:R-:W-:Y:S01]  /*10e70*/  IMAD.WIDE R174, R154.reuse, 0x4, R174 ;  /* 0x000000049aae7825 */ /* 0x040fe200078e02ae */
[----:B------:R-:W-:Y:S03]  /*10e80*/  STL.64 [R1+0x3b8], R160 ;  /* 0x0003b8a001007387 */ /* 0x000fe60000100a00 */
[C---:B------:R-:W-:Y:S01]  /*10e90*/  IMAD.WIDE R188, R154.reuse, 0x4, R188 ;  /* 0x000000049abc7825 */ /* 0x040fe200078e02bc */
[----:B------:R-:W-:Y:S03]  /*10ea0*/  STL.64 [R1+0x3c0], R174 ;  /* 0x0003c0ae01007387 */ /* 0x000fe60000100a00 */
[C---:B------:R-:W-:Y:S01]  /*10eb0*/  IMAD.WIDE R228, R154.reuse, 0x4, R228 ;  /* 0x000000049ae47825 */ /* 0x040fe200078e02e4 */
[----:B------:R-:W-:Y:S04]  /*10ec0*/  STL.64 [R1+0x428], R188 ;  /* 0x000428bc01007387 */ /* 0x000fe80000100a00 */
[----:B------:R-:W-:Y:S04]  /*10ed0*/  STL.64 [R1+0x438], R228 ;  /* 0x000438e401007387 */ /* 0x000fe80000100a00 */
[----:B------:R-:W-:Y:S01]  /*10ee0*/  LDGSTS.E [R251+0x71800], desc[UR60][R124.64], P6 ;  /* 0x718000007cfb7fae */ /* 0x000fe2000b12187c */
[----:B------:R-:W-:-:S04]  /*10ef0*/  IMAD.WIDE R126, R154, 0x4, R126 ;  /* 0x000000049a7e7825 */ /* 0x000fc800078e027e */
[C---:B------:R-:W-:Y:S01]  /*10f00*/  IMAD.WIDE R248, R154.reuse, 0x4, R248 ;  /* 0x000000049af87825 */ /* 0x040fe200078e02f8 */
[----:B------:R3:W-:Y:S03]  /*10f10*/  STL.64 [R1+0x448], R126 ;  /* 0x0004487e01007387 */ /* 0x0007e60000100a00 */
[C---:B------:R-:W-:Y:S01]  /*10f20*/  IMAD.WIDE R244, R154.reuse, 0x4, R244 ;  /* 0x000000049af47825 */ /* 0x040fe200078e02f4 */
[----:B------:R4:W-:Y:S03]  /*10f30*/  STL.64 [R1+0x458], R248 ;  /* 0x000458f801007387 */ /* 0x0009e60000100a00 */
[C---:B------:R-:W-:Y:S01]  /*10f40*/  IMAD.WIDE R246, R154.reuse, 0x4, R246 ;  /* 0x000000049af67825 */ /* 0x040fe200078e02f6 */
[----:B------:R4:W-:Y:S03]  /*10f50*/  STL.64 [R1+0x4c8], R244 ;  /* 0x0004c8f401007387 */ /* 0x0009e60000100a00 */
[C---:B------:R-:W-:Y:S01]  /*10f60*/  IMAD.WIDE R190, R154.reuse, 0x4, R190 ;  /* 0x000000049abe7825 */ /* 0x040fe200078e02be */
[----:B------:R4:W-:Y:S03]  /*10f70*/  STL.64 [R1+0x4e0], R246 ;  /* 0x0004e0f601007387 */ /* 0x0009e60000100a00 */
[C---:B------:R-:W-:Y:S01]  /*10f80*/  IMAD.WIDE R224, R154.reuse, 0x4, R224 ;  /* 0x000000049ae07825 */ /* 0x040fe200078e02e0 */
[----:B------:R4:W-:Y:S04]  /*10f90*/  STL.64 [R1+0x570], R190 ;  /* 0x000570be01007387 */ /* 0x0009e80000100a00 */
[----:B------:R-:W-:Y:S01]  /*10fa0*/  STL.64 [R1+0x568], R224 ;  /* 0x000568e001007387 */ /* 0x000fe20000100a00 */
[----:B------:R-:W-:-:S03]  /*10fb0*/  IMAD.WIDE R222, R154, 0x4, R222 ;  /* 0x000000049ade7825 */ /* 0x000fc600078e02de */
[----:B-1----:R-:W4:Y:S04]  /*10fc0*/  LDL.LU.64 R114, [R1+0x7e8] ;  /* 0x0007e80001727983 */ /* 0x002f280000300a00 */
[----:B------:R-:W-:Y:S04]  /*10fd0*/  STL.64 [R1+0x560], R222 ;  /* 0x000560de01007387 */ /* 0x000fe80000100a00 */
[----:B------:R-:W4:Y:S04]  /*10fe0*/  LDL.LU.64 R116, [R1+0x7e0] ;  /* 0x0007e00001747983 */ /* 0x000f280000300a00 */
[----:B------:R1:W-:Y:S04]  /*10ff0*/  STL.64 [R1+0x558], R218 ;  /* 0x000558da01007387 */ /* 0x0003e80000100a00 */
[----:B------:R-:W4:Y:S04]  /*11000*/  LDL.LU.64 R118, [R1+0x7d8] ;  /* 0x0007d80001767983 */ /* 0x000f280000300a00 */
[----:B------:R-:W4:Y:S04]  /*11010*/  LDL.LU.64 R120, [R1+0x7d0] ;  /* 0x0007d00001787983 */ /* 0x000f280000300a00 */
[----:B------:R-:W4:Y:S04]  /*11020*/  LDL.LU.64 R122, [R1+0x7c8] ;  /* 0x0007c800017a7983 */ /* 0x000f280000300a00 */
[----:B------:R-:W4:Y:S04]  /*11030*/  LDL.LU.64 R242, [R1+0x7c0] ;  /* 0x0007c00001f27983 */ /* 0x000f280000300a00 */
[----:B--2---:R-:W2:Y:S04]  /*11040*/  LDL.LU.64 R124, [R1+0x7b8] ;  /* 0x0007b800017c7983 */ /* 0x004ea80000300a00 */
[----:B------:R-:W-:Y:S04]  /*11050*/  LDGSTS.E [R251+0x71c00], desc[UR60][R126.64], P6 ;  /* 0x71c000007efb7fae */ /* 0x000fe8000b12187c */
[----:B------:R-:W-:Y:S04]  /*11060*/  LDGSTS.E [R250+0x70080], desc[UR60][R128.64], P6 ;  /* 0x7008000080fa7fae */ /* 0x000fe8000b12187c */
[----:B------:R-:W-:Y:S04]  /*11070*/  LDGSTS.E [R250+0x70480], desc[UR60][R130.64], P6 ;  /* 0x7048000082fa7fae */ /* 0x000fe8000b12187c */
[----:B---3--:R-:W3:Y:S04]  /*11080*/  LDL.LU.64 R126, [R1+0x7b0] ;  /* 0x0007b000017e7983 */ /* 0x008ee80000300a00 */
[----:B------:R-:W2:Y:S04]  /*11090*/  LDL.LU.64 R128, [R1+0x7a8] ;  /* 0x0007a80001807983 */ /* 0x000ea80000300a00 */
[----:B------:R-:W3:Y:S04]  /*110a0*/  LDL.LU.64 R130, [R1+0x7a0] ;  /* 0x0007a00001827983 */ /* 0x000ee80000300a00 */
[----:B------:R-:W-:Y:S04]  /*110b0*/  LDGSTS.E [R250+0x70880], desc[UR60][R132.64], P6 ;  /* 0x7088000084fa7fae */ /* 0x000fe8000b12187c */
[----:B------:R-:W-:Y:S04]  /*110c0*/  LDGSTS.E [R250+0x70c80], desc[UR60][R134.64], P6 ;  /* 0x70c8000086fa7fae */ /* 0x000fe8000b12187c */
[----:B------:R-:W-:Y:S04]  /*110d0*/  LDGSTS.E [R250+0x71080], desc[UR60][R136.64], P6 ;  /* 0x7108000088fa7fae */ /* 0x000fe8000b12187c */
[----:B------:R-:W2:Y:S04]  /*110e0*/  LDL.LU.64 R132, [R1+0x798] ;  /* 0x0007980001847983 */ /* 0x000ea80000300a00 */
[----:B------:R-:W3:Y:S04]  /*110f0*/  LDL.LU.64 R134, [R1+0x790] ;  /* 0x0007900001867983 */ /* 0x000ee80000300a00 */
[----:B------:R-:W2:Y:S04]  /*11100*/  LDL.LU.64 R136, [R1+0x788] ;  /* 0x0007880001887983 */ /* 0x000ea80000300a00 */
[----:B------:R-:W-:Y:S04]  /*11110*/  LDGSTS.E [R250+0x71480], desc[UR60][R138.64], P6 ;  /* 0x714800008afa7fae */ /* 0x000fe8000b12187c */
[----:B------:R-:W-:Y:S04]  /*11120*/  LDGSTS.E [R250+0x71880], desc[UR60][R140.64], P6 ;  /* 0x718800008cfa7fae */ /* 0x000fe8000b12187c */
[----:B------:R-:W-:Y:S04]  /*11130*/  LDGSTS.E [R250+0x71c80], desc[UR60][R248.64], P6 ;  /* 0x71c80000f8fa7fae */ /* 0x000fe8000b12187c */
[----:B------:R-:W2:Y:S04]  /*11140*/  LDL.LU.64 R138, [R1+0x780] ;  /* 0x00078000018a7983 */ /* 0x000ea80000300a00 */
[----:B------:R-:W3:Y:S04]  /*11150*/  LDL.LU.64 R140, [R1+0x778] ;  /* 0x00077800018c7983 */ /* 0x000ee80000300a00 */
[----:B----4-:R-:W4:Y:S04]  /*11160*/  LDL.LU.64 R248, [R1+0x770] ;  /* 0x0007700001f87983 */ /* 0x010f280000300a00 */
[----:B----4-:R-:W-:Y:S04]  /*11170*/  LDGSTS.E [R249+0x70100], desc[UR60][R142.64], P6 ;  /* 0x701000008ef97fae */ /* 0x010fe8000b12187c */
[----:B------:R-:W-:Y:S04]  /*11180*/  LDGSTS.E [R249+0x70500], desc[UR60][R144.64], P6 ;  /* 0x7050000090f97fae */ /* 0x000fe8000b12187c */
[----:B------:R-:W-:Y:S04]  /*11190*/  LDGSTS.E [R249+0x70900], desc[UR60][R146.64], P6 ;  /* 0x7090000092f97fae */ /* 0x000fe8000b12187c */
[----:B------:R-:W4:Y:S04]  /*111a0*/  LDL.LU.64 R142, [R1+0x768] ;  /* 0x00076800018e7983 */ /* 0x000f280000300a00 */
[----:B------:R-:W2:Y:S04]  /*111b0*/  LDL.LU.64 R144, [R1+0x760] ;  /* 0x0007600001907983 */ /* 0x000ea80000300a00 */
[----:B------:R-:W3:Y:S04]  /*111c0*/  LDL.LU.64 R146, [R1+0x758] ;  /* 0x0007580001927983 */ /* 0x000ee80000300a00 */
[----:B------:R-:W-:Y:S04]  /*111d0*/  LDGSTS.E [R249+0x70d00], desc[UR60][R148.64], P6 ;  /* 0x70d0000094f97fae */ /* 0x000fe8000b12187c */
        /* <DEDUP_REMOVED lines=24> */
[----:B------:R-:W2:Y:S01]  /*11360*/  LDL.LU.64 R246, [R1+0x6f0] ;  /* 0x0006f00001f67983 */ /* 0x000ea20000300a00 */
[----:B------:R-:W-:-:S04]  /*11370*/  IMAD.WIDE R192, R154, 0x4, R192 ;  /* 0x000000049ac07825 */ /* 0x000fc800078e02c0 */
[----:B------:R-:W-:-:S04]  /*11380*/  IMAD.WIDE R194, R154, 0x4, R194 ;  /* 0x000000049ac27825 */ /* 0x000fc800078e02c2 */
[C---:B------:R-:W-:Y:S01]  /*11390*/  IMAD.WIDE R196, R154.reuse, 0x4, R196 ;  /* 0x000000049ac47825 */ /* 0x040fe200078e02c4 */
[----:B--2---:R-:W-:Y:S04]  /*113a0*/  LDGSTS.E [R247+0x70200], desc[UR60][R176.64], P6 ;  /* 0x70200000b0f77fae */ /* 0x004fe8000b12187c */
[----:B------:R-:W-:Y:S04]  /*113b0*/  LDGSTS.E [R247+0x70600], desc[UR60][R178.64], P6 ;  /* 0x70600000b2f77fae */ /* 0x000fe8000b12187c */
[----:B------:R-:W-:Y:S04]  /*113c0*/  LDGSTS.E [R247+0x70a00], desc[UR60][R180.64], P6 ;  /* 0x70a00000b4f77fae */ /* 0x000fe8000b12187c */
[----:B------:R-:W2:Y:S04]  /*113d0*/  LDL.LU.64 R176, [R1+0x6e8] ;  /* 0x0006e80001b07983 */ /* 0x000ea80000300a00 */
[----:B------:R-:W4:Y:S04]  /*113e0*/  LDL.LU.64 R178, [R1+0x6e0] ;  /* 0x0006e00001b27983 */ /* 0x000f280000300a00 */
[----:B------:R-:W3:Y:S04]  /*113f0*/  LDL.LU.64 R180, [R1+0x6d8] ;  /* 0x0006d80001b47983 */ /* 0x000ee80000300a00 */
[----:B------:R-:W-:Y:S04]  /*11400*/  LDGSTS.E [R247+0x70e00], desc[UR60][R182.64], P6 ;  /* 0x70e00000b6f77fae */ /* 0x000fe8000b12187c */
        /* <DEDUP_REMOVED lines=11> */
[----:B------:R-:W-:Y:S01]  /*114c0*/  LDGSTS.E [R246+0x70680], desc[UR60][R2.64], P6 ;  /* 0x7068000002f67fae */ /* 0x000fe2000b12187c */
[----:B------:R-:W-:-:S03]  /*114d0*/  IMAD.WIDE R198, R154, 0x4, R198 ;  /* 0x000000049ac67825 */ /* 0x000fc600078e02c6 */
        /* <DEDUP_REMOVED lines=22> */
[----:B------:R-:W-:Y:S01]  /*11640*/  LDGSTS.E [R245+0x71f00], desc[UR60][R222.64], P6 ;  /* 0x71f00000def57fae */ /* 0x000fe2000b12187c */
[----:B------:R-:W-:Y:S02]  /*11650*/  ISETP.GE.U32.AND P3, PT, R155, 0x7ffffdfd, PT ;  /* 0x7ffffdfd9b00780c */ /* 0x000fe40003f66070 */
[----:B------:R-:W1:Y:S01]  /*11660*/  LDC R155, c[0x0][0x230] ;  /* 0x00008c00ff9b7b82 */ /* 0x000e620000000800 */
[----:B------:R-:W-:Y:S04]  /*11670*/  LDGSTS.E [R242+0x70380], desc[UR60][R230.64], P6 ;  /* 0x70380000e6f27fae */ /* 0x000fe8000b12187c */
[----:B------:R-:W-:Y:S04]  /*11680*/  LDGSTS.E [R242+0x70780], desc[UR60][R232.64], P6 ;  /* 0x70780000e8f27fae */ /* 0x000fe8000b12187c */
[----:B------:R-:W-:Y:S04]  /*11690*/  LDGSTS.E [R242+0x70b80], desc[UR60][R208.64], P6 ;  /* 0x70b80000d0f27fae */ /* 0x000fe8000b12187c */
[----:B------:R-:W-:Y:S04]  /*116a0*/  LDGSTS.E [R242+0x70f80], desc[UR60][R210.64], P6 ;  /* 0x70f80000d2f27fae */ /* 0x000fe8000b12187c */
[----:B------:R-:W-:Y:S04]  /*116b0*/  LDGSTS.E [R242+0x71380], desc[UR60][R212.64], P6 ;  /* 0x71380000d4f27fae */ /* 0x000fe8000b12187c */
[----:B------:R-:W-:Y:S04]  /*116c0*/  LDGSTS.E [R242+0x71780], desc[UR60][R214.64], P6 ;  /* 0x71780000d6f27fae */ /* 0x000fe8000b12187c */
[----:B------:R-:W2:Y:S04]  /*116d0*/  LDL.LU.64 R2, [R1+0x6a0] ;  /* 0x0006a00001027983 */ /* 0x000ea80000300a00 */
[----:B------:R-:W-:Y:S04]  /*116e0*/  LDGSTS.E [R242+0x71b80], desc[UR60][R216.64], P6 ;  /* 0x71b80000d8f27fae */ /* 0x000fe8000b12187c */
[----:B------:R-:W4:Y:S04]  /*116f0*/  LDL.LU.64 R156, [R1+0x698] ;  /* 0x00069800019c7983 */ /* 0x000f280000300a00 */
[----:B------:R1:W-:Y:S04]  /*11700*/  LDGSTS.E [R242+0x71f80], desc[UR60][R218.64], P6 ;  /* 0x71f80000daf27fae */ /* 0x0003e8000b12187c */
[----:B------:R-:W0:Y:S01]  /*11710*/  LDGDEPBAR ;  /* 0x00000000000079af */ /* 0x000e220000000000 */
[----:B-1----:R-:W1:Y:S08]  /*11720*/  LDC R218, c[0x0][0x230] ;  /* 0x00008c00ffda7b82 */ /* 0x002e700000000800 */
[----:B------:R-:W1:Y:S01]  /*11730*/  LDC R219, c[0x0][0x230] ;  /* 0x00008c00ffdb7b82 */ /* 0x000e620000000800 */
[----:B------:R-:W-:Y:S01]  /*11740*/  ISETP.GE.U32.AND P4, PT, R153, 0x7ffffde0, PT ;  /* 0x7ffffde09900780c */ /* 0x000fe20003f86070 */
[----:B------:R-:W-:-:S05]  /*11750*/  VIADD R153, R252, 0xfffffe5e ;  /* 0xfffffe5efc997836 */ /* 0x000fca0000000000 */
[----:B------:R-:W-:Y:S01]  /*11760*/  ISETP.GE.U32.AND P6, PT, R153, 0x7ffffddf, PT ;  /* 0x7ffffddf9900780c */ /* 0x000fe20003fc6070 */
[----:B------:R-:W-:Y:S02]  /*11770*/  VIADD R153, R155, 0xfffffe5d ;  /* 0xfffffe5d9b997836 */ /* 0x000fe40000000000 */
[----:B---3--:R-:W-:-:S05]  /*11780*/  IMAD.WIDE R220, R152, 0x4, R220 ;  /* 0x0000000498dc7825 */ /* 0x008fca00078e02dc */
[----:B------:R-:W-:Y:S01]  /*11790*/  STL.64 [R1+0x550], R220 ;  /* 0x000550dc01007387 */ /* 0x000fe20000100a00 */
[----:B------:R-:W3:Y:S08]  /*117a0*/  LDC R252, c[0x0][0x230] ;  /* 0x00008c00fffc7b82 */ /* 0x000ef00000000800 */
[----:B------:R-:W-:Y:S06]  /*117b0*/  BAR.SYNC.DEFER_BLOCKING 0x0 ;  /* 0x0000000000007b1d */ /* 0x000fec0000010000 */
[----:B----4-:R4:W-:Y:S04]  /*117c0*/  STL.64 [R1+0x6a0], R156 ;  /* 0x0006a09c01007387 */ /* 0x0109e80000100a00 */
[----:B--2---:R2:W-:Y:S01]  /*117d0*/  STL.64 [R1+0x698], R2 ;  /* 0x0006980201007387 */ /* 0x0045e20000100a00 */
[----:B----4-:R-:W-:-:S04]  /*117e0*/  IMAD.WIDE R156, R152, 0x4, R190 ;  /* 0x00000004989c7825 */ /* 0x010fc800078e02be */
[----:B---3--:R-:W-:Y:S01]  /*117f0*/  VIADD R155, R252, 0xfffffe5c ;  /* 0xfffffe5cfc9b7836 */ /* 0x008fe20000000000 */
[----:B------:R-:W-:Y:S01]  /*11800*/  @!PT LDS RZ, [RZ] ;  /* 0x00000000fffff984 */ /* 0x000fe20000000800 */
[----:B------:R-:W-:Y:S01]  /*11810*/  @!PT LDS RZ, [RZ] ;  /* 0x00000000fffff984 */ /* 0x000fe20000000800 */
[----:B------:R-:W-:Y:S01]  /*11820*/  @!PT LDS RZ, [RZ] ;  /* 0x00000000fffff984 */ /* 0x000fe20000000800 */
[----:B------:R3:W-:Y:S01]  /*11830*/  LDGSTS.E [R244+0x30000], desc[UR60][R220.64], !P5 ;  /* 0x30000000dcf47fae */ /* 0x0007e2000e92187c */
[----:B------:R-:W4:Y:S01]  /*11840*/  LDC R252, c[0x0][0x230] ;  /* 0x00008c00fffc7b82 */ /* 0x000f220000000800 */
[----:B------:R-:W-:Y:S01]  /*11850*/  ISETP.GE.U32.AND P5, PT, R153, 0x7ffffdde, PT ;  /* 0x7ffffdde9900780c */ /* 0x000fe20003fa6070 */
[----:B--2---:R-:W-:Y:S01]  /*11860*/  IMAD.WIDE R2, R152, 0x4, R188 ;  /* 0x0000000498027825 */ /* 0x004fe200078e02bc */
[----:B------:R2:W-:Y:S04]  /*11870*/  STL.64 [R1+0x548], R156 ;  /* 0x0005489c01007387 */ /* 0x0005e80000100a00 */
[----:B------:R2:W-:Y:S01]  /*11880*/  LDGSTS.E [R244+0x30004], desc[UR60][R156.64], !P2 ;  /* 0x300040009cf47fae */ /* 0x0005e2000d12187c */
[----:B------:R-:W4:Y:S01]  /*11890*/  LDC R188, c[0x0][0x230] ;  /* 0x00008c00ffbc7b82 */ /* 0x000f220000000800 */
[----:B------:R-:W-:Y:S01]  /*118a0*/  ISETP.GE.U32.AND P2, PT, R155, 0x7ffffddd, PT ;  /* 0x7ffffddd9b00780c */ /* 0x000fe20003f46070 */
[----:B-1----:R-:W-:Y:S01]  /*118b0*/  VIADD R155, R218, 0xfffffe3d ;  /* 0xfffffe3dda9b7836 */ /* 0x002fe20000000000 */
[----:B------:R1:W-:Y:S04]  /*118c0*/  STL.64 [R1+0x540], R2 ;  /* 0x0005400201007387 */ /* 0x0003e80000100a00 */
[----:B------:R1:W-:Y:S01]  /*118d0*/  LDGSTS.E [R244+0x30008], desc[UR60][R2.64], !P1 ;  /* 0x3000800002f47fae */ /* 0x0003e2000c92187c */
[----:B---3--:R-:W3:Y:S01]  /*118e0*/  LDC R220, c[0x0][0x230] ;  /* 0x00008c00ffdc7b82 */ /* 0x008ee20000000800 */
[----:B--2---:R-:W-:Y:S01]  /*118f0*/  IMAD.WIDE R156, R152, 0x4, R184 ;  /* 0x00000004989c7825 */ /* 0x004fe200078e02b8 */
[----:B----4-:R-:W-:-:S06]  /*11900*/  IADD3 R153, R252, -0x1c1, RZ ;  /* 0xfffffe3ffc997810 */ /* 0x010fcc0007ffe0ff */
[----:B------:R-:W2:Y:S01]  /*11910*/  LDC R252, c[0x0][0x230] ;  /* 0x00008c00fffc7b82 */ /* 0x000ea20000000800 */
[----:B-1----:R-:W-:Y:S01]  /*11920*/  IMAD.WIDE R2, R152, 0x4, R186 ;  /* 0x0000000498027825 */ /* 0x002fe200078e02ba */
[----:B------:R-:W-:-:S04]  /*11930*/  ISETP.GE.U32.AND P1, PT, R153, 0x7ffffdc0, PT ;  /* 0x7ffffdc09900780c */ /* 0x000fc80003f26070 */
[----:B------:R1:W-:Y:S02]  /*11940*/  STL.64 [R1+0x538], R2 ;  /* 0x0005380201007387 */ /* 0x0003e40000100a00 */
[----:B------:R-:W4:Y:S02]  /*11950*/  LDC R186, c[0x0][0x230] ;  /* 0x00008c00ffba7b82 */ /* 0x000f240000000800 */
[----:B------:R1:W-:Y:S04]  /*11960*/  LDGSTS.E [R244+0x3000c], desc[UR60][R2.64], !P3 ;  /* 0x3000c00002f47fae */ /* 0x0003e8000d92187c */
[----:B------:R2:W-:Y:S02]  /*11970*/  STL.64 [R1+0x530], R156 ;  /* 0x0005309c01007387 */ /* 0x0005e40000100a00 */
[----:B------:R-:W4:Y:S02]  /*11980*/  LDC R187, c[0x0][0x230] ;  /* 0x00008c00ffbb7b82 */ /* 0x000f240000000800 */
[----:B------:R2:W-:Y:S01]  /*11990*/  LDGSTS.E [R244+0x34000], desc[UR60][R156.64], !P4 ;  /* 0x340000009cf47fae */ /* 0x0005e2000e12187c */
[----:B------:R-:W-:Y:S01]  /*119a0*/  ISETP.GE.U32.AND P4, PT, R155, 0x7ffffdbe, PT ;  /* 0x7ffffdbe9b00780c */ /* 0x000fe20003f86070 */
[----:B---3--:R-:W-:-:S02]  /*119b0*/  VIADD R155, R220, 0xfffffe1f ;  /* 0xfffffe1fdc9b7836 */ /* 0x008fc40000000000 */
[----:B-1----:R-:W-:Y:S02]  /*119c0*/  IMAD.WIDE R2, R152, 0x4, R182 ;  /* 0x0000000498027825 */ /* 0x002fe400078e02b6 */
[----:B------:R-:W1:Y:S02]  /*119d0*/  LDC R182, c[0x0][0x230] ;  /* 0x00008c00ffb67b82 */ /* 0x000e640000000800 */
[----:B--2---:R-:W-:Y:S01]  /*119e0*/  VIADD R153, R252, 0xfffffe3e ;  /* 0xfffffe3efc997836 */ /* 0x004fe20000000000 */
[----:B------:R2:W-:Y:S01]  /*119f0*/  STL.64 [R1+0x528], R2 ;  /* 0x0005280201007387 */ /* 0x0005e20000100a00 */
[----:B------:R-:W-:-:S03]  /*11a00*/  IMAD.WIDE R156, R152, 0x4, R180 ;  /* 0x00000004989c7825 */ /* 0x000fc600078e02b4 */
[----:B------:R-:W-:Y:S01]  /*11a10*/  ISETP.GE.U32.AND P3, PT, R153, 0x7ffffdbf, PT ;  /* 0x7ffffdbf9900780c */ /* 0x000fe20003f66070 */
[----:B------:R2:W-:Y:S01]  /*11a20*/  LDGSTS.E [R244+0x34004], desc[UR60][R2.64], !P6 ;  /* 0x3400400002f47fae */ /* 0x0005e2000f12187c */
[----:B------:R-:W3:Y:S01]  /*11a30*/  LDC R180, c[0x0][0x230] ;  /* 0x00008c00ffb47b82 */ /* 0x000ee20000000800 */
[----:B------:R-:W-:Y:S02]  /*11a40*/  VIADD R153, R219, 0xfffffe3c ;  /* 0xfffffe3cdb997836 */ /* 0x000fe40000000000 */
[----:B------:R1:W-:Y:S03]  /*11a50*/  STL.64 [R1+0x520], R156 ;  /* 0x0005209c01007387 */ /* 0x0003e60000100a00 */
[----:B------:R-:W-:Y:S01]  /*11a60*/  ISETP.GE.U32.AND P6, PT, R153, 0x7ffffdbd, PT ;  /* 0x7ffffdbd9900780c */ /* 0x000fe20003fc6070 */
[----:B------:R1:W-:Y:S01]  /*11a70*/  LDGSTS.E [R244+0x34008], desc[UR60][R156.64], !P5 ;  /* 0x340080009cf47fae */ /* 0x0003e2000e92187c */
[----:B------:R-:W-:-:S02]  /*11a80*/  IADD3 R153, R188, -0x1e2, RZ ;  /* 0xfffffe1ebc997810 */ /* 0x000fc40007ffe0ff */
[----:B------:R-:W-:Y:S01]  /*11a90*/  ISETP.GE.U32.AND P5, PT, R155, 0x7ffffda0, PT ;  /* 0x7ffffda09b00780c */ /* 0x000fe20003fa6070 */
[----:B--2---:R-:W-:Y:S02]  /*11aa0*/  IMAD.WIDE R2, R152, 0x4, R178 ;  /* 0x0000000498027825 */ /* 0x004fe400078e02b2 */
[----:B------:R-:W2:Y:S02]  /*11ab0*/  LDC R178, c[0x0][0x230] ;  /* 0x00008c00ffb27b82 */ /* 0x000ea40000000800 */
[----:B----4-:R-:W-:Y:S01]  /*11ac0*/  VIADD R155, R186, 0xfffffe1d ;  /* 0xfffffe1dba9b7836 */ /* 0x010fe20000000000 */
[----:B------:R4:W-:Y:S01]  /*11ad0*/  STL.64 [R1+0x518], R2 ;  /* 0x0005180201007387 */ /* 0x0009e20000100a00 */
[----:B-1----:R-:W-:-:S03]  /*11ae0*/  IMAD.WIDE R156, R152, 0x4, R176 ;  /* 0x00000004989c7825 */ /* 0x002fc600078e02b0 */
[----:B------:R4:W-:Y:S01]  /*11af0*/  LDGSTS.E [R244+0x3400c], desc[UR60][R2.64], !P2 ;  /* 0x3400c00002f47fae */ /* 0x0009e2000d12187c */
[----:B------:R-:W1:Y:S01]  /*11b00*/  LDC R176, c[0x0][0x230] ;  /* 0x00008c00ffb07b82 */ /* 0x000e620000000800 */
[----:B------:R-:W-:Y:S01]  /*11b10*/  ISETP.GE.U32.AND P2, PT, R153, 0x7ffffd9f, PT ;  /* 0x7ffffd9f9900780c */ /* 0x000fe20003f46070 */
[----:B------:R-:W-:Y:S01]  /*11b20*/  VIADD R153, R187, 0xfffffe1c ;  /* 0xfffffe1cbb997836 */ /* 0x000fe20000000000 */
[----:B------:R4:W-:Y:S04]  /*11b30*/  STL.64 [R1+0x510], R156 ;  /* 0x0005109c01007387 */ /* 0x0009e80000100a00 */
[----:B------:R3:W-:Y:S01]  /*11b40*/  LDGSTS.E [R244+0x38000], desc[UR60][R156.64], !P1 ;  /* 0x380000009cf47fae */ /* 0x0007e2000c92187c */
[----:B------:R-:W-:Y:S01]  /*11b50*/  ISETP.GE.U32.AND P1, PT, R155, 0x7ffffd9e, PT ;  /* 0x7ffffd9e9b00780c */ /* 0x000fe20003f26070 */
[----:B------:R-:W-:-:S02]  /*11b60*/  VIADD R155, R182, 0xfffffe7b ;  /* 0xfffffe7bb69b7836 */ /* 0x000fc40000000000 */
[C---:B----4-:R-:W-:Y:S02]  /*11b70*/  IMAD.WIDE R2, R152.reuse, 0x4, R174 ;  /* 0x0000000498027825 */ /* 0x050fe400078e02ae */
[----:B------:R-:W4:Y:S03]  /*11b80*/  LDC R174, c[0x0][0x230] ;  /* 0x00008c00ffae7b82 */ /* 0x000f260000000800 */
[----:B------:R2:W-:Y:S01]  /*11b90*/  STL.64 [R1+0x508], R2 ;  /* 0x0005080201007387 */ /* 0x0005e20000100a00 */
[----:B---3--:R-:W-:-:S03]  /*11ba0*/  IMAD.WIDE R156, R152, 0x4, R172 ;  /* 0x00000004989c7825 */ /* 0x008fc600078e02ac */
[----:B------:R3:W-:Y:S01]  /*11bb0*/  LDGSTS.E [R244+0x38004], desc[UR60][R2.64], !P3 ;  /* 0x3800400002f47fae */ /* 0x0007e2000d92187c */
[----:B------:R-:W4:Y:S01]  /*11bc0*/  LDC R175, c[0x0][0x230] ;  /* 0x00008c00ffaf7b82 */ /* 0x000f220000000800 */
[----:B------:R-:W-:Y:S01]  /*11bd0*/  ISETP.GE.U32.AND P3, PT, R153, 0x7ffffd9d, PT ;  /* 0x7ffffd9d9900780c */ /* 0x000fe20003f66070 */
[----:B------:R-:W-:Y:S01]  /*11be0*/  VIADD R153, R180, 0xfffffe7a ;  /* 0xfffffe7ab4997836 */ /* 0x000fe20000000000 */
[----:B------:R3:W-:Y:S04]  /*11bf0*/  STL.64 [R1+0x500], R156 ;  /* 0x0005009c01007387 */ /* 0x0007e80000100a00 */
[----:B------:R1:W-:Y:S01]  /*11c00*/  LDGSTS.E [R244+0x38008], desc[UR60][R156.64], !P4 ;  /* 0x380080009cf47fae */ /* 0x0003e2000e12187c */
[----:B------:R-:W-:Y:S02]  /*11c10*/  ISETP.GE.U32.AND P4, PT, R155, 0x7ffffdfc, PT ;  /* 0x7ffffdfc9b00780c */ /* 0x000fe40003f86070 */
[----:B--2---:R-:W-:Y:S01]  /*11c20*/  IADD3 R155, R178, -0x187, RZ ;  /* 0xfffffe79b29b7810 */ /* 0x004fe20007ffe0ff */
[----:B---3--:R-:W-:-:S02]  /*11c30*/  IMAD.WIDE R2, R152, 0x4, R170 ;  /* 0x0000000498027825 */ /* 0x008fc400078e02aa */
[----:B------:R-:W2:Y:S03]  /*11c40*/  LDC R170, c[0x0][0x230] ;  /* 0x00008c00ffaa7b82 */ /* 0x000ea60000000800 */
[----:B------:R3:W-:Y:S01]  /*11c50*/  STL.64 [R1+0x4f8], R2 ;  /* 0x0004f80201007387 */ /* 0x0007e20000100a00 */
[----:B-1----:R-:W-:-:S03]  /*11c60*/  IMAD.WIDE R156, R152, 0x4, R168 ;  /* 0x00000004989c7825 */ /* 0x002fc600078e02a8 */
[----:B------:R3:W-:Y:S01]  /*11c70*/  LDGSTS.E [R244+0x3800c], desc[UR60][R2.64], !P6 ;  /* 0x3800c00002f47fae */ /* 0x0007e2000f12187c */
[----:B------:R-:W-:Y:S01]  /*11c80*/  ISETP.GE.U32.AND P6, PT, R153, 0x7ffffdfb, PT ;  /* 0x7ffffdfb9900780c */ /* 0x000fe20003fc6070 */
[----:B------:R-:W1:Y:S01]  /*11c90*/  LDC R171, c[0x0][0x230] ;  /* 0x00008c00ffab7b82 */ /* 0x000e620000000800 */
[----:B------:R-:W-:Y:S01]  /*11ca0*/  VIADD R153, R176, 0xfffffe78 ;  /* 0xfffffe78b0997836 */ /* 0x000fe20000000000 */
[----:B------:R3:W-:Y:S04]  /*11cb0*/  STL.64 [R1+0x4f0], R156 ;  /* 0x0004f09c01007387 */ /* 0x0007e80000100a00 */
[----:B------:R3:W-:Y:S01]  /*11cc0*/  LDGSTS.E [R244+0x3c000], desc[UR60][R156.64], !P5 ;  /* 0x3c0000009cf47fae */ /* 0x0007e2000e92187c */
[----:B------:R-:W-:Y:S01]  /*11cd0*/  ISETP.GE.U32.AND P5, PT, R155, 0x7ffffdfa, PT ;  /* 0x7ffffdfa9b00780c */ /* 0x000fe20003fa6070 */
[----:B----4-:R-:W-:-:S02]  /*11ce0*/  VIADD R155, R175, 0xfffffe5a ;  /* 0xfffffe5aaf9b7836 */ /* 0x010fc40000000000 */
[C---:B---3--:R-:W-:Y:S02]  /*11cf0*/  IMAD.WIDE R2, R152.reuse, 0x4, R166 ;  /* 0x0000000498027825 */ /* 0x048fe400078e02a6 */
[----:B------:R-:W3:Y:S03]  /*11d00*/  LDC R166, c[0x0][0x230] ;  /* 0x00008c00ffa67b82 */ /* 0x000ee60000000800 */
[----:B------:R4:W-:Y:S01]  /*11d10*/  STL.64 [R1+0x4e8], R2 ;  /* 0x0004e80201007387 */ /* 0x0009e20000100a00 */
[----:B------:R-:W-:-:S03]  /*11d20*/  IMAD.WIDE R156, R152, 0x4, R162 ;  /* 0x00000004989c7825 */ /* 0x000fc600078e02a2 */
[----:B------:R4:W-:Y:S01]  /*11d30*/  LDGSTS.E [R244+0x3c004], desc[UR60][R2.64], !P2 ;  /* 0x3c00400002f47fae */ /* 0x0009e2000d12187c */
[----:B------:R-:W-:Y:S01]  /*11d40*/  ISETP.GE.U32.AND P2, PT, R153, 0x7ffffdf9, PT ;  /* 0x7ffffdf99900780c */ /* 0x000fe20003f46070 */
[----:B------:R-:W-:Y:S02]  /*11d50*/  VIADD R153, R174, 0xfffffe5b ;  /* 0xfffffe5bae997836 */ /* 0x000fe40000000000 */
[----:B----4-:R-:W-:Y:S02]  /*11d60*/  IMAD.WIDE R2, R152, 0x4, R164 ;  /* 0x0000000498027825 */ /* 0x010fe400078e02a4 */
[----:B------:R-:W4:Y:S03]  /*11d70*/  LDC R165, c[0x0][0x230] ;  /* 0x00008c00ffa57b82 */ /* 0x000f260000000800 */
[----:B------:R1:W-:Y:S04]  /*11d80*/  STL.64 [R1+0x4d8], R2 ;  /* 0x0004d80201007387 */ /* 0x0003e80000100a00 */
[----:B------:R1:W-:Y:S01]  /*11d90*/  LDGSTS.E [R244+0x3c008], desc[UR60][R2.64], !P1 ;  /* 0x3c00800002f47fae */ /* 0x0003e2000c92187c */
[----:B------:R-:W4:Y:S01]  /*11da0*/  LDC R164, c[0x0][0x230] ;  /* 0x00008c00ffa47b82 */ /* 0x000f220000000800 */
[----:B------:R-:W-:Y:S01]  /*11db0*/  ISETP.GE.U32.AND P1, PT, R153, 0x7ffffddc, PT ;  /* 0x7ffffddc9900780c */ /* 0x000fe20003f26070 */
[----:B--2---:R-:W-:Y:S01]  /*11dc0*/  VIADD R153, R170, 0xfffffe59 ;  /* 0xfffffe59aa997836 */ /* 0x004fe20000000000 */
[----:B------:R2:W-:Y:S04]  /*11dd0*/  STL.64 [R1+0x4d0], R156 ;  /* 0x0004d09c01007387 */ /* 0x0005e80000100a00 */
[----:B------:R2:W-:Y:S01]  /*11de0*/  LDGSTS.E [R244+0x3c00c], desc[UR60][R156.64], !P3 ;  /* 0x3c00c0009cf47fae */ /* 0x0005e2000d92187c */
[----:B------:R-:W-:-:S02]  /*11df0*/  ISETP.GE.U32.AND P3, PT, R155, 0x7ffffddb, PT ;  /* 0x7ffffddb9b00780c */ /* 0x000fc40003f66070 */
[----:B------:R-:W4:Y:S01]  /*11e00*/  LDC R155, c[0x0][0x230] ;  /* 0x00008c00ff9b7b82 */ /* 0x000f220000000800 */
[----:B-1----:R-:W-:-:S05]  /*11e10*/  IMAD.WIDE R2, R152, 0x4, R160 ;  /* 0x0000000498027825 */ /* 0x002fca00078e02a0 */
[----:B------:R1:W-:Y:S02]  /*11e20*/  STL.64 [R1+0x4c0], R2 ;  /* 0x0004c00201007387 */ /* 0x0003e40000100a00 */
[----:B------:R-:W4:Y:S01]  /*11e30*/  LDC R160, c[0x0][0x230] ;  /* 0x00008c00ffa07b82 */ /* 0x000f220000000800 */
[C---:B--2---:R-:W-:Y:S01]  /*11e40*/  IMAD.WIDE R156, R152.reuse, 0x4, R158 ;  /* 0x00000004989c7825 */ /* 0x044fe200078e029e */
[----:B------:R1:W-:Y:S01]  /*11e50*/  LDGSTS.E [R243+0x30000], desc[UR60][R2.64], !P4 ;  /* 0x3000000002f37fae */ /* 0x0003e2000e12187c */
[----:B------:R-:W-:Y:S02]  /*11e60*/  ISETP.GE.U32.AND P4, PT, R153, 0x7ffffdda, PT ;  /* 0x7ffffdda9900780c */ /* 0x000fe40003f86070 */
[----:B------:R-:W-:Y:S01]  /*11e70*/  IADD3 R153, R171, -0x1a8, RZ ;  /* 0xfffffe58ab997810 */ /* 0x000fe20007ffe0ff */
[----:B------:R2:W-:Y:S04]  /*11e80*/  STL.64 [R1+0x4b8], R156 ;  /* 0x0004b89c01007387 */ /* 0x0005e80000100a00 */
[----:B------:R2:W-:Y:S01]  /*11e90*/  LDGSTS.E [R243+0x30004], desc[UR60][R156.64], !P6 ;  /* 0x300040009cf37fae */ /* 0x0005e2000f12187c */
[----:B------:R-:W-:Y:S01]  /*11ea0*/  ISETP.GE.U32.AND P6, PT, R153, 0x7ffffdd9, PT ;  /* 0x7ffffdd99900780c */ /* 0x000fe20003fc6070 */
[C---:B------:R-:W-:Y:S01]  /*11eb0*/  IMAD.WIDE R60, R152.reuse, 0x4, R60 ;  /* 0x00000004983c7825 */ /* 0x040fe200078e023c */
[----:B------:R-:W4:Y:S03]  /*11ec0*/  LDC R153, c[0x0][0x230] ;  /* 0x00008c00ff997b82 */ /* 0x000f260000000800 */
[----:B-1----:R-:W-:-:S04]  /*11ed0*/  IMAD.WIDE R2, R152, 0x4, R150 ;  /* 0x0000000498027825 */ /* 0x002fc800078e0296 */
[----:B---3--:R-:W-:Y:S01]  /*11ee0*/  VIADD R150, R166, 0xfffffe3b ;  /* 0xfffffe3ba6967836 */ /* 0x008fe20000000000 */
[----:B------:R1:W-:Y:S01]  /*11ef0*/  STL.64 [R1+0x4b0], R2 ;  /* 0x0004b00201007387 */ /* 0x0003e20000100a00 */
[----:B--2---:R-:W-:Y:S01]  /*11f00*/  IMAD.WIDE R156, R152, 0x4, R148 ;  /* 0x00000004989c7825 */ /* 0x004fe200078e0294 */
[----:B------:R-:W2:Y:S02]  /*11f10*/  LDC R151, c[0x0][0x230] ;  /* 0x00008c00ff977b82 */ /* 0x000ea40000000800 */
[----:B------:R1:W-:Y:S01]  /*11f20*/  LDGSTS.E [R243+0x30008], desc[UR60][R2.64], !P5 ;  /* 0x3000800002f37fae */ /* 0x0003e2000e92187c */
[----:B------:R-:W-:Y:S01]  /*11f30*/  ISETP.GE.U32.AND P5, PT, R150, 0x7ffffdbc, PT ;  /* 0x7ffffdbc9600780c */ /* 0x000fe20003fa6070 */
[----:B----4-:R-:W-:Y:S02]  /*11f40*/  VIADD R148, R164, 0xfffffe3a ;  /* 0xfffffe3aa4947836 */ /* 0x010fe40000000000 */
[----:B------:R3:W-:Y:S02]  /*11f50*/  LDGSTS.E [R243+0x3000c], desc[UR60][R156.64], !P2 ;  /* 0x3000c0009cf37fae */ /* 0x0007e4000d12187c */
[----:B------:R-:W4:Y:S01]  /*11f60*/  LDC R149, c[0x0][0x230] ;  /* 0x00008c00ff957b82 */ /* 0x000f220000000800 */
[----:B------:R-:W-:Y:S01]  /*11f70*/  ISETP.GE.U32.AND P2, PT, R148, 0x7ffffdbb, PT ;  /* 0x7ffffdbb9400780c */ /* 0x000fe20003f46070 */
[----:B------:R3:W-:Y:S01]  /*11f80*/  STL.64 [R1+0x4a8], R156 ;  /* 0x0004a89c01007387 */ /* 0x0007e20000100a00 */
[----:B-1----:R-:W-:-:S05]  /*11f90*/  IMAD.WIDE R2, R152, 0x4, R146 ;  /* 0x0000000498027825 */ /* 0x002fca00078e0292 */
[----:B------:R-:W1:Y:S01]  /*11fa0*/  LDC R147, c[0x0][0x230] ;  /* 0x00008c00ff937b82 */ /* 0x000e620000000800 */
[----:B------:R-:W-:Y:S01]  /*11fb0*/  VIADD R146, R165, 0xfffffe39 ;  /* 0xfffffe39a5927836 */ /* 0x000fe20000000000 */
[----:B------:R2:W-:Y:S01]  /*11fc0*/  LDGSTS.E [R243+0x34000], desc[UR60][R2.64], !P1 ;  /* 0x3400000002f37fae */ /* 0x0005e2000c92187c */
[----:B---3--:R-:W-:-:S03]  /*11fd0*/  IMAD.WIDE R156, R152, 0x4, R144 ;  /* 0x00000004989c7825 */ /* 0x008fc600078e0290 */
[----:B------:R-:W-:Y:S01]  /*11fe0*/  ISETP.GE.U32.AND P1, PT, R146, 0x7ffffdba, PT ;  /* 0x7ffffdba9200780c */ /* 0x000fe20003f26070 */
[----:B------:R2:W-:Y:S01]  /*11ff0*/  STL.64 [R1+0x4a0], R2 ;  /* 0x0004a00201007387 */ /* 0x0005e20000100a00 */
[----:B------:R-:W3:Y:S01]  /*12000*/  LDC R146, c[0x0][0x230] ;  /* 0x00008c00ff927b82 */ /* 0x000ee20000000800 */
[----:B------:R-:W-:Y:S02]  /*12010*/  VIADD R144, R160, 0xfffffe38 ;  /* 0xfffffe38a0907836 */ /* 0x000fe40000000000 */
[----:B------:R2:W-:Y:S03]  /*12020*/  LDGSTS.E [R243+0x34004], desc[UR60][R156.64], !P3 ;  /* 0x340040009cf37fae */ /* 0x0005e6000d92187c */
[----:B------:R-:W-:Y:S01]  /*12030*/  ISETP.GE.U32.AND P3, PT, R144, 0x7ffffdb9, PT ;  /* 0x7ffffdb99000780c */ /* 0x000fe20003f66070 */
[----:B------:R4:W-:Y:S01]  /*12040*/  STL.64 [R1+0x498], R156 ;  /* 0x0004989c01007387 */ /* 0x0009e20000100a00 */
[----:B------:R-:W-:-:S04]  /*12050*/  IMAD.WIDE R144, R152, 0x4, R140 ;  /* 0x0000000498907825 */ /* 0x000fc800078e028c */
[----:B--2---:R-:W-:Y:S01]  /*12060*/  IMAD.WIDE R2, R152, 0x4, R142 ;  /* 0x0000000498027825 */ /* 0x004fe200078e028e */
[----:B------:R-:W-:Y:S01]  /*12070*/  IADD3 R142, R155, -0x1e5, RZ ;  /* 0xfffffe1b9b8e7810 */ /* 0x000fe20007ffe0ff */
[----:B------:R-:W2:Y:S02]  /*12080*/  LDC R143, c[0x0][0x230] ;  /* 0x00008c00ff8f7b82 */ /* 0x000ea40000000800 */
[----:B------:R-:W-:Y:S01]  /*12090*/  VIADD R140, R151, 0xfffffe1a ;  /* 0xfffffe1a978c7836 */ /* 0x000fe20000000000 */
[----:B------:R1:W-:Y:S04]  /*120a0*/  STL.64 [R1+0x490], R2 ;  /* 0x0004900201007387 */ /* 0x0003e80000100a00 */
[----:B------:R1:W-:Y:S01]  /*120b0*/  LDGSTS.E [R243+0x34008], desc[UR60][R2.64], !P4 ;  /* 0x3400800002f37fae */ /* 0x0003e2000e12187c */
[----:B------:R-:W-:Y:S01]  /*120c0*/  ISETP.GE.U32.AND P4, PT, R142, 0x7ffffd9c, PT ;  /* 0x7ffffd9c8e00780c */ /* 0x000fe20003f86070 */
[----:B----4-:R-:W-:Y:S01]  /*120d0*/  IMAD.WIDE R156, R152, 0x4, R10 ;  /* 0x00000004989c7825 */ /* 0x010fe200078e020a */
[----:B------:R-:W4:Y:S01]  /*120e0*/  LDC R142, c[0x0][0x230] ;  /* 0x00008c00ff8e7b82 */ /* 0x000f220000000800 */
[----:B------:R-:W-:Y:S04]  /*120f0*/  STL.64 [R1+0x488], R144 ;  /* 0x0004889001007387 */ /* 0x000fe80000100a00 */
[----:B------:R-:W-:Y:S01]  /*12100*/  LDGSTS.E [R243+0x3400c], desc[UR60][R144.64], !P6 ;  /* 0x3400c00090f37fae */ /* 0x000fe2000f12187c */
[----:B------:R-:W-:Y:S01]  /*12110*/  ISETP.GE.U32.AND P6, PT, R140, 0x7ffffd9b, PT ;  /* 0x7ffffd9b8c00780c */ /* 0x000fe20003fc6070 */
[C---:B------:R-:W-:Y:S01]  /*12120*/  IMAD.WIDE R140, R152.reuse, 0x4, R134 ;  /* 0x00000004988c7825 */ /* 0x040fe200078e0286 */
[----:B------:R-:W2:Y:S03]  /*12130*/  LDC R155, c[0x0][0x230] ;  /* 0x00008c00ff9b7b82 */ /* 0x000ea60000000800 */
[----:B-1----:R-:W-:-:S04]  /*12140*/  IMAD.WIDE R2, R152, 0x4, R138 ;  /* 0x0000000498027825 */ /* 0x002fc800078e028a */
[----:B------:R-:W-:Y:S01]  /*12150*/  VIADD R138, R149, 0xfffffe19 ;  /* 0xfffffe19958a7836 */ /* 0x000fe20000000000 */
[----:B------:R1:W-:Y:S01]  /*12160*/  STL.64 [R1+0x480], R2 ;  /* 0x0004800201007387 */ /* 0x0003e20000100a00 */
[----:B------:R-:W2:Y:S01]  /*12170*/  LDC R139, c[0x0][0x230] ;  /* 0x00008c00ff8b7b82 */ /* 0x000ea20000000800 */
[----:B---3--:R-:W-:Y:S02]  /*12180*/  VIADD R134, R146, 0xfffffe77 ;  /* 0xfffffe7792867836 */ /* 0x008fe40000000000 */
[----:B------:R1:W-:Y:S01]  /*12190*/  LDGSTS.E [R243+0x38000], desc[UR60][R2.64], !P5 ;  /* 0x3800000002f37fae */ /* 0x0003e2000e92187c */
[----:B------:R-:W-:-:S04]  /*121a0*/  ISETP.GE.U32.AND P5, PT, R138, 0x7ffffd9a, PT ;  /* 0x7ffffd9a8a00780c */ /* 0x000fc80003fa6070 */
[----:B------:R-:W3:Y:S01]  /*121b0*/  LDC R138, c[0x0][0x230] ;  /* 0x00008c00ff8a7b82 */ /* 0x000ee20000000800 */
[----:B-1----:R-:W-:-:S07]  /*121c0*/  IMAD.WIDE R2, R152, 0x4, R136 ;  /* 0x0000000498027825 */ /* 0x002fce00078e0288 */
[----:B------:R-:W1:Y:S01]  /*121d0*/  LDC R137, c[0x0][0x230] ;  /* 0x00008c00ff897b82 */ /* 0x000e620000000800 */
[----:B------:R-:W-:Y:S01]  /*121e0*/  VIADD R136, R147, 0xfffffe18 ;  /* 0xfffffe1893887836 */ /* 0x000fe20000000000 */
[----:B------:R4:W-:Y:S04]  /*121f0*/  LDGSTS.E [R243+0x38004], desc[UR60][R2.64], !P2 ;  /* 0x3800400002f37fae */ /* 0x0009e8000d12187c */
[----:B------:R2:W-:Y:S01]  /*12200*/  STL.64 [R1+0x478], R2 ;  /* 0x0004780201007387 */ /* 0x0005e20000100a00 */
[----:B------:R-:W-:-:S03]  /*12210*/  ISETP.GE.U32.AND P2, PT, R136, 0x7ffffd99, PT ;  /* 0x7ffffd998800780c */ /* 0x000fc60003f46070 */
[----:B------:R-:W-:Y:S01]  /*12220*/  LDGSTS.E [R243+0x38008], desc[UR60][R140.64], !P1 ;  /* 0x380080008cf37fae */ /* 0x000fe2000c92187c */
[----:B------:R-:W-:Y:S01]  /*12230*/  ISETP.GE.U32.AND P1, PT, R134, 0x7ffffdf8, PT ;  /* 0x7ffffdf88600780c */ /* 0x000fe20003f26070 */
[----:B------:R-:W-:Y:S02]  /*12240*/  IMAD.WIDE R134, R152, 0x4, R130 ;  /* 0x0000000498867825 */ /* 0x000fe400078e0282 */
[----:B------:R-:W-:Y:S01]  /*12250*/  STL.64 [R1+0x470], R140 ;  /* 0x0004708c01007387 */ /* 0x000fe20000100a00 */
[----:B------:R-:W3:Y:S01]  /*12260*/  LDC R131, c[0x0][0x230] ;  /* 0x00008c00ff837b82 */ /* 0x000ee20000000800 */
[----:B----4-:R-:W-:Y:S02]  /*12270*/  VIADD R130, R142, 0xfffffe75 ;  /* 0xfffffe758e827836 */ /* 0x010fe40000000000 */
[----:B--2---:R-:W-:Y:S01]  /*12280*/  IMAD.WIDE R2, R152, 0x4, R132 ;  /* 0x0000000498027825 */ /* 0x004fe200078e0284 */
[----:B------:R-:W-:-:S04]  /*12290*/  IADD3 R132, R143, -0x18a, RZ ;  /* 0xfffffe768f847810 */ /* 0x000fc80007ffe0ff */
[----:B------:R-:W2:Y:S01]  /*122a0*/  LDC R133, c[0x0][0x230] ;  /* 0x00008c00ff857b82 */ /* 0x000ea20000000800 */
[----:B------:R4:W-:Y:S04]  /*122b0*/  STL.64 [R1+0x468], R2 ;  /* 0x0004680201007387 */ /* 0x0009e80000100a00 */
[----:B------:R4:W-:Y:S01]  /*122c0*/  LDGSTS.E [R243+0x3800c], desc[UR60][R2.64], !P3 ;  /* 0x3800c00002f37fae */ /* 0x0009e2000d92187c */
[----:B------:R-:W-:-:S03]  /*122d0*/  ISETP.GE.U32.AND P3, PT, R132, 0x7ffffdf7, PT ;  /* 0x7ffffdf78400780c */ /* 0x000fc60003f66070 */
[----:B------:R1:W-:Y:S04]  /*122e0*/  STL.64 [R1+0x460], R134 ;  /* 0x0004608601007387 */ /* 0x0003e80000100a00 */
[----:B------:R1:W-:Y:S01]  /*122f0*/  LDGSTS.E [R243+0x3c000], desc[UR60][R134.64], !P4 ;  /* 0x3c00000086f37fae */ /* 0x0003e2000e12187c */
[----:B------:R-:W-:Y:S01]  /*12300*/  ISETP.GE.U32.AND P4, PT, R130, 0x7ffffdf6, PT ;  /* 0x7ffffdf68200780c */ /* 0x000fe20003f86070 */
[C---:B----4-:R-:W-:Y:S02]  /*12310*/  IMAD.WIDE R2, R152.reuse, 0x4, R128 ;  /* 0x0000000498027825 */ /* 0x050fe400078e0280 */
[----:B------:R-:W4:Y:S02]  /*12320*/  LDC R129, c[0x0][0x230] ;  /* 0x00008c00ff817b82 */ /* 0x000f240000000800 */
[----:B------:R-:W-:Y:S01]  /*12330*/  VIADD R128, R139, 0xfffffe74 ;  /* 0xfffffe748b807836 */ /* 0x000fe20000000000 */
        /* <DEDUP_REMOVED lines=9> */
[----:B---3--:R-:W-:-:S02]  /*123d0*/  IMAD.WIDE R2, R152, 0x4, R124 ;  /* 0x0000000498027825 */ /* 0x008fc400078e027c */
[----:B------:R-:W3:Y:S02]  /*123e0*/  LDC R125, c[0x0][0x230] ;  /* 0x00008c00ff7d7b82 */ /* 0x000ee40000000800 */
[----:B------:R-:W-:Y:S01]  /*123f0*/  VIADD R124, R138, 0xfffffe56 ;  /* 0xfffffe568a7c7836 */ /* 0x000fe20000000000 */
[----:B------:R4:W-:Y:S01]  /*12400*/  LDGSTS.E [R243+0x3c00c], desc[UR60][R2.64], !P2 ;  /* 0x3c00c00002f37fae */ /* 0x0009e2000d12187c */
[----:B--2---:R-:W-:-:S03]  /*12410*/  IMAD.WIDE R134, R152, 0x4, R122 ;  /* 0x0000000498867825 */ /* 0x004fc600078e027a */
[----:B------:R4:W-:Y:S01]  /*12420*/  STL.64 [R1+0x430], R2 ;  /* 0x0004300201007387 */ /* 0x0009e20000100a00 */
[----:B------:R-:W-:Y:S02]  /*12430*/  ISETP.GE.U32.AND P2, PT, R124, 0x7ffffdd7, PT ;  /* 0x7ffffdd77c00780c */ /* 0x000fe40003f46070 */
[----:B------:R-:W2:Y:S01]  /*12440*/  LDC R124, c[0x0][0x230] ;  /* 0x00008c00ff7c7b82 */ /* 0x000ea20000000800 */
[----:B------:R-:W-:Y:S01]  /*12450*/  IADD3 R122, R133, -0x1ab, RZ ;  /* 0xfffffe55857a7810 */ /* 0x000fe20007ffe0ff */
[----:B------:R-:W-:Y:S03]  /*12460*/  LDGSTS.E [R9+0x30000], desc[UR60][R134.64], !P1 ;  /* 0x3000000086097fae */ /* 0x000fe6000c92187c */
[----:B------:R-:W-:Y:S01]  /*12470*/  ISETP.GE.U32.AND P1, PT, R122, 0x7ffffdd6, PT ;  /* 0x7ffffdd67a00780c */ /* 0x000fe20003f26070 */
[----:B------:R-:W-:Y:S01]  /*12480*/  STL.64 [R1+0x420], R134 ;  /* 0x0004208601007387 */ /* 0x000fe20000100a00 */
[----:B------:R-:W-:-:S04]  /*12490*/  IMAD.WIDE R122, R152, 0x4, R118 ;  /* 0x00000004987a7825 */ /* 0x000fc800078e0276 */
[----:B----4-:R-:W-:Y:S02]  /*124a0*/  IMAD.WIDE R2, R152, 0x4, R120 ;  /* 0x0000000498027825 */ /* 0x010fe400078e0278 */
[----:B------:R-:W4:Y:S02]  /*124b0*/  LDC R121, c[0x0][0x230] ;  /* 0x00008c00ff797b82 */ /* 0x000f240000000800 */
[----:B------:R-:W-:Y:S01]  /*124c0*/  VIADD R120, R131, 0xfffffe54 ;  /* 0xfffffe5483787836 */ /* 0x000fe20000000000 */
[----:B------:R1:W-:Y:S01]  /*124d0*/  STL.64 [R1+0x418], R2 ;  /* 0x0004180201007387 */ /* 0x0003e20000100a00 */
[----:B------:R-:W-:-:S03]  /*124e0*/  VIADD R118, R129, 0xfffffe37 ;  /* 0xfffffe3781767836 */ /* 0x000fc60000000000 */
[----:B------:R1:W-:Y:S01]  /*124f0*/  LDGSTS.E [R9+0x30004], desc[UR60][R2.64], !P3 ;  /* 0x3000400002097fae */ /* 0x0003e2000d92187c */
[----:B------:R-:W-:Y:S02]  /*12500*/  ISETP.GE.U32.AND P3, PT, R120, 0x7ffffdd5, PT ;  /* 0x7ffffdd57800780c */ /* 0x000fe40003f66070 */
[----:B------:R-:W4:Y:S01]  /*12510*/  LDC R120, c[0x0][0x230] ;  /* 0x00008c00ff787b82 */ /* 0x000f220000000800 */
[----:B------:R-:W-:Y:S01]  /*12520*/  LDGSTS.E [R9+0x30008], desc[UR60][R122.64], !P4 ;  /* 0x300080007a097fae */ /* 0x000fe2000e12187c */
[----:B------:R-:W-:Y:S01]  /*12530*/  ISETP.GE.U32.AND P4, PT, R118, 0x7ffffdb8, PT ;  /* 0x7ffffdb87600780c */ /* 0x000fe20003f86070 */
[----:B------:R-:W-:Y:S01]  /*12540*/  IMAD.WIDE R118, R152, 0x4, R112 ;  /* 0x0000000498767825 */ /* 0x000fe200078e0270 */
[----:B--2---:R-:W-:Y:S01]  /*12550*/  IADD3 R112, R124, -0x1cc, RZ ;  /* 0xfffffe347c707810 */ /* 0x004fe20007ffe0ff */
[----:B------:R-:W-:Y:S02]  /*12560*/  STL.64 [R1+0x410], R122 ;  /* 0x0004107a01007387 */ /* 0x000fe40000100a00 */
[----:B-1----:R-:W-:-:S02]  /*12570*/  IMAD.WIDE R2, R152, 0x4, R116 ;  /* 0x0000000498027825 */ /* 0x002fc400078e0274 */
[----:B------:R-:W1:Y:S02]  /*12580*/  LDC R117, c[0x0][0x230] ;  /* 0x00008c00ff757b82 */ /* 0x000e640000000800 */
[----:B------:R-:W-:Y:S01]  /*12590*/  VIADD R116, R127, 0xfffffe36 ;  /* 0xfffffe367f747836 */ /* 0x000fe20000000000 */
[----:B------:R2:W-:Y:S04]  /*125a0*/  LDGSTS.E [R9+0x3000c], desc[UR60][R2.64], !P6 ;  /* 0x3000c00002097fae */ /* 0x0005e8000f12187c */
[----:B------:R-:W-:Y:S01]  /*125b0*/  ISETP.GE.U32.AND P6, PT, R116, 0x7ffffdb7, PT ;  /* 0x7ffffdb77400780c */ /* 0x000fe20003fc6070 */
[----:B------:R2:W-:Y:S01]  /*125c0*/  STL.64 [R1+0x408], R2 ;  /* 0x0004080201007387 */ /* 0x0005e20000100a00 */
[----:B------:R-:W1:Y:S01]  /*125d0*/  LDC R116, c[0x0][0x230] ;  /* 0x00008c00ff747b82 */ /* 0x000e620000000800 */
[----:B--2---:R-:W-:-:S07]  /*125e0*/  IMAD.WIDE R2, R152, 0x4, R114 ;  /* 0x0000000498027825 */ /* 0x004fce00078e0272 */
[----:B------:R-:W2:Y:S01]  /*125f0*/  LDC R115, c[0x0][0x230] ;  /* 0x00008c00ff737b82 */ /* 0x000ea20000000800 */
[----:B---3--:R-:W-:Y:S01]  /*12600*/  VIADD R114, R125, 0xfffffe35 ;  /* 0xfffffe357d727836 */ /* 0x008fe20000000000 */
[----:B------:R3:W-:Y:S04]  /*12610*/  STL.64 [R1+0x400], R2 ;  /* 0x0004000201007387 */ /* 0x0007e80000100a00 */
[----:B------:R3:W-:Y:S01]  /*12620*/  LDGSTS.E [R9+0x34000], desc[UR60][R2.64], !P5 ;  /* 0x3400000002097fae */ /* 0x0007e2000e92187c */
[----:B------:R-:W-:-:S03]  /*12630*/  ISETP.GE.U32.AND P5, PT, R114, 0x7ffffdb6, PT ;  /* 0x7ffffdb67200780c */ /* 0x000fc60003fa6070 */
[----:B------:R-:W-:Y:S01]  /*12640*/  LDGSTS.E [R9+0x34004], desc[UR60][R118.64], !P2 ;  /* 0x3400400076097fae */ /* 0x000fe2000d12187c */
[----:B------:R-:W-:Y:S01]  /*12650*/  ISETP.GE.U32.AND P2, PT, R112, 0x7ffffdb5, PT ;  /* 0x7ffffdb57000780c */ /* 0x000fe20003f46070 */
[----:B------:R-:W-:Y:S02]  /*12660*/  IMAD.WIDE R112, R152, 0x4, R108 ;  /* 0x0000000498707825 */ /* 0x000fe400078e026c */
[----:B------:R-:W-:Y:S01]  /*12670*/  STL.64 [R1+0x3f8], R118 ;  /* 0x0003f87601007387 */ /* 0x000fe20000100a00 */
[----:B------:R-:W2:Y:S01]  /*12680*/  LDC R109, c[0x0][0x230] ;  /* 0x00008c00ff6d7b82 */ /* 0x000ea20000000800 */
[----:B----4-:R-:W-:Y:S02]  /*12690*/  VIADD R108, R120, 0xfffffe16 ;  /* 0xfffffe16786c7836 */ /* 0x010fe40000000000 */
[----:B---3--:R-:W-:-:S04]  /*126a0*/  IMAD.WIDE R2, R152, 0x4, R110 ;  /* 0x0000000498027825 */ /* 0x008fc800078e026e */
[----:B------:R-:W-:Y:S01]  /*126b0*/  VIADD R110, R121, 0xfffffe17 ;  /* 0xfffffe17796e7836 */ /* 0x000fe20000000000 */
[----:B------:R-:W3:Y:S01]  /*126c0*/  LDC R111, c[0x0][0x230] ;  /* 0x00008c00ff6f7b82 */ /* 0x000ee20000000800 */
        /* <DEDUP_REMOVED lines=8> */
[----:B-1----:R-:W-:Y:S01]  /*12750*/  VIADD R106, R117, 0xfffffe15 ;  /* 0xfffffe15756a7836 */ /* 0x002fe20000000000 */
[----:B------:R1:W-:Y:S01]  /*12760*/  STL.64 [R1+0x3e0], R2 ;  /* 0x0003e00201007387 */ /* 0x0003e20000100a00 */
[----:B------:R-:W-:-:S03]  /*12770*/  IMAD.WIDE R112, R152, 0x4, R104 ;  /* 0x0000000498707825 */ /* 0x000fc600078e0268 */
[----:B------:R1:W-:Y:S01]  /*12780*/  LDGSTS.E [R9+0x38000], desc[UR60][R2.64], !P4 ;  /* 0x3800000002097fae */ /* 0x0003e2000e12187c */
[----:B------:R-:W4:Y:S01]  /*12790*/  LDC R105, c[0x0][0x230] ;  /* 0x00008c00ff697b82 */ /* 0x000f220000000800 */
[----:B------:R-:W-:Y:S01]  /*127a0*/  ISETP.GE.U32.AND P4, PT, R106, 0x7ffffd96, PT ;  /* 0x7ffffd966a00780c */ /* 0x000fe20003f86070 */
[----:B--2---:R-:W-:Y:S01]  /*127b0*/  VIADD R104, R115, 0xfffffe14 ;  /* 0xfffffe1473687836 */ /* 0x004fe20000000000 */
[----:B------:R2:W-:Y:S04]  /*127c0*/  LDGSTS.E [R9+0x38004], desc[UR60][R112.64], !P6 ;  /* 0x3800400070097fae */ /* 0x0005e8000f12187c */
[----:B------:R2:W-:Y:S01]  /*127d0*/  STL.64 [R1+0x3d8], R112 ;  /* 0x0003d87001007387 */ /* 0x0005e20000100a00 */
[----:B------:R-:W-:Y:S01]  /*127e0*/  ISETP.GE.U32.AND P6, PT, R104, 0x7ffffd95, PT ;  /* 0x7ffffd956800780c */ /* 0x000fe20003fc6070 */
[----:B-1----:R-:W-:Y:S01]  /*127f0*/  IMAD.WIDE R2, R152, 0x4, R102 ;  /* 0x0000000498027825 */ /* 0x002fe200078e0266 */
[----:B------:R-:W-:Y:S01]  /*12800*/  IADD3 R102, R116, -0x18d, RZ ;  /* 0xfffffe7374667810 */ /* 0x000fe20007ffe0ff */
[----:B------:R-:W1:Y:S03]  /*12810*/  LDC R103, c[0x0][0x230] ;  /* 0x00008c00ff677b82 */ /* 0x000e660000000800 */
[----:B------:R3:W-:Y:S01]  /*12820*/  LDGSTS.E [R9+0x38008], desc[UR60][R2.64], !P5 ;  /* 0x3800800002097fae */ /* 0x0007e2000e92187c */
[----:B------:R-:W-:Y:S01]  /*12830*/  ISETP.GE.U32.AND P5, PT, R102, 0x7ffffdf4, PT ;  /* 0x7ffffdf46600780c */ /* 0x000fe20003fa6070 */
[----:B--2---:R-:W-:-:S02]  /*12840*/  IMAD.WIDE R112, R152, 0x4, R100 ;  /* 0x0000000498707825 */ /* 0x004fc400078e0264 */
[----:B------:R2:W-:Y:S01]  /*12850*/  STL.64 [R1+0x3d0], R2 ;  /* 0x0003d00201007387 */ /* 0x0005e20000100a00 */
[----:B------:R-:W1:Y:S01]  /*12860*/  LDC R102, c[0x0][0x230] ;  /* 0x00008c00ff667b82 */ /* 0x000e620000000800 */
[----:B---3--:R-:W-:Y:S02]  /*12870*/  VIADD R100, R111, 0xfffffe72 ;  /* 0xfffffe726f647836 */ /* 0x008fe40000000000 */
[----:B------:R-:W-:Y:S04]  /*12880*/  LDGSTS.E [R9+0x3800c], desc[UR60][R112.64], !P2 ;  /* 0x3800c00070097fae */ /* 0x000fe8000d12187c */
[----:B------:R-:W-:Y:S01]  /*12890*/  STL.64 [R1+0x3c8], R112 ;  /* 0x0003c87001007387 */ /* 0x000fe20000100a00 */
[----:B------:R-:W-:Y:S01]  /*128a0*/  ISETP.GE.U32.AND P2, PT, R100, 0x7ffffdf3, PT ;  /* 0x7ffffdf36400780c */ /* 0x000fe20003f46070 */
[----:B------:R-:W-:-:S04]  /*128b0*/  IMAD.WIDE R100, R152, 0x4, R96 ;  /* 0x0000000498647825 */ /* 0x000fc800078e0260 */
[----:B--2---:R-:W-:Y:S02]  /*128c0*/  IMAD.WIDE R2, R152, 0x4, R98 ;  /* 0x0000000498027825 */ /* 0x004fe400078e0262 */
[----:B------:R-:W2:Y:S02]  /*128d0*/  LDC R99, c[0x0][0x230] ;  /* 0x00008c00ff637b82 */ /* 0x000ea40000000800 */
[----:B------:R-:W-:Y:S01]  /*128e0*/  VIADD R98, R109, 0xfffffe71 ;  /* 0xfffffe716d627836 */ /* 0x000fe20000000000 */
[----:B------:R3:W-:Y:S01]  /*128f0*/  STL.64 [R1+0x3b0], R2 ;  /* 0x0003b00201007387 */ /* 0x0007e20000100a00 */
[----:B----4-:R-:W-:-:S03]  /*12900*/  VIADD R96, R107, 0xfffffe70 ;  /* 0xfffffe706b607836 */ /* 0x010fc60000000000 */
[----:B------:R3:W-:Y:S01]  /*12910*/  LDGSTS.E [R9+0x3c000], desc[UR60][R2.64], !P1 ;  /* 0x3c00000002097fae */ /* 0x0007e2000c92187c */
[----:B------:R-:W-:Y:S02]  /*12920*/  ISETP.GE.U32.AND P1, PT, R98, 0x7ffffdf2, PT ;  /* 0x7ffffdf26200780c */ /* 0x000fe40003f26070 */
[----:B------:R-:W4:Y:S01]  /*12930*/  LDC R98, c[0x0][0x230] ;  /* 0x00008c00ff627b82 */ /* 0x000f220000000800 */
[----:B------:R-:W-:Y:S04]  /*12940*/  STL.64 [R1+0x398], R100 ;  /* 0x0003986401007387 */ /* 0x000fe80000100a00 */
[----:B------:R-:W-:Y:S01]  /*12950*/  LDGSTS.E [R9+0x3c004], desc[UR60][R100.64], !P3 ;  /* 0x3c00400064097fae */ /* 0x000fe2000d92187c */
[----:B------:R-:W-:Y:S01]  /*12960*/  ISETP.GE.U32.AND P3, PT, R96, 0x7ffffdf1, PT ;  /* 0x7ffffdf16000780c */ /* 0x000fe20003f66070 */
[----:B------:R-:W-:-:S04]  /*12970*/  IMAD.WIDE R96, R152, 0x4, R90 ;  /* 0x0000000498607825 */ /* 0x000fc800078e025a */
[----:B---3--:R-:W-:Y:S02]  /*12980*/  IMAD.WIDE R2, R152, 0x4, R94 ;  /* 0x0000000498027825 */ /* 0x008fe400078e025e */
[----:B------:R-:W3:Y:S02]  /*12990*/  LDC R95, c[0x0][0x230] ;  /* 0x00008c00ff5f7b82 */ /* 0x000ee40000000800 */
[----:B------:R-:W-:Y:S01]  /*129a0*/  VIADD R94, R105, 0xfffffe53 ;  /* 0xfffffe53695e7836 */ /* 0x000fe20000000000 */
[----:B------:R2:W-:Y:S01]  /*129b0*/  STL.64 [R1+0x338], R2 ;  /* 0x0003380201007387 */ /* 0x0005e20000100a00 */
[----:B-1----:R-:W-:-:S03]  /*129c0*/  VIADD R90, R102, 0xfffffe51 ;  /* 0xfffffe51665a7836 */ /* 0x002fc60000000000 */
[----:B------:R2:W-:Y:S01]  /*129d0*/  LDGSTS.E [R9+0x3c008], desc[UR60][R2.64], !P4 ;  /* 0x3c00800002097fae */ /* 0x0005e2000e12187c */
[----:B------:R-:W-:Y:S02]  /*129e0*/  ISETP.GE.U32.AND P4, PT, R94, 0x7ffffdd4, PT ;  /* 0x7ffffdd45e00780c */ /* 0x000fe40003f86070 */
[----:B------:R-:W1:Y:S01]  /*129f0*/  LDC R94, c[0x0][0x230] ;  /* 0x00008c00ff5e7b82 */ /* 0x000e620000000800 */
[----:B--2---:R-:W-:Y:S01]  /*12a00*/  IMAD.WIDE R2, R152, 0x4, R92 ;  /* 0x0000000498027825 */ /* 0x004fe200078e025c */
[----:B------:R-:W-:-:S06]  /*12a10*/  IADD3 R92, R103, -0x1ae, RZ ;  /* 0xfffffe52675c7810 */ /* 0x000fcc0007ffe0ff */
[----:B------:R-:W2:Y:S01]  /*12a20*/  LDC R93, c[0x0][0x230] ;  /* 0x00008c00ff5d7b82 */ /* 0x000ea20000000800 */
[----:B------:R4:W-:Y:S01]  /*12a30*/  LDGSTS.E [R9+0x3c00c], desc[UR60][R2.64], !P6 ;  /* 0x3c00c00002097fae */ /* 0x0009e2000f12187c */
[----:B------:R-:W-:-:S03]  /*12a40*/  ISETP.GE.U32.AND P6, PT, R92, 0x7ffffdd3, PT ;  /* 0x7ffffdd35c00780c */ /* 0x000fc60003fc6070 */
[----:B------:R3:W-:Y:S04]  /*12a50*/  STL.64 [R1+0x310], R2 ;  /* 0x0003100201007387 */ /* 0x0007e80000100a00 */
[----:B------:R-:W-:Y:S01]  /*12a60*/  LDGSTS.E [R8+0x30000], desc[UR60][R96.64], !P5 ;  /* 0x3000000060087fae */ /* 0x000fe2000e92187c */
[----:B------:R-:W-:Y:S01]  /*12a70*/  ISETP.GE.U32.AND P5, PT, R90, 0x7ffffdd2, PT ;  /* 0x7ffffdd25a00780c */ /* 0x000fe20003fa6070 */
[----:B------:R-:W-:Y:S02]  /*12a80*/  IMAD.WIDE R90, R152, 0x4, R86 ;  /* 0x00000004985a7825 */ /* 0x000fe400078e0256 */
[----:B------:R-:W1:Y:S01]  /*12a90*/  LDC R87, c[0x0][0x230] ;  /* 0x00008c00ff577b82 */ /* 0x000e620000000800 */
[----:B------:R-:W-:Y:S01]  /*12aa0*/  STL.64 [R1+0x300], R96 ;  /* 0x0003006001007387 */ /* 0x000fe20000100a00 */
[----:B----4-:R-:W-:-:S02]  /*12ab0*/  VIADD R86, R98, 0xfffffe33 ;  /* 0xfffffe3362567836 */ /* 0x010fc40000000000 */
[----:B---3--:R-:W-:-:S04]  /*12ac0*/  IMAD.WIDE R2, R152, 0x4, R88 ;  /* 0x0000000498027825 */ /* 0x008fc800078e0258 */
[----:B------:R-:W3:Y:S01]  /*12ad0*/  LDC R89, c[0x0][0x230] ;  /* 0x00008c00ff597b82 */ /* 0x000ee20000000800 */
[----:B------:R-:W-:Y:S01]  /*12ae0*/  VIADD R88, R99, 0xfffffe50 ;  /* 0xfffffe5063587836 */ /* 0x000fe20000000000 */
        /* <DEDUP_REMOVED lines=10> */
[----:B--2---:R-:W-:-:S03]  /*12b90*/  IMAD.WIDE R90, R152, 0x4, R82 ;  /* 0x00000004985a7825 */ /* 0x004fc600078e0252 */
[----:B------:R1:W-:Y:S01]  /*12ba0*/  LDGSTS.E [R8+0x3000c], desc[UR60][R2.64], !P3 ;  /* 0x3000c00002087fae */ /* 0x0003e2000d92187c */
[----:B------:R-:W2:Y:S01]  /*12bb0*/  LDC R83, c[0x0][0x230] ;  /* 0x00008c00ff537b82 */ /* 0x000ea20000000800 */
[----:B------:R-:W-:Y:S02]  /*12bc0*/  ISETP.GE.U32.AND P3, PT, R84, 0x7ffffdb3, PT ;  /* 0x7ffffdb35400780c */ /* 0x000fe40003f66070 */
[----:B------:R3:W-:Y:S01]  /*12bd0*/  STL.64 [R1+0x2e0], R90 ;  /* 0x0002e05a01007387 */ /* 0x0007e20000100a00 */
[----:B------:R-:W-:-:S03]  /*12be0*/  IADD3 R82, R93, -0x1cf, RZ ;  /* 0xfffffe315d527810 */ /* 0x000fc60007ffe0ff */
[----:B------:R3:W-:Y:S01]  /*12bf0*/  LDGSTS.E [R8+0x34000], desc[UR60][R90.64], !P4 ;  /* 0x340000005a087fae */ /* 0x0007e2000e12187c */
[----:B------:R-:W-:Y:S01]  /*12c00*/  ISETP.GE.U32.AND P4, PT, R82, 0x7ffffdb2, PT ;  /* 0x7ffffdb25200780c */ /* 0x000fe20003f86070 */
[----:B-1----:R-:W-:Y:S02]  /*12c10*/  IMAD.WIDE R2, R152, 0x4, R80 ;  /* 0x0000000498027825 */ /* 0x002fe400078e0250 */
[----:B------:R-:W1:Y:S02]  /*12c20*/  LDC R81, c[0x0][0x230] ;  /* 0x00008c00ff517b82 */ /* 0x000e640000000800 */
[----:B------:R-:W-:Y:S01]  /*12c30*/  VIADD R80, R94, 0xfffffe30 ;  /* 0xfffffe305e507836 */ /* 0x000fe20000000000 */
[----:B------:R4:W-:Y:S01]  /*12c40*/  STL.64 [R1+0x2d8], R2 ;  /* 0x0002d80201007387 */ /* 0x0009e20000100a00 */
[----:B---3--:R-:W-:-:S03]  /*12c50*/  IMAD.WIDE R90, R152, 0x4, R78 ;  /* 0x00000004985a7825 */ /* 0x008fc600078e024e */
[----:B------:R3:W-:Y:S01]  /*12c60*/  LDGSTS.E [R8+0x34004], desc[UR60][R2.64], !P6 ;  /* 0x3400400002087fae */ /* 0x0007e2000f12187c */
[----:B------:R-:W-:Y:S01]  /*12c70*/  ISETP.GE.U32.AND P6, PT, R80, 0x7ffffdb1, PT ;  /* 0x7ffffdb15000780c */ /* 0x000fe20003fc6070 */
[----:B------:R-:W-:Y:S02]  /*12c80*/  VIADD R78, R89, 0xfffffe13 ;  /* 0xfffffe13594e7836 */ /* 0x000fe40000000000 */
[----:B------:R-:W-:Y:S01]  /*12c90*/  STL.64 [R1+0x2d0], R90 ;  /* 0x0002d05a01007387 */ /* 0x000fe20000100a00 */
[----:B------:R-:W1:Y:S01]  /*12ca0*/  LDC R80, c[0x0][0x230] ;  /* 0x00008c00ff507b82 */ /* 0x000e620000000800 */
[----:B------:R-:W-:Y:S02]  /*12cb0*/  IMAD.WIDE R88, R152, 0x4, R74 ;  /* 0x0000000498587825 */ /* 0x000fe400078e024a */
[----:B------:R-:W-:Y:S01]  /*12cc0*/  LDGSTS.E [R8+0x34008], desc[UR60][R90.64], !P5 ;  /* 0x340080005a087fae */ /* 0x000fe2000e92187c */
[----:B------:R-:W-:Y:S01]  /*12cd0*/  ISETP.GE.U32.AND P5, PT, R78, 0x7ffffd94, PT ;  /* 0x7ffffd944e00780c */ /* 0x000fe20003fa6070 */
[----:B----4-:R-:W-:-:S02]  /*12ce0*/  VIADD R74, R85, 0xfffffe11 ;  /* 0xfffffe11554a7836 */ /* 0x010fc40000000000 */
[----:B---3--:R-:W-:Y:S02]  /*12cf0*/  IMAD.WIDE R2, R152, 0x4, R76 ;  /* 0x0000000498027825 */ /* 0x008fe400078e024c */
[----:B------:R-:W3:Y:S02]  /*12d00*/  LDC R77, c[0x0][0x230] ;  /* 0x00008c00ff4d7b82 */ /* 0x000ee40000000800 */
[----:B------:R-:W-:Y:S01]  /*12d10*/  VIADD R76, R87, 0xfffffe12 ;  /* 0xfffffe12574c7836 */ /* 0x000fe20000000000 */
[----:B------:R4:W-:Y:S04]  /*12d20*/  STL.64 [R1+0x2c8], R2 ;  /* 0x0002c80201007387 */ /* 0x0009e80000100a00 */
[----:B------:R4:W-:Y:S01]  /*12d30*/  LDGSTS.E [R8+0x3400c], desc[UR60][R2.64], !P2 ;  /* 0x3400c00002087fae */ /* 0x0009e2000d12187c */
[----:B------:R-:W-:-:S02]  /*12d40*/  ISETP.GE.U32.AND P2, PT, R76, 0x7ffffd93, PT ;  /* 0x7ffffd934c00780c */ /* 0x000fc40003f46070 */
[----:B------:R-:W3:Y:S01]  /*12d50*/  LDC R76, c[0x0][0x230] ;  /* 0x00008c00ff4c7b82 */ /* 0x000ee20000000800 */
[----:B------:R2:W-:Y:S04]  /*12d60*/  STL.64 [R1+0x2c0], R88 ;  /* 0x0002c05801007387 */ /* 0x0005e80000100a00 */
[----:B------:R1:W-:Y:S01]  /*12d70*/  LDGSTS.E [R8+0x38000], desc[UR60][R88.64], !P1 ;  /* 0x3800000058087fae */ /* 0x0003e2000c92187c */
[----:B------:R-:W-:Y:S01]  /*12d80*/  ISETP.GE.U32.AND P1, PT, R74, 0x7ffffd92, PT ;  /* 0x7ffffd924a00780c */ /* 0x000fe20003f26070 */
[C---:B----4-:R-:W-:Y:S01]  /*12d90*/  IMAD.WIDE R2, R152.reuse, 0x4, R72 ;  /* 0x0000000498027825 */ /* 0x050fe200078e0248 */
[----:B--2---:R-:W-:Y:S01]  /*12da0*/  IADD3 R72, R83, -0x1f0, RZ ;  /* 0xfffffe1053487810 */ /* 0x004fe20007ffe0ff */
[----:B------:R-:W2:Y:S03]  /*12db0*/  LDC R73, c[0x0][0x230] ;  /* 0x00008c00ff497b82 */ /* 0x000ea60000000800 */
[----:B------:R4:W-:Y:S01]  /*12dc0*/  STL.64 [R1+0x280], R2 ;  /* 0x0002800201007387 */ /* 0x0009e20000100a00 */
[----:B-1----:R-:W-:-:S03]  /*12dd0*/  IMAD.WIDE R88, R152, 0x4, R68 ;  /* 0x0000000498587825 */ /* 0x002fc600078e0244 */
[----:B------:R4:W-:Y:S01]  /*12de0*/  LDGSTS.E [R8+0x38004], desc[UR60][R2.64], !P3 ;  /* 0x3800400002087fae */ /* 0x0009e2000d92187c */
[----:B------:R-:W-:Y:S02]  /*12df0*/  ISETP.GE.U32.AND P3, PT, R72, 0x7ffffd91, PT ;  /* 0x7ffffd914800780c */ /* 0x000fe40003f66070 */
[----:B------:R-:W1:Y:S01]  /*12e00*/  LDC R72, c[0x0][0x230] ;  /* 0x00008c00ff487b82 */ /* 0x000e620000000800 */
[----:B------:R-:W-:Y:S02]  /*12e10*/  VIADD R68, R80, 0xfffffe6e ;  /* 0xfffffe6e50447836 */ /* 0x000fe40000000000 */
[----:B----4-:R-:W-:-:S05]  /*12e20*/  IMAD.WIDE R2, R152, 0x4, R70 ;  /* 0x0000000498027825 */ /* 0x010fca00078e0246 */
[----:B------:R-:W4:Y:S01]  /*12e30*/  LDC R71, c[0x0][0x230] ;  /* 0x00008c00ff477b82 */ /* 0x000f220000000800 */
[----:B------:R-:W-:Y:S01]  /*12e40*/  VIADD R70, R81, 0xfffffe6f ;  /* 0xfffffe6f51467836 */ /* 0x000fe20000000000 */
[----:B------:R3:W-:Y:S04]  /*12e50*/  STL.64 [R1+0x270], R2 ;  /* 0x0002700201007387 */ /* 0x0007e80000100a00 */
[----:B------:R3:W-:Y:S01]  /*12e60*/  LDGSTS.E [R8+0x38008], desc[UR60][R2.64], !P4 ;  /* 0x3800800002087fae */ /* 0x0007e2000e12187c */
[----:B------:R-:W-:-:S03]  /*12e70*/  ISETP.GE.U32.AND P4, PT, R70, 0x7ffffdf0, PT ;  /* 0x7ffffdf04600780c */ /* 0x000fc60003f86070 */
[----:B------:R2:W-:Y:S04]  /*12e80*/  STL.64 [R1+0x1d8], R88 ;  /* 0x0001d85801007387 */ /* 0x0005e80000100a00 */
[----:B------:R2:W-:Y:S01]  /*12e90*/  LDGSTS.E [R8+0x3800c], desc[UR60][R88.64], !P6 ;  /* 0x3800c00058087fae */ /* 0x0005e2000f12187c */
[----:B------:R-:W-:Y:S01]  /*12ea0*/  ISETP.GE.U32.AND P6, PT, R68, 0x7ffffdef, PT ;  /* 0x7ffffdef4400780c */ /* 0x000fe20003fc6070 */
[C---:B---3--:R-:W-:Y:S02]  /*12eb0*/  IMAD.WIDE R2, R152.reuse, 0x4, R66 ;  /* 0x0000000498027825 */ /* 0x048fe400078e0242 */
[----:B------:R-:W3:Y:S02]  /*12ec0*/  LDC R67, c[0x0][0x230] ;  /* 0x00008c00ff437b82 */ /* 0x000ee40000000800 */
[----:B------:R-:W-:Y:S01]  /*12ed0*/  VIADD R66, R77, 0xfffffe6d ;  /* 0xfffffe6d4d427836 */ /* 0x000fe20000000000 */
[----:B------:R1:W-:Y:S01]  /*12ee0*/  STL.64 [R1+0x1a8], R2 ;  /* 0x0001a80201007387 */ /* 0x0003e20000100a00 */
[----:B--2---:R-:W-:-:S03]  /*12ef0*/  IMAD.WIDE R88, R152, 0x4, R64 ;  /* 0x0000000498587825 */ /* 0x004fc600078e0240 */
[----:B------:R1:W-:Y:S01]  /*12f00*/  LDGSTS.E [R8+0x3c000], desc[UR60][R2.64], !P5 ;  /* 0x3c00000002087fae */ /* 0x0003e2000e92187c */
[----:B------:R-:W2:Y:S01]  /*12f10*/  LDC R65, c[0x0][0x230] ;  /* 0x00008c00ff417b82 */ /* 0x000ea20000000800 */
[----:B------:R-:W-:Y:S01]  /*12f20*/  ISETP.GE.U32.AND P5, PT, R66, 0x7ffffdee, PT ;  /* 0x7ffffdee4200780c */ /* 0x000fe20003fa6070 */
[----:B------:R-:W-:Y:S01]  /*12f30*/  VIADD R64, R76, 0xfffffe6c ;  /* 0xfffffe6c4c407836 */ /* 0x000fe20000000000 */
[----:B------:R4:W-:Y:S04]  /*12f40*/  STL.64 [R1+0x198], R88 ;  /* 0x0001985801007387 */ /* 0x0009e80000100a00 */
[----:B------:R4:W-:Y:S01]  /*12f50*/  LDGSTS.E [R8+0x3c004], desc[UR60][R88.64], !P2 ;  /* 0x3c00400058087fae */ /* 0x0009e2000d12187c */
[----:B------:R-:W-:Y:S01]  /*12f60*/  ISETP.GE.U32.AND P2, PT, R64, 0x7ffffded, PT ;  /* 0x7ffffded4000780c */ /* 0x000fe20003f46070 */
[C---:B-1----:R-:W-:Y:S01]  /*12f70*/  IMAD.WIDE R2, R152.reuse, 0x4, R62 ;  /* 0x0000000498027825 */ /* 0x042fe200078e023e */
[----:B------:R-:W-:Y:S01]  /*12f80*/  IADD3 R62, R73, -0x1b1, RZ ;  /* 0xfffffe4f493e7810 */ /* 0x000fe20007ffe0ff */
[----:B------:R-:W1:Y:S03]  /*12f90*/  LDC R63, c[0x0][0x230] ;  /* 0x00008c00ff3f7b82 */ /* 0x000e660000000800 */
[----:B------:R3:W-:Y:S01]  /*12fa0*/  STL.64 [R1+0x178], R2 ;  /* 0x0001780201007387 */ /* 0x0007e20000100a00 */
[----:B----4-:R-:W-:-:S03]  /*12fb0*/  IMAD.WIDE R88, R152, 0x4, R58 ;  /* 0x0000000498587825 */ /* 0x010fc600078e023a */
[----:B------:R3:W-:Y:S01]  /*12fc0*/  LDGSTS.E [R8+0x3c008], desc[UR60][R2.64], !P1 ;  /* 0x3c00800002087fae */ /* 0x0007e2000c92187c */
[----:B------:R-:W4:Y:S01]  /*12fd0*/  LDC R59, c[0x0][0x230] ;  /* 0x00008c00ff3b7b82 */ /* 0x000f220000000800 */
        /* <DEDUP_REMOVED lines=8> */
[----:B------:R1:W-:Y:S01]  /*13060*/  STL.64 [R1+0x150], R2 ;  /* 0x0001500201007387 */ /* 0x0003e20000100a00 */
[----:B--2---:R-:W-:-:S03]  /*13070*/  IMAD.WIDE R88, R152, 0x4, R54 ;  /* 0x0000000498587825 */ /* 0x004fc600078e0236 */
[----:B------:R1:W-:Y:S01]  /*13080*/  LDGSTS.E [R7+0x30000], desc[UR60][R2.64], !P4 ;  /* 0x3000000002077fae */ /* 0x0003e2000e12187c */
[----:B------:R-:W-:Y:S01]  /*13090*/  ISETP.GE.U32.AND P4, PT, R56, 0x7ffffdce, PT ;  /* 0x7ffffdce3800780c */ /* 0x000fe20003f86070 */
[----:B------:R-:W-:Y:S02]  /*130a0*/  VIADD R54, R67, 0xfffffe4c ;  /* 0xfffffe4c43367836 */ /* 0x000fe40000000000 */
[----:B------:R2:W-:Y:S01]  /*130b0*/  STL.64 [R1+0x148], R88 ;  /* 0x0001485801007387 */ /* 0x0005e20000100a00 */
[----:B------:R-:W3:Y:S03]  /*130c0*/  LDC R56, c[0x0][0x230] ;  /* 0x00008c00ff387b82 */ /* 0x000ee60000000800 */
[----:B------:R2:W-:Y:S01]  /*130d0*/  LDGSTS.E [R7+0x30004], desc[UR60][R88.64], !P6 ;  /* 0x3000400058077fae */ /* 0x0005e2000f12187c */
[----:B------:R-:W-:Y:S01]  /*130e0*/  ISETP.GE.U32.AND P6, PT, R54, 0x7ffffdcd, PT ;  /* 0x7ffffdcd3600780c */ /* 0x000fe20003fc6070 */
[----:B-1----:R-:W-:-:S03]  /*130f0*/  IMAD.WIDE R2, R152, 0x4, R52 ;  /* 0x0000000498027825 */ /* 0x002fc600078e0234 */
[----:B------:R-:W1:Y:S01]  /*13100*/  LDC R53, c[0x0][0x230] ;  /* 0x00008c00ff357b82 */ /* 0x000e620000000800 */
[----:B------:R-:W-:Y:S01]  /*13110*/  VIADD R52, R65, 0xfffffe2f ;  /* 0xfffffe2f41347836 */ /* 0x000fe20000000000 */
[----:B------:R4:W-:Y:S01]  /*13120*/  STL.64 [R1+0x140], R2 ;  /* 0x0001400201007387 */ /* 0x0009e20000100a00 */
[----:B--2---:R-:W-:-:S03]  /*13130*/  IMAD.WIDE R88, R152, 0x4, R50 ;  /* 0x0000000498587825 */ /* 0x004fc600078e0232 */
[----:B------:R4:W-:Y:S01]  /*13140*/  LDGSTS.E [R7+0x30008], desc[UR60][R2.64], !P5 ;  /* 0x3000800002077fae */ /* 0x0009e2000e92187c */
[----:B------:R-:W-:Y:S02]  /*13150*/  ISETP.GE.U32.AND P5, PT, R52, 0x7ffffdb0, PT ;  /* 0x7ffffdb03400780c */ /* 0x000fe40003fa6070 */
[----:B------:R-:W-:Y:S01]  /*13160*/  IADD3 R50, R63, -0x1d2, RZ ;  /* 0xfffffe2e3f327810 */ /* 0x000fe20007ffe0ff */
[----:B------:R2:W-:Y:S01]  /*13170*/  LDGSTS.E [R7+0x3000c], desc[UR60][R88.64], !P2 ;  /* 0x3000c00058077fae */ /* 0x0005e2000d12187c */
[----:B------:R-:W1:Y:S02]  /*13180*/  LDC R52, c[0x0][0x230] ;  /* 0x00008c00ff347b82 */ /* 0x000e640000000800 */
[----:B------:R-:W-:Y:S01]  /*13190*/  ISETP.GE.U32.AND P2, PT, R50, 0x7ffffdaf, PT ;  /* 0x7ffffdaf3200780c */ /* 0x000fe20003f46070 */
[----:B------:R2:W-:Y:S01]  /*131a0*/  STL.64 [R1+0x138], R88 ;  /* 0x0001385801007387 */ /* 0x0005e20000100a00 */
[----:B----4-:R-:W-:-:S04]  /*131b0*/  IMAD.WIDE R2, R152, 0x4, R48 ;  /* 0x0000000498027825 */ /* 0x010fc800078e0230 */
[----:B------:R-:W4:Y:S01]  /*131c0*/  LDC R49, c[0x0][0x230] ;  /* 0x00008c00ff317b82 */ /* 0x000f220000000800 */
[----:B------:R-:W-:Y:S01]  /*131d0*/  VIADD R48, R59, 0xfffffe2d ;  /* 0xfffffe2d3b307836 */ /* 0x000fe20000000000 */
[----:B------:R3:W-:Y:S01]  /*131e0*/  LDGSTS.E [R7+0x34000], desc[UR60][R2.64], !P1 ;  /* 0x3400000002077fae */ /* 0x0007e2000c92187c */
[----:B--2---:R-:W-:-:S03]  /*131f0*/  IMAD.WIDE R88, R152, 0x4, R44 ;  /* 0x0000000498587825 */ /* 0x004fc600078e022c */
[----:B------:R-:W-:Y:S01]  /*13200*/  ISETP.GE.U32.AND P1, PT, R48, 0x7ffffdae, PT ;  /* 0x7ffffdae3000780c */ /* 0x000fe20003f26070 */
[----:B------:R2:W-:Y:S01]  /*13210*/  STL.64 [R1+0x130], R2 ;  /* 0x0001300201007387 */ /* 0x0005e20000100a00 */
[----:B------:R-:W4:Y:S01]  /*13220*/  LDC R48, c[0x0][0x230] ;  /* 0x00008c00ff307b82 */ /* 0x000f220000000800 */
[----:B---3--:R-:W-:Y:S02]  /*13230*/  VIADD R44, R56, 0xfffffe0f ;  /* 0xfffffe0f382c7836 */ /* 0x008fe40000000000 */
[----:B--2---:R-:W-:-:S05]  /*13240*/  IMAD.WIDE R2, R152, 0x4, R46 ;  /* 0x0000000498027825 */ /* 0x004fca00078e022e */
[----:B------:R-:W2:Y:S01]  /*13250*/  LDC R47, c[0x0][0x230] ;  /* 0x00008c00ff2f7b82 */ /* 0x000ea20000000800 */
        /* <DEDUP_REMOVED lines=9> */
[----:B-1----:R-:W-:Y:S01]  /*132f0*/  VIADD R42, R53, 0xfffffe0e ;  /* 0xfffffe0e352a7836 */ /* 0x002fe20000000000 */
[----:B------:R1:W-:Y:S01]  /*13300*/  STL.64 [R1+0x110], R2 ;  /* 0x0001100201007387 */ /* 0x0003e20000100a00 */
[----:B------:R-:W-:-:S03]  /*13310*/  IMAD.WIDE R88, R152, 0x4, R40 ;  /* 0x0000000498587825 */ /* 0x000fc600078e0228 */
[----:B------:R1:W-:Y:S01]  /*13320*/  LDGSTS.E [R7+0x3400c], desc[UR60][R2.64], !P6 ;  /* 0x3400c00002077fae */ /* 0x0003e2000f12187c */
[----:B------:R-:W3:Y:S01]  /*13330*/  LDC R41, c[0x0][0x230] ;  /* 0x00008c00ff297b82 */ /* 0x000ee20000000800 */
[----:B------:R-:W-:Y:S02]  /*13340*/  ISETP.GE.U32.AND P6, PT, R42, 0x7ffffd8f, PT ;  /* 0x7ffffd8f2a00780c */ /* 0x000fe40003fc6070 */
[----:B------:R2:W-:Y:S01]  /*13350*/  STL.64 [R1+0x108], R88 ;  /* 0x0001085801007387 */ /* 0x0005e20000100a00 */
[----:B------:R-:W-:-:S03]  /*13360*/  IADD3 R40, R52, -0x1f3, RZ ;  /* 0xfffffe0d34287810 */ /* 0x000fc60007ffe0ff */
[----:B------:R2:W-:Y:S01]  /*13370*/  LDGSTS.E [R7+0x38000], desc[UR60][R88.64], !P5 ;  /* 0x3800000058077fae */ /* 0x0005e2000e92187c */
[----:B------:R-:W-:Y:S01]  /*13380*/  ISETP.GE.U32.AND P5, PT, R40, 0x7ffffd8e, PT ;  /* 0x7ffffd8e2800780c */ /* 0x000fe20003fa6070 */
[C---:B-1----:R-:W-:Y:S02]  /*13390*/  IMAD.WIDE R2, R152.reuse, 0x4, R38 ;  /* 0x0000000498027825 */ /* 0x042fe400078e0226 */
[----:B------:R-:W1:Y:S02]  /*133a0*/  LDC R39, c[0x0][0x230] ;  /* 0x00008c00ff277b82 */ /* 0x000e640000000800 */
[----:B----4-:R-:W-:Y:S01]  /*133b0*/  VIADD R38, R49, 0xfffffe0c ;  /* 0xfffffe0c31267836 */ /* 0x010fe20000000000 */
[----:B------:R4:W-:Y:S01]  /*133c0*/  STL.64 [R1+0x100], R2 ;  /* 0x0001000201007387 */ /* 0x0009e20000100a00 */
[----:B--2---:R-:W-:-:S03]  /*133d0*/  IMAD.WIDE R88, R152, 0x4, R36 ;  /* 0x0000000498587825 */ /* 0x004fc600078e0224 */
[----:B------:R4:W-:Y:S01]  /*133e0*/  LDGSTS.E [R7+0x38004], desc[UR60][R2.64], !P2 ;  /* 0x3800400002077fae */ /* 0x0009e2000d12187c */
[----:B------:R-:W-:Y:S01]  /*133f0*/  ISETP.GE.U32.AND P2, PT, R38, 0x7ffffd8d, PT ;  /* 0x7ffffd8d2600780c */ /* 0x000fe20003f46070 */
[----:B------:R-:W2:Y:S01]  /*13400*/  LDC R37, c[0x0][0x230] ;  /* 0x00008c00ff257b82 */ /* 0x000ea20000000800 */
[----:B------:R-:W-:Y:S01]  /*13410*/  VIADD R36, R47, 0xfffffe6b ;  /* 0xfffffe6b2f247836 */ /* 0x000fe20000000000 */
[----:B------:R3:W-:Y:S04]  /*13420*/  LDGSTS.E [R7+0x38008], desc[UR60][R88.64], !P1 ;  /* 0x3800800058077fae */ /* 0x0007e8000c92187c */
[----:B------:R3:W-:Y:S01]  /*13430*/  STL.64 [R1+0xf8], R88 ;  /* 0x0000f85801007387 */ /* 0x0007e20000100a00 */
[----:B------:R-:W-:Y:S01]  /*13440*/  ISETP.GE.U32.AND P1, PT, R36, 0x7ffffdec, PT ;  /* 0x7ffffdec2400780c */ /* 0x000fe20003f26070 */
[----:B----4-:R-:W-:-:S02]  /*13450*/  IMAD.WIDE R2, R152, 0x4, R34 ;  /* 0x0000000498027825 */ /* 0x010fc400078e0222 */
[----:B------:R-:W4:Y:S02]  /*13460*/  LDC R35, c[0x0][0x230] ;  /* 0x00008c00ff237b82 */ /* 0x000f240000000800 */
[----:B------:R-:W-:Y:S01]  /*13470*/  VIADD R34, R48, 0xfffffe6a ;  /* 0xfffffe6a30227836 */ /* 0x000fe20000000000 */
[----:B------:R1:W-:Y:S01]  /*13480*/  LDGSTS.E [R7+0x3800c], desc[UR60][R2.64], !P3 ;  /* 0x3800c00002077fae */ /* 0x0003e2000d92187c */
[----:B---3--:R-:W-:-:S03]  /*13490*/  IMAD.WIDE R88, R152, 0x4, R32 ;  /* 0x0000000498587825 */ /* 0x008fc600078e0220 */
[----:B------:R-:W-:Y:S01]  /*134a0*/  ISETP.GE.U32.AND P3, PT, R34, 0x7ffffdeb, PT ;  /* 0x7ffffdeb2200780c */ /* 0x000fe20003f66070 */
[----:B------:R1:W-:Y:S01]  /*134b0*/  STL.64 [R1+0xe8], R2 ;  /* 0x0000e80201007387 */ /* 0x0003e20000100a00 */
[----:B------:R-:W3:Y:S01]  /*134c0*/  LDC R34, c[0x0][0x230] ;  /* 0x00008c00ff227b82 */ /* 0x000ee20000000800 */
[----:B------:R-:W-:Y:S02]  /*134d0*/  VIADD R32, R43, 0xfffffe69 ;  /* 0xfffffe692b207836 */ /* 0x000fe40000000000 */
[----:B------:R1:W-:Y:S04]  /*134e0*/  STL.64 [R1+0xd8], R88 ;  /* 0x0000d85801007387 */ /* 0x0003e80000100a00 */
[----:B------:R1:W-:Y:S01]  /*134f0*/  LDGSTS.E [R7+0x3c000], desc[UR60][R88.64], !P4 ;  /* 0x3c00000058077fae */ /* 0x0003e2000e12187c */
[----:B------:R-:W-:Y:S01]  /*13500*/  ISETP.GE.U32.AND P4, PT, R32, 0x7ffffdea, PT ;  /* 0x7ffffdea2000780c */ /* 0x000fe20003f86070 */
[C---:B-1----:R-:W-:Y:S01]  /*13510*/  IMAD.WIDE R2, R152.reuse, 0x4, R30 ;  /* 0x0000000498027825 */ /* 0x042fe200078e021e */
[----:B------:R-:W-:Y:S01]  /*13520*/  IADD3 R30, R41, -0x198, RZ ;  /* 0xfffffe68291e7810 */ /* 0x000fe20007ffe0ff */
[----:B------:R-:W1:Y:S03]  /*13530*/  LDC R31, c[0x0][0x230] ;  /* 0x00008c00ff1f7b82 */ /* 0x000e660000000800 */
[----:B------:R2:W-:Y:S01]  /*13540*/  STL.64 [R1+0xd0], R2 ;  /* 0x0000d00201007387 */ /* 0x0005e20000100a00 */
[----:B------:R-:W-:-:S03]  /*13550*/  IMAD.WIDE R88, R152, 0x4, R28 ;  /* 0x0000000498587825 */ /* 0x000fc600078e021c */
[----:B------:R2:W-:Y:S01]  /*13560*/  LDGSTS.E [R7+0x3c004], desc[UR60][R2.64], !P6 ;  /* 0x3c00400002077fae */ /* 0x0005e2000f12187c */
[----:B------:R-:W-:Y:S01]  /*13570*/  ISETP.GE.U32.AND P6, PT, R30, 0x7ffffde9, PT ;  /* 0x7ffffde91e00780c */ /* 0x000fe20003fc6070 */
[----:B------:R-:W-:Y:S02]  /*13580*/  VIADD R28, R39, 0xfffffe4b ;  /* 0xfffffe4b271c7836 */ /* 0x000fe40000000000 */
[----:B------:R4:W-:Y:S01]  /*13590*/  STL.64 [R1+0xc8], R88 ;  /* 0x0000c85801007387 */ /* 0x0009e20000100a00 */
[----:B------:R-:W1:Y:S03]  /*135a0*/  LDC R30, c[0x0][0x230] ;  /* 0x00008c00ff1e7b82 */ /* 0x000e660000000800 */
[----:B------:R4:W-:Y:S01]  /*135b0*/  LDGSTS.E [R7+0x3c008], desc[UR60][R88.64], !P5 ;  /* 0x3c00800058077fae */ /* 0x0009e2000e92187c */
[----:B------:R-:W-:Y:S01]  /*135c0*/  ISETP.GE.U32.AND P5, PT, R28, 0x7ffffdcc, PT ;  /* 0x7ffffdcc1c00780c */ /* 0x000fe20003fa6070 */
[----:B--2---:R-:W-:-:S03]  /*135d0*/  IMAD.WIDE R2, R152, 0x4, R26 ;  /* 0x0000000498027825 */ /* 0x004fc600078e021a */
[----:B------:R-:W2:Y:S01]  /*135e0*/  LDC R27, c[0x0][0x230] ;  /* 0x00008c00ff1b7b82 */ /* 0x000ea20000000800 */
[----:B------:R-:W-:Y:S01]  /*135f0*/  VIADD R26, R37, 0xfffffe4a ;  /* 0xfffffe4a251a7836 */ /* 0x000fe20000000000 */
[----:B------:R3:W-:Y:S01]  /*13600*/  STL.64 [R1+0xc0], R2 ;  /* 0x0000c00201007387 */ /* 0x0007e20000100a00 */
[----:B----4-:R-:W-:-:S03]  /*13610*/  IMAD.WIDE R88, R152, 0x4, R22 ;  /* 0x0000000498587825 */ /* 0x010fc600078e0216 */
[----:B------:R4:W-:Y:S01]  /*13620*/  LDGSTS.E [R7+0x3c00c], desc[UR60][R2.64], !P2 ;  /* 0x3c00c00002077fae */ /* 0x0009e2000d12187c */
[----:B------:R-:W-:Y:S01]  /*13630*/  ISETP.GE.U32.AND P2, PT, R26, 0x7ffffdcb, PT ;  /* 0x7ffffdcb1a00780c */ /* 0x000fe20003f46070 */
[----:B---3--:R-:W-:Y:S01]  /*13640*/  VIADD R22, R34, 0xfffffe48 ;  /* 0xfffffe4822167836 */ /* 0x008fe20000000000 */
[----:B------:R-:W3:Y:S01]  /*13650*/  LDC R26, c[0x0][0x230] ;  /* 0x00008c00ff1a7b82 */ /* 0x000ee20000000800 */
[----:B----4-:R-:W-:-:S07]  /*13660*/  IMAD.WIDE R2, R152, 0x4, R24 ;  /* 0x0000000498027825 */ /* 0x010fce00078e0218 */
[----:B------:R-:W4:Y:S01]  /*13670*/  LDC R25, c[0x0][0x230] ;  /* 0x00008c00ff197b82 */ /* 0x000f220000000800 */
[----:B------:R-:W-:Y:S01]  /*13680*/  VIADD R24, R35, 0xfffffe49 ;  /* 0xfffffe4923187836 */ /* 0x000fe20000000000 */
[----:B------:R1:W-:Y:S04]  /*13690*/  STL.64 [R1+0xb8], R2 ;  /* 0x0000b80201007387 */ /* 0x0003e80000100a00 */
[----:B------:R1:W-:Y:S01]  /*136a0*/  LDGSTS.E [R6+0x30000], desc[UR60][R2.64], !P1 ;  /* 0x3000000002067fae */ /* 0x0003e2000c92187c */
[----:B------:R-:W-:-:S03]  /*136b0*/  ISETP.GE.U32.AND P1, PT, R24, 0x7ffffdca, PT ;  /* 0x7ffffdca1800780c */ /* 0x000fc60003f26070 */
[----:B------:R-:W-:Y:S01]  /*136c0*/  LDGSTS.E [R6+0x30004], desc[UR60][R88.64], !P3 ;  /* 0x3000400058067fae */ /* 0x000fe2000d92187c */
[----:B------:R-:W-:Y:S01]  /*136d0*/  ISETP.GE.U32.AND P3, PT, R22, 0x7ffffdc9, PT ;  /* 0x7ffffdc91600780c */ /* 0x000fe20003f66070 */
[----:B------:R-:W-:Y:S02]  /*136e0*/  IMAD.WIDE R22, R152, 0x4, R18 ;  /* 0x0000000498167825 */ /* 0x000fe400078e0212 */
[----:B------:R-:W-:Y:S01]  /*136f0*/  STL.64 [R1+0xb0], R88 ;  /* 0x0000b05801007387 */ /* 0x000fe20000100a00 */
[----:B------:R-:W3:Y:S01]  /*13700*/  LDC R19, c[0x0][0x230] ;  /* 0x00008c00ff137b82 */ /* 0x000ee20000000800 */
[----:B-1----:R-:W-:Y:S02]  /*13710*/  VIADD R18, R30, 0xfffffe2a ;  /* 0xfffffe2a1e127836 */ /* 0x002fe40000000000 */
[----:B------:R-:W-:Y:S01]  /*13720*/  IMAD.WIDE R2, R152, 0x4, R20 ;  /* 0x0000000498027825 */ /* 0x000fe200078e0214 */
[----:B------:R-:W-:-:S04]  /*13730*/  IADD3 R20, R31, -0x1d5, RZ ;  /* 0xfffffe2b1f147810 */ /* 0x000fc80007ffe0ff */
[----:B------:R1:W-:Y:S01]  /*13740*/  STL.64 [R1+0xa8], R2 ;  /* 0x0000a80201007387 */ /* 0x0003e20000100a00 */
[----:B------:R-:W3:Y:S03]  /*13750*/  LDC R21, c[0x0][0x230] ;  /* 0x00008c00ff157b82 */ /* 0x000ee60000000800 */
[----:B------:R1:W-:Y:S01]  /*13760*/  LDGSTS.E [R6+0x30008], desc[UR60][R2.64], !P4 ;  /* 0x3000800002067fae */ /* 0x0003e2000e12187c */
[----:B------:R-:W-:-:S03]  /*13770*/  ISETP.GE.U32.AND P4, PT, R20, 0x7ffffdac, PT ;  /* 0x7ffffdac1400780c */ /* 0x000fc60003f86070 */
[----:B------:R2:W-:Y:S01]  /*13780*/  STL.64 [R1+0xa0], R22 ;  /* 0x0000a01601007387 */ /* 0x0005e20000100a00 */
[----:B------:R-:W-:Y:S01]  /*13790*/  IMAD.WIDE R56, R152, 0x4, R238 ;  /* 0x0000000498387825 */ /* 0x000fe200078e02ee */
[----:B------:R-:W3:Y:S02]  /*137a0*/  LDC R20, c[0x0][0x230] ;  /* 0x00008c00ff147b82 */ /* 0x000ee40000000800 */
[----:B------:R4:W-:Y:S01]  /*137b0*/  LDGSTS.E [R6+0x3000c], desc[UR60][R22.64], !P6 ;  /* 0x3000c00016067fae */ /* 0x0009e2000f12187c */
[----:B------:R-:W-:Y:S01]  /*137c0*/  ISETP.GE.U32.AND P6, PT, R18, 0x7ffffdab, PT ;  /* 0x7ffffdab1200780c */ /* 0x000fe20003fc6070 */
[----:B-1----:R-:W-:-:S04]  /*137d0*/  IMAD.WIDE R2, R152, 0x4, R16 ;  /* 0x0000000498027825 */ /* 0x002fc800078e0210 */
[----:B------:R-:W1:Y:S01]  /*137e0*/  LDC R17, c[0x0][0x230] ;  /* 0x00008c00ff117b82 */ /* 0x000e620000000800 */
[----:B--2---:R-:W-:Y:S01]  /*137f0*/  VIADD R16, R27, 0xfffffe29 ;  /* 0xfffffe291b107836 */ /* 0x004fe20000000000 */
[----:B------:R2:W-:Y:S01]  /*13800*/  STL.64 [R1+0x98], R2 ;  /* 0x0000980201007387 */ /* 0x0005e20000100a00 */
[----:B----4-:R-:W-:-:S03]  /*13810*/  IMAD.WIDE R22, R152, 0x4, R14 ;  /* 0x0000000498167825 */ /* 0x010fc600078e020e */
[----:B------:R2:W-:Y:S02]  /*13820*/  LDGSTS.E [R6+0x34000], desc[UR60][R2.64], !P5 ;  /* 0x3400000002067fae */ /* 0x0005e4000e92187c */
[----:B------:R-:W4:Y:S01]  /*13830*/  LDC R15, c[0x0][0x230] ;  /* 0x00008c00ff0f7b82 */ /* 0x000f220000000800 */
[----:B------:R-:W-:Y:S01]  /*13840*/  ISETP.GE.U32.AND P5, PT, R16, 0x7ffffdaa, PT ;  /* 0x7ffffdaa1000780c */ /* 0x000fe20003fa6070 */
[----:B------:R-:W-:Y:S01]  /*13850*/  VIADD R14, R25, 0xfffffe28 ;  /* 0xfffffe28190e7836 */ /* 0x000fe20000000000 */
[----:B------:R3:W-:Y:S04]  /*13860*/  STL.64 [R1+0x68], R22 ;  /* 0x0000681601007387 */ /* 0x0007e80000100a00 */
[----:B------:R3:W-:Y:S01]  /*13870*/  LDGSTS.E [R6+0x34004], desc[UR60][R22.64], !P2 ;  /* 0x3400400016067fae */ /* 0x0007e2000d12187c */
[----:B------:R-:W-:Y:S01]  /*13880*/  ISETP.GE.U32.AND P2, PT, R14, 0x7ffffda9, PT ;  /* 0x7ffffda90e00780c */ /* 0x000fe20003f46070 */
[----:B------:R-:W4:Y:S01]  /*13890*/  LDC R16, c[0x0][0x230] ;  /* 0x00008c00ff107b82 */ /* 0x000f220000000800 */
[----:B--2---:R-:W-:-:S04]  /*138a0*/  IMAD.WIDE R2, R152, 0x4, R12 ;  /* 0x0000000498027825 */ /* 0x004fc800078e020c */
[----:B---3--:R-:W-:Y:S01]  /*138b0*/  VIADD R12, R26, 0xfffffe0b ;  /* 0xfffffe0b1a0c7836 */ /* 0x008fe20000000000 */
[----:B------:R2:W-:Y:S02]  /*138c0*/  STL.64 [R1+0x48], R2 ;  /* 0x0000480201007387 */ /* 0x0005e40000100a00 */
[----:B------:R-:W3:Y:S02]  /*138d0*/  LDC R14, c[0x0][0x230] ;  /* 0x00008c00ff0e7b82 */ /* 0x000ee40000000800 */
[----:B------:R-:W2:Y:S04]  /*138e0*/  LDL.LU.64 R226, [R1] ;  /* 0x0000000001e27983 */ /* 0x000ea80000300a00 */
[----:B------:R-:W4:Y:S01]  /*138f0*/  LDL.LU.64 R228, [R1+0x8] ;  /* 0x0000080001e47983 */ /* 0x000f220000300a00 */
[----:B------:R-:W-:Y:S01]  /*13900*/  IMAD.WIDE R22, R152, 0x4, R236 ;  /* 0x0000000498167825 */ /* 0x000fe200078e02ec */
[----:B------:R-:W-:Y:S01]  /*13910*/  IADD3 R11, R21, -0x1f6, RZ ;  /* 0xfffffe0a150b7810 */ /* 0x000fe20007ffe0ff */
[----:B------:R-:W3:Y:S01]  /*13920*/  LDC R13, c[0x0][0x230] ;  /* 0x00008c00ff0d7b82 */ /* 0x000ee20000000800 */
[----:B------:R-:W3:Y:S04]  /*13930*/  LDL.LU.64 R222, [R1+0x10] ;  /* 0x0000100001de7983 */ /* 0x000ee80000300a00 */
[----:B------:R-:W3:Y:S01]  /*13940*/  LDL.LU.64 R224, [R1+0x18] ;  /* 0x0000180001e07983 */ /* 0x000ee20000300a00 */
[----:B------:R-:W-:-:S02]  /*13950*/  VIADD R10, R19, 0xfffffe09 ;  /* 0xfffffe09130a7836 */ /* 0x000fc40000000000 */
[----:B------:R-:W1:Y:S01]  /*13960*/  LDC R19, c[0x0][0x230] ;  /* 0x00008c00ff137b82 */ /* 0x000e620000000800 */
[----:B------:R-:W3:Y:S04]  /*13970*/  LDL.LU.64 R234, [R1+0x28] ;  /* 0x0000280001ea7983 */ /* 0x000ee80000300a00 */
[----:B------:R-:W3:Y:S01]  /*13980*/  LDL.LU.64 R230, [R1+0x30] ;  /* 0x0000300001e67983 */ /* 0x000ee20000300a00 */
[----:B------:R-:W-:Y:S02]  /*13990*/  IMAD.WIDE R24, R152, 0x4, R240 ;  /* 0x0000000498187825 */ /* 0x000fe400078e02f0 */
[----:B------:R-:W1:Y:S01]  /*139a0*/  LDC R18, c[0x0][0x230] ;  /* 0x00008c00ff127b82 */ /* 0x000e620000000800 */
[----:B------:R-:W-:Y:S04]  /*139b0*/  STL.64 [R1+0x6d0], R156 ;  /* 0x0006d09c01007387 */ /* 0x000fe80000100a00 */
[----:B------:R-:W-:Y:S01]  /*139c0*/  STL.64 [R1+0x6d8], R22 ;  /* 0x0006d81601007387 */ /* 0x000fe20000100a00 */
[----:B------:R-:W1:Y:S01]  /*139d0*/  S2R R183, SR_TID.X ;  /* 0x0000000000b77919 */ /* 0x000e620000002100 */
[C---:B------:R-:W-:Y:S01]  /*139e0*/  IMAD.WIDE R134, R154.reuse, 0x4, R208 ;  /* 0x000000049a867825 */ /* 0x040fe200078e02d0 */
[----:B------:R-:W1:Y:S01]  /*139f0*/  LDC R236, c[0x0][0x230] ;  /* 0x00008c00ffec7b82 */ /* 0x000e620000000800 */
[----:B------:R1:W-:Y:S02]  /*13a00*/  LDGSTS.E [R6+0x34008], desc[UR60][R2.64], !P1 ;  /* 0x3400800002067fae */ /* 0x0003e4000c92187c */
[----:B------:R-:W-:-:S02]  /*13a10*/  IMAD.WIDE R146, R154, 0x4, R192 ;  /* 0x000000049a927825 */ /* 0x000fc400078e02c0 */
[----:B------:R-:W-:Y:S02]  /*13a20*/  LDGSTS.E [R6+0x3400c], desc[UR60][R156.64], !P3 ;  /* 0x3400c0009c067fae */ /* 0x000fe4000d92187c */
[----:B------:R-:W-:Y:S01]  /*13a30*/  IMAD.WIDE R132, R154, 0x4, R198 ;  /* 0x000000049a847825 */ /* 0x000fe200078e02c6 */
[----:B------:R-:W1:Y:S03]  /*13a40*/  LDC R237, c[0x0][0x230] ;  /* 0x00008c00ffed7b82 */ /* 0x000e660000000800 */
[----:B--2---:R-:W-:-:S04]  /*13a50*/  IMAD.WIDE R26, R152, 0x4, R226 ;  /* 0x00000004981a7825 */ /* 0x004fc800078e02e2 */
[----:B----4-:R-:W-:-:S04]  /*13a60*/  IMAD.WIDE R28, R152, 0x4, R228 ;  /* 0x00000004981c7825 */ /* 0x010fc800078e02e4 */
[C---:B---3--:R-:W-:Y:S01]  /*13a70*/  IMAD.WIDE R32, R152.reuse, 0x4, R224 ;  /* 0x0000000498207825 */ /* 0x048fe200078e02e0 */
[----:B------:R-:W2:Y:S04]  /*13a80*/  LDL.LU.64 R228, [R1+0x38] ;  /* 0x0000380001e47983 */ /* 0x000ea80000300a00 */
[----:B------:R-:W3:Y:S04]  /*13a90*/  LDL.LU.64 R226, [R1+0x40] ;  /* 0x0000400001e27983 */ /* 0x000ee80000300a00 */
[----:B------:R-:W4:Y:S01]  /*13aa0*/  LDL.LU.64 R224, [R1+0x50] ;  /* 0x0000500001e07983 */ /* 0x000f220000300a00 */
[----:B------:R-:W-:-:S03]  /*13ab0*/  IMAD.WIDE R30, R152, 0x4, R222 ;  /* 0x00000004981e7825 */ /* 0x000fc600078e02de */
[----:B------:R-:W-:Y:S04]  /*13ac0*/  STL.64 [R1+0x6f8], R6 ;  /* 0x0006f80601007387 */ /* 0x000fe80000100a00 */
[----:B------:R-:W4:Y:S04]  /*13ad0*/  LDL.LU.64 R218, [R1+0x58] ;  /* 0x0000580001da7983 */ /* 0x000f280000300a00 */
[----:B------:R-:W4:Y:S01]  /*13ae0*/  LDL.LU.64 R222, [R1+0x60] ;  /* 0x0000600001de7983 */ /* 0x000f220000300a00 */
[----:B------:R-:W-:-:S03]  /*13af0*/  IMAD.WIDE R234, R152, 0x4, R234 ;  /* 0x0000000498ea7825 */ /* 0x000fc600078e02ea */
[----:B------:R-:W4:Y:S01]  /*13b00*/  LDL.LU.64 R184, [R1+0x70] ;  /* 0x0000700001b87983 */ /* 0x000f220000300a00 */
[----:B------:R-:W-:-:S03]  /*13b10*/  IMAD.WIDE R230, R152, 0x4, R230 ;  /* 0x0000000498e67825 */ /* 0x000fc600078e02e6 */
[----:B------:R-:W-:Y:S04]  /*13b20*/  STL.64 [R1+0x6c0], R234 ;  /* 0x0006c0ea01007387 */ /* 0x000fe80000100a00 */
[----:B------:R-:W-:Y:S04]  /*13b30*/  STL.64 [R1+0x6c8], R230 ;  /* 0x0006c8e601007387 */ /* 0x000fe80000100a00 */
[----:B------:R-:W4:Y:S04]  /*13b40*/  LDL.LU.64 R190, [R1+0x78] ;  /* 0x0000780001be7983 */ /* 0x000f280000300a00 */
[----:B------:R-:W4:Y:S01]  /*13b50*/  LDL.LU.64 R2, [R1+0x80] ;  /* 0x0000800001027983 */ /* 0x000f220000300a00 */
[----:B------:R-:W-:-:S02]  /*13b60*/  ISETP.GE.U32.AND P3, PT, R11, 0x7ffffd8b, PT ;  /* 0x7ffffd8b0b00780c */ /* 0x000fc40003f66070 */
[----:B------:R-:W-:Y:S01]  /*13b70*/  ISETP.GE.U32.AND P1, PT, R12, 0x7ffffd8c, PT ;  /* 0x7ffffd8c0c00780c */ /* 0x000fe20003f26070 */
[----:B------:R-:W-:Y:S01]  /*13b80*/  LDGSTS.E [R6+0x38000], desc[UR60][R60.64], !P4 ;  /* 0x380000003c067fae */ /* 0x000fe2000e12187c */
[C---:B--2---:R-:W-:Y:S01]  /*13b90*/  IMAD.WIDE R228, R152.reuse, 0x4, R228 ;  /* 0x0000000498e47825 */ /* 0x044fe200078e02e4 */
[----:B------:R-:W2:Y:S03]  /*13ba0*/  LDC R12, c[0x0][0x230] ;  /* 0x00008c00ff0c7b82 */ /* 0x000ea60000000800 */
[C---:B---3--:R-:W-:Y:S01]  /*13bb0*/  IMAD.WIDE R226, R152.reuse, 0x4, R226 ;  /* 0x0000000498e27825 */ /* 0x048fe200078e02e2 */
[----:B------:R-:W-:Y:S03]  /*13bc0*/  STL.64 [R1+0x6e0], R228 ;  /* 0x0006e0e401007387 */ /* 0x000fe60000100a00 */
[C---:B----4-:R-:W-:Y:S01]  /*13bd0*/  IMAD.WIDE R34, R152.reuse, 0x4, R224 ;  /* 0x0000000498227825 */ /* 0x050fe200078e02e0 */
[----:B------:R-:W-:Y:S04]  /*13be0*/  STL.64 [R1+0x6e8], R226 ;  /* 0x0006e8e201007387 */ /* 0x000fe80000100a00 */
[----:B------:R-:W3:Y:S01]  /*13bf0*/  LDL.LU.64 R224, [R1+0x88] ;  /* 0x0000880001e07983 */ /* 0x000ee20000300a00 */
[----:B------:R-:W-:-:S04]  /*13c00*/  IMAD.WIDE R52, R152, 0x4, R218 ;  /* 0x0000000498347825 */ /* 0x000fc800078e02da */
[C---:B------:R-:W-:Y:S01]  /*13c10*/  IMAD.WIDE R38, R152.reuse, 0x4, R222 ;  /* 0x0000000498267825 */ /* 0x040fe200078e02de */
[----:B------:R-:W4:Y:S04]  /*13c20*/  LDL.LU.64 R218, [R1+0x90] ;  /* 0x0000900001da7983 */ /* 0x000f280000300a00 */
[----:B------:R-:W2:Y:S01]  /*13c30*/  LDL.LU.64 R222, [R1+0xe0] ;  /* 0x0000e00001de7983 */ /* 0x000ea20000300a00 */
[----:B------:R-:W-:-:S03]  /*13c40*/  IMAD.WIDE R36, R152, 0x4, R184 ;  /* 0x0000000498247825 */ /* 0x000fc600078e02b8 */
[----:B------:R-:W4:Y:S01]  /*13c50*/  LDL.LU.64 R184, [R1+0xf0] ;  /* 0x0000f00001b87983 */ /* 0x000f220000300a00 */
[----:B------:R-:W-:-:S04]  /*13c60*/  IMAD.WIDE R40, R152, 0x4, R190 ;  /* 0x0000000498287825 */ /* 0x000fc800078e02be */
[----:B------:R-:W-:Y:S01]  /*13c70*/  IMAD.WIDE R58, R152, 0x4, R2 ;  /* 0x00000004983a7825 */ /* 0x000fe200078e0202 */
[----:B------:R-:W4:Y:S04]  /*13c80*/  LDL.LU.64 R190, [R1+0x120] ;  /* 0x0001200001be7983 */ /* 0x000f280000300a00 */
[----:B------:R-:W4:Y:S01]  /*13c90*/  LDL.LU.64 R2, [R1+0x158] ;  /* 0x0001580001027983 */ /* 0x000f220000300a00 */
[----:B-1----:R-:W-:Y:S02]  /*13ca0*/  VIADD R11, R17, 0xfffffe08 ;  /* 0xfffffe08110b7836 */ /* 0x002fe40000000000 */
[----:B------:R-:W1:Y:S01]  /*13cb0*/  LDC R17, c[0x0][0x230] ;  /* 0x00008c00ff117b82 */ /* 0x000e620000000800 */
[----:B------:R-:W-:Y:S01]  /*13cc0*/  ISETP.GE.U32.AND P4, PT, R10, 0x7ffffd8a, PT ;  /* 0x7ffffd8a0a00780c */ /* 0x000fe20003f86070 */
[----:B------:R-:W-:Y:S01]  /*13cd0*/  LDGSTS.E [R6+0x38004], desc[UR60][R22.64], !P6 ;  /* 0x3800400016067fae */ /* 0x000fe2000f12187c */
[----:B---3--:R-:W-:-:S03]  /*13ce0*/  IMAD.WIDE R54, R152, 0x4, R224 ;  /* 0x0000000498367825 */ /* 0x008fc600078e02e0 */
[----:B------:R-:W-:Y:S04]  /*13cf0*/  LDGSTS.E [R6+0x38008], desc[UR60][R56.64], !P5 ;  /* 0x3800800038067fae */ /* 0x000fe8000e92187c */
[----:B------:R-:W3:Y:S01]  /*13d00*/  LDL.LU.64 R224, [R1+0x160] ;  /* 0x0001600001e07983 */ /* 0x000ee20000300a00 */
[----:B--2---:R-:W-:-:S04]  /*13d10*/  IMAD.WIDE R44, R152, 0x4, R222 ;  /* 0x00000004982c7825 */ /* 0x004fc800078e02de */
[C---:B----4-:R-:W-:Y:S01]  /*13d20*/  IMAD.WIDE R42, R152.reuse, 0x4, R218 ;  /* 0x00000004982a7825 */ /* 0x050fe200078e02da */
[----:B------:R-:W2:Y:S04]  /*13d30*/  LDL.LU.64 R222, [R1+0x170] ;  /* 0x0001700001de7983 */ /* 0x000ea80000300a00 */
[----:B------:R-:W4:Y:S01]  /*13d40*/  LDL.LU.64 R188, [R1+0x180] ;  /* 0x0001800001bc7983 */ /* 0x000f220000300a00 */
[----:B------:R-:W-:-:S03]  /*13d50*/  IMAD.WIDE R46, R152, 0x4, R184 ;  /* 0x00000004982e7825 */ /* 0x000fc600078e02b8 */
[----:B------:R-:W4:Y:S04]  /*13d60*/  LDL.LU.64 R220, [R1+0x188] ;  /* 0x0001880001dc7983 */ /* 0x000f280000300a00 */
[----:B------:R-:W4:Y:S01]  /*13d70*/  LDL.LU.64 R218, [R1+0x190] ;  /* 0x0001900001da7983 */ /* 0x000f220000300a00 */
[----:B------:R-:W-:-:S03]  /*13d80*/  IMAD.WIDE R48, R152, 0x4, R190 ;  /* 0x0000000498307825 */ /* 0x000fc600078e02be */
[----:B------:R-:W4:Y:S04]  /*13d90*/  LDL.LU.64 R184, [R1+0x1a0] ;  /* 0x0001a00001b87983 */ /* 0x000f280000300a00 */
[----:B------:R-:W4:Y:S01]  /*13da0*/  LDL.LU.64 R190, [R1+0x1b0] ;  /* 0x0001b00001be7983 */ /* 0x000f220000300a00 */
[----:B------:R-:W-:-:S04]  /*13db0*/  IMAD.WIDE R50, R152, 0x4, R2 ;  /* 0x0000000498327825 */ /* 0x000fc800078e0202 */
[----:B------:R-:W-:Y:S01]  /*13dc0*/  VIADD R10, R15, 0xfffffe67 ;  /* 0xfffffe670f0a7836 */ /* 0x000fe20000000000 */
[----:B------:R-:W-:Y:S01]  /*13dd0*/  ISETP.GE.U32.AND P6, PT, R11, 0x7ffffd89, PT ;  /* 0x7ffffd890b00780c */ /* 0x000fe20003fc6070 */
[----:B------:R-:W1:Y:S01]  /*13de0*/  LDC R15, c[0x0][0x230] ;  /* 0x00008c00ff0f7b82 */ /* 0x000e620000000800 */
[----:B------:R-:W-:Y:S01]  /*13df0*/  LDGSTS.E [R6+0x3800c], desc[UR60][R24.64], !P2 ;  /* 0x3800c00018067fae */ /* 0x000fe2000d12187c */
[----:B---3--:R-:W-:-:S04]  /*13e00*/  IMAD.WIDE R224, R152, 0x4, R224 ;  /* 0x0000000498e07825 */ /* 0x008fc800078e02e0 */
[C---:B--2---:R-:W-:Y:S01]  /*13e10*/  IMAD.WIDE R222, R152.reuse, 0x4, R222 ;  /* 0x0000000498de7825 */ /* 0x044fe200078e02de */
[----:B------:R2:W-:Y:S04]  /*13e20*/  STL.64 [R1+0x6f0], R224 ;  /* 0x0006f0e001007387 */ /* 0x0005e80000100a00 */
[----:B------:R-:W3:Y:S01]  /*13e30*/  LDL.LU.64 R2, [R1+0x1b8] ;  /* 0x0001b80001027983 */ /* 0x000ee20000300a00 */
[----:B----4-:R-:W-:-:S03]  /*13e40*/  IMAD.WIDE R62, R152, 0x4, R188 ;  /* 0x00000004983e7825 */ /* 0x010fc600078e02bc */
[----:B------:R-:W-:Y:S01]  /*13e50*/  STL.64 [R1+0x700], R222 ;  /* 0x000700de01007387 */ /* 0x000fe20000100a00 */
[----:B------:R-:W-:-:S03]  /*13e60*/  IMAD.WIDE R64, R152, 0x4, R220 ;  /* 0x0000000498407825 */ /* 0x000fc600078e02dc */
[----:B------:R-:W4:Y:S01]  /*13e70*/  LDL.LU.64 R172, [R1+0x1c0] ;  /* 0x0001c00001ac7983 */ /* 0x000f220000300a00 */
[----:B------:R-:W-:-:S03]  /*13e80*/  IMAD.WIDE R66, R152, 0x4, R218 ;  /* 0x0000000498427825 */ /* 0x000fc600078e02da */
[----:B------:R-:W2:Y:S01]  /*13e90*/  LDL.LU.64 R186, [R1+0x1c8] ;  /* 0x0001c80001ba7983 */ /* 0x000ea20000300a00 */
[----:B------:R-:W-:-:S03]  /*13ea0*/  IMAD.WIDE R68, R152, 0x4, R184 ;  /* 0x0000000498447825 */ /* 0x000fc600078e02b8 */
[----:B------:R-:W4:Y:S04]  /*13eb0*/  LDL.LU.64 R188, [R1+0x1d0] ;  /* 0x0001d00001bc7983 */ /* 0x000f280000300a00 */
[----:B------:R-:W2:Y:S04]  /*13ec0*/  LDL R252, [R1+0x354] ;  /* 0x0003540001fc7983 */ /* 0x000ea80000100800 */
[----:B------:R-:W2:Y:S04]  /*13ed0*/  LDL.LU.64 R220, [R1+0x298] ;  /* 0x0002980001dc7983 */ /* 0x000ea80000300a00 */
[----:B------:R-:W2:Y:S01]  /*13ee0*/  LDL.LU.64 R218, [R1+0x290] ;  /* 0x0002900001da7983 */ /* 0x000ea20000300a00 */
[----:B------:R-:W-:-:S03]  /*13ef0*/  IMAD.WIDE R70, R152, 0x4, R190 ;  /* 0x0000000498467825 */ /* 0x000fc600078e02be */
[----:B------:R-:W2:Y:S04]  /*13f00*/  LDL.LU.64 R184, [R1+0x268] ;  /* 0x0002680001b87983 */ /* 0x000ea80000300a00 */
[----:B------:R-:W2:Y:S01]  /*13f10*/  LDL.LU.64 R190, [R1+0x260] ;  /* 0x0002600001be7983 */ /* 0x000ea20000300a00 */
[----:B------:R-:W-:Y:S01]  /*13f20*/  ISETP.GE.U32.AND P5, PT, R10, 0x7ffffde8, PT ;  /* 0x7ffffde80a00780c */ /* 0x000fe20003fa6070 */
[----:B------:R-:W-:Y:S01]  /*13f30*/  VIADD R10, R14, 0xfffffe66 ;  /* 0xfffffe660e0a7836 */ /* 0x000fe20000000000 */
[----:B------:R-:W-:Y:S01]  /*13f40*/  IADD3 R11, R16, -0x19b, RZ ;  /* 0xfffffe65100b7810 */ /* 0x000fe20007ffe0ff */
[----:B------:R-:W-:Y:S01]  /*13f50*/  LDGSTS.E [R6+0x3c000], desc[UR60][R26.64], !P1 ;  /* 0x3c0000001a067fae */ /* 0x000fe2000c92187c */
[----:B------:R-:W2:Y:S02]  /*13f60*/  LDC R16, c[0x0][0x230] ;  /* 0x00008c00ff107b82 */ /* 0x000ea40000000800 */
[----:B------:R-:W-:Y:S01]  /*13f70*/  ISETP.GE.U32.AND P1, PT, R11, 0x7ffffde6, PT ;  /* 0x7ffffde60b00780c */ /* 0x000fe20003f26070 */
[----:B------:R-:W-:Y:S01]  /*13f80*/  VIADD R11, R19, 0xfffffe47 ;  /* 0xfffffe47130b7836 */ /* 0x000fe20000000000 */
[----:B------:R-:W-:Y:S01]  /*13f90*/  ISETP.GE.U32.AND P2, PT, R10, 0x7ffffde7, PT ;  /* 0x7ffffde70a00780c */ /* 0x000fe20003f46070 */
[----:B------:R-:W-:Y:S01]  /*13fa0*/  VIADD R10, R13, 0xfffffe64 ;  /* 0xfffffe640d0a7836 */ /* 0x000fe20000000000 */
[----:B------:R-:W-:Y:S02]  /*13fb0*/  LDGSTS.E [R6+0x3c004], desc[UR60][R28.64], !P3 ;  /* 0x3c0040001c067fae */ /* 0x000fe4000d92187c */
[----:B------:R-:W2:Y:S02]  /*13fc0*/  LDC R13, c[0x0][0x230] ;  /* 0x00008c00ff0d7b82 */ /* 0x000ea40000000800 */
[----:B------:R-:W-:Y:S01]  /*13fd0*/  LDGSTS.E [R6+0x3c008], desc[UR60][R30.64], !P4 ;  /* 0x3c0080001e067fae */ /* 0x000fe2000e12187c */
[----:B------:R-:W-:Y:S01]  /*13fe0*/  ISETP.GE.U32.AND P4, PT, R11, 0x7ffffdc8, PT ;  /* 0x7ffffdc80b00780c */ /* 0x000fe20003f86070 */
[----:B-1----:R-:W-:Y:S01]  /*13ff0*/  VIADD R11, R17, 0xfffffe45 ;  /* 0xfffffe45110b7836 */ /* 0x002fe20000000000 */
[----:B------:R-:W-:Y:S01]  /*14000*/  ISETP.GE.U32.AND P3, PT, R10, 0x7ffffde5, PT ;  /* 0x7ffffde50a00780c */ /* 0x000fe20003f66070 */
[----:B------:R-:W-:Y:S01]  /*14010*/  VIADD R10, R12, 0xfffffe46 ;  /* 0xfffffe460c0a7836 */ /* 0x000fe20000000000 */
[----:B------:R-:W-:Y:S01]  /*14020*/  LDGSTS.E [R6+0x3c00c], desc[UR60][R32.64], !P6 ;  /* 0x3c00c00020067fae */ /* 0x000fe2000f12187c */
[----:B------:R-:W1:Y:S03]  /*14030*/  LDC R14, c[0x0][0x230] ;  /* 0x00008c00ff0e7b82 */ /* 0x000e660000000800 */
[----:B------:R-:W-:Y:S01]  /*14040*/  LDGSTS.E [R5+0x30000], desc[UR60][R234.64], !P5 ;  /* 0x30000000ea057fae */ /* 0x000fe2000e92187c */
[----:B------:R-:W-:-:S04]  /*14050*/  ISETP.GE.U32.AND P5, PT, R11, 0x7ffffdc6, PT ;  /* 0x7ffffdc60b00780c */ /* 0x000fc80003fa6070 */
[----:B------:R-:W1:Y:S01]  /*14060*/  LDC R12, c[0x0][0x230] ;  /* 0x00008c00ff0c7b82 */ /* 0x000e620000000800 */
[----:B------:R-:W-:Y:S01]  /*14070*/  VIADD R11, R15, 0xfffffe27 ;  /* 0xfffffe270f0b7836 */ /* 0x000fe20000000000 */
[----:B------:R-:W-:Y:S01]  /*14080*/  ISETP.GE.U32.AND P6, PT, R10, 0x7ffffdc7, PT ;  /* 0x7ffffdc70a00780c */ /* 0x000fe20003fc6070 */
[----:B------:R-:W-:Y:S01]  /*14090*/  LDGSTS.E [R5+0x30004], desc[UR60][R230.64], !P2 ;  /* 0x30004000e6057fae */ /* 0x000fe2000d12187c */
[----:B------:R-:W-:-:S03]  /*140a0*/  IADD3 R10, R18, -0x1bc, RZ ;  /* 0xfffffe44120a7810 */ /* 0x000fc60007ffe0ff */
[----:B------:R-:W-:Y:S01]  /*140b0*/  LDGSTS.E [R5+0x30008], desc[UR60][R228.64], !P1 ;  /* 0x30008000e4057fae */ /* 0x000fe2000c92187c */
[----:B------:R-:W1:Y:S01]  /*140c0*/  LDC R15, c[0x0][0x230] ;  /* 0x00008c00ff0f7b82 */ /* 0x000e620000000800 */
[----:B---3--:R-:W-:-:S07]  /*140d0*/  IMAD.WIDE R72, R152, 0x4, R2 ;  /* 0x0000000498487825 */ /* 0x008fce00078e0202 */
[----:B------:R-:W3:Y:S01]  /*140e0*/  LDC R19, c[0x0][0x230] ;  /* 0x00008c00ff137b82 */ /* 0x000ee20000000800 */
[----:B------:R-:W3:Y:S01]  /*140f0*/  LDL.LU.64 R2, [R1+0x258] ;  /* 0x0002580001027983 */ /* 0x000ee20000300a00 */
[----:B----4-:R-:W-:-:S04]  /*14100*/  IMAD.WIDE R78, R152, 0x4, R188 ;  /* 0x00000004984e7825 */ /* 0x010fc800078e02bc */
[C---:B--2---:R-:W-:Y:S01]  /*14110*/  IMAD.WIDE R80, R152.reuse, 0x4, R220 ;  /* 0x0000000498507825 */ /* 0x044fe200078e02dc */
[----:B------:R-:W2:Y:S01]  /*14120*/  LDL.LU.64 R188, [R1+0x250] ;  /* 0x0002500001bc7983 */ /* 0x000ea20000300a00 */
[----:B------:R-:W4:Y:S03]  /*14130*/  LDC R17, c[0x0][0x230] ;  /* 0x00008c00ff117b82 */ /* 0x000f260000000800 */
[----:B------:R-:W2:Y:S01]  /*14140*/  LDL.LU.64 R220, [R1+0x248] ;  /* 0x0002480001dc7983 */ /* 0x000ea20000300a00 */
[----:B------:R-:W-:-:S04]  /*14150*/  IMAD.WIDE R84, R152, 0x4, R184 ;  /* 0x0000000498547825 */ /* 0x000fc800078e02b8 */
[----:B------:R-:W-:Y:S01]  /*14160*/  IMAD.WIDE R86, R152, 0x4, R190 ;  /* 0x0000000498567825 */ /* 0x000fe200078e02be */
[----:B------:R-:W2:Y:S01]  /*14170*/  LDL.LU.64 R184, [R1+0x240] ;  /* 0x0002400001b87983 */ /* 0x000ea20000300a00 */
[----:B------:R-:W4:Y:S03]  /*14180*/  LDC R18, c[0x0][0x230] ;  /* 0x00008c00ff127b82 */ /* 0x000f260000000800 */
[----:B------:R-:W2:Y:S04]  /*14190*/  LDL.LU.64 R150, [R1+0x238] ;  /* 0x0002380001967983 */ /* 0x000ea80000300a00 */
[----:B------:R-:W2:Y:S04]  /*141a0*/  LDL.LU.64 R144, [R1+0x230] ;  /* 0x0002300001907983 */ /* 0x000ea80000300a00 */
[----:B------:R-:W2:Y:S04]  /*141b0*/  LDL.LU.64 R160, [R1+0x228] ;  /* 0x0002280001a07983 */ /* 0x000ea80000300a00 */
[----:B------:R-:W2:Y:S01]  /*141c0*/  LDL.LU.64 R190, [R1+0x220] ;  /* 0x0002200001be7983 */ /* 0x000ea20000300a00 */
[----:B------:R-:W-:Y:S01]  /*141d0*/  ISETP.GE.U32.AND P2, PT, R10, 0x7ffffdc5, PT ;  /* 0x7ffffdc50a00780c */ /* 0x000fe20003f46070 */
[----:B------:R-:W-:-:S02]  /*141e0*/  VIADD R10, R16, 0xfffffe26 ;  /* 0xfffffe26100a7836 */ /* 0x000fc40000000000 */
[----:B------:R-:W-:Y:S01]  /*141f0*/  LDGSTS.E [R5+0x3000c], desc[UR60][R226.64], !P3 ;  /* 0x3000c000e2057fae */ /* 0x000fe2000d92187c */
[----:B------:R-:W-:Y:S01]  /*14200*/  ISETP.GE.U32.AND P1, PT, R11, 0x7ffffda8, PT ;  /* 0x7ffffda80b00780c */ /* 0x000fe20003f26070 */
[----:B------:R-:W4:Y:S01]  /*14210*/  LDC R16, c[0x0][0x230] ;  /* 0x00008c00ff107b82 */ /* 0x000f220000000800 */
[----:B------:R-:W-:Y:S01]  /*14220*/  ISETP.GE.U32.AND P3, PT, R10, 0x7ffffda7, PT ;  /* 0x7ffffda70a00780c */ /* 0x000fe20003f66070 */
[----:B------:R-:W-:Y:S01]  /*14230*/  VIADD R10, R13, 0xfffffe24 ;  /* 0xfffffe240d0a7836 */ /* 0x000fe20000000000 */
[----:B------:R-:W-:Y:S01]  /*14240*/  LDGSTS.E [R5+0x34000], desc[UR60][R34.64], !P4 ;  /* 0x3400000022057fae */ /* 0x000fe2000e12187c */
[----:B-1----:R-:W-:-:S03]  /*14250*/  VIADD R11, R14, 0xfffffe25 ;  /* 0xfffffe250e0b7836 */ /* 0x002fc60000000000 */
[----:B------:R-:W-:Y:S01]  /*14260*/  LDGSTS.E [R5+0x34004], desc[UR60][R52.64], !P6 ;  /* 0x3400400034057fae */ /* 0x000fe2000f12187c */
[----:B------:R-:W-:Y:S01]  /*14270*/  ISETP.GE.U32.AND P6, PT, R10, 0x7ffffda5, PT ;  /* 0x7ffffda50a00780c */ /* 0x000fe20003fc6070 */
[----:B------:R-:W1:Y:S01]  /*14280*/  LDC R13, c[0x0][0x230] ;  /* 0x00008c00ff0d7b82 */ /* 0x000e620000000800 */
[----:B------:R-:W-:Y:S01]  /*14290*/  IADD3 R10, R12, -0x1f9, RZ ;  /* 0xfffffe070c0a7810 */ /* 0x000fe20007ffe0ff */
[----:B------:R-:W-:Y:S01]  /*142a0*/  LDGSTS.E [R5+0x34008], desc[UR60][R38.64], !P5 ;  /* 0x3400800026057fae */ /* 0x000fe2000e92187c */
[----:B------:R-:W-:Y:S02]  /*142b0*/  ISETP.GE.U32.AND P4, PT, R11, 0x7ffffda6, PT ;  /* 0x7ffffda60b00780c */ /* 0x000fe40003f86070 */
[----:B------:R-:W-:Y:S01]  /*142c0*/  ISETP.GE.U32.AND P5, PT, R10, 0x7ffffd88, PT ;  /* 0x7ffffd880a00780c */ /* 0x000fe20003fa6070 */
[----:B------:R-:W-:Y:S01]  /*142d0*/  VIADD R10, R15, 0xfffffe05 ;  /* 0xfffffe050f0a7836 */ /* 0x000fe20000000000 */
[----:B------:R-:W-:Y:S01]  /*142e0*/  LDGSTS.E [R5+0x3400c], desc[UR60][R36.64], !P2 ;  /* 0x3400c00024057fae */ /* 0x000fe2000d12187c */
[----:B------:R-:W1:Y:S01]  /*142f0*/  LDC R14, c[0x0][0x230] ;  /* 0x00008c00ff0e7b82 */ /* 0x000e620000000800 */
[----:B---3--:R-:W-:-:S02]  /*14300*/  VIADD R11, R19, 0xfffffe06 ;  /* 0xfffffe06130b7836 */ /* 0x008fc40000000000 */
[----:B------:R-:W-:Y:S01]  /*14310*/  LDGSTS.E [R5+0x38000], desc[UR60][R40.64], !P1 ;  /* 0x3800000028057fae */ /* 0x000fe2000c92187c */
[----:B------:R-:W-:Y:S01]  /*14320*/  ISETP.GE.U32.AND P1, PT, R10, 0x7ffffd86, PT ;  /* 0x7ffffd860a00780c */ /* 0x000fe20003f26070 */
[----:B----4-:R-:W-:-:S03]  /*14330*/  VIADD R10, R17, 0xfffffe63 ;  /* 0xfffffe63110a7836 */ /* 0x010fc60000000000 */
[----:B------:R-:W3:Y:S01]  /*14340*/  LDC R12, c[0x0][0x230] ;  /* 0x00008c00ff0c7b82 */ /* 0x000ee20000000800 */
[----:B------:R-:W-:Y:S01]  /*14350*/  ISETP.GE.U32.AND P2, PT, R11, 0x7ffffd87, PT ;  /* 0x7ffffd870b00780c */ /* 0x000fe20003f46070 */
[----:B------:R-:W-:Y:S01]  /*14360*/  LDGSTS.E [R5+0x38004], desc[UR60][R58.64], !P3 ;  /* 0x380040003a057fae */ /* 0x000fe2000d92187c */
[----:B------:R-:W-:-:S03]  /*14370*/  VIADD R11, R18, 0xfffffe04 ;  /* 0xfffffe04120b7836 */ /* 0x000fc60000000000 */
[----:B------:R-:W-:Y:S01]  /*14380*/  LDGSTS.E [R5+0x38008], desc[UR60][R54.64], !P4 ;  /* 0x3800800036057fae */ /* 0x000fe2000e12187c */
[----:B------:R-:W-:Y:S01]  /*14390*/  ISETP.GE.U32.AND P4, PT, R10, 0x7ffffde4, PT ;  /* 0x7ffffde40a00780c */ /* 0x000fe20003f86070 */
[----:B------:R-:W4:Y:S01]  /*143a0*/  LDC R18, c[0x0][0x230] ;  /* 0x00008c00ff127b82 */ /* 0x000f220000000800 */
[----:B------:R-:W-:Y:S01]  /*143b0*/  VIADD R10, R20, 0xfffffe61 ;  /* 0xfffffe61140a7836 */ /* 0x000fe20000000000 */
[----:B------:R-:W-:Y:S01]  /*143c0*/  LDGSTS.E [R5+0x3800c], desc[UR60][R42.64], !P6 ;  /* 0x3800c0002a057fae */ /* 0x000fe2000f12187c */
[----:B------:R-:W-:-:S03]  /*143d0*/  ISETP.GE.U32.AND P3, PT, R11, 0x7ffffd85, PT ;  /* 0x7ffffd850b00780c */ /* 0x000fc60003f66070 */
[----:B------:R-:W-:Y:S02]  /*143e0*/  LDGSTS.E [R5+0x3c000], desc[UR60][R44.64], !P5 ;  /* 0x3c0000002c057fae */ /* 0x000fe4000e92187c */
[----:B------:R-:W4:Y:S01]  /*143f0*/  LDC R19, c[0x0][0x230] ;  /* 0x00008c00ff137b82 */ /* 0x000f220000000800 */
[----:B------:R-:W-:Y:S01]  /*14400*/  ISETP.GE.U32.AND P5, PT, R10, 0x7ffffde2, PT ;  /* 0x7ffffde20a00780c */ /* 0x000fe20003fa6070 */
[----:B-1----:R-:W-:Y:S01]  /*14410*/  VIADD R10, R13, 0xfffffe43 ;  /* 0xfffffe430d0a7836 */ /* 0x002fe20000000000 */
[----:B------:R-:W-:Y:S01]  /*14420*/  IADD3 R11, R16, -0x19e, RZ ;  /* 0xfffffe62100b7810 */ /* 0x000fe20007ffe0ff */
[----:B------:R-:W-:Y:S04]  /*14430*/  LDGSTS.E [R5+0x3c004], desc[UR60][R46.64], !P2 ;  /* 0x3c0040002e057fae */ /* 0x000fe8000d12187c */
[----:B------:R-:W1:Y:S01]  /*14440*/  LDC R17, c[0x0][0x230] ;  /* 0x00008c00ff117b82 */ /* 0x000e620000000800 */
[----:B------:R-:W-:Y:S01]  /*14450*/  ISETP.GE.U32.AND P6, PT, R11, 0x7ffffde3, PT ;  /* 0x7ffffde30b00780c */ /* 0x000fe20003fc6070 */
[----:B------:R-:W-:Y:S01]  /*14460*/  VIADD R11, R14, 0xfffffe60 ;  /* 0xfffffe600e0b7836 */ /* 0x000fe20000000000 */
[----:B------:R-:W-:Y:S05]  /*14470*/  LDGSTS.E [R5+0x3c008], desc[UR60][R48.64], !P1 ;  /* 0x3c00800030057fae */ /* 0x000fea000c92187c */
[----:B------:R-:W1:Y:S01]  /*14480*/  LDC R13, c[0x0][0x230] ;  /* 0x00008c00ff0d7b82 */ /* 0x000e620000000800 */
[----:B------:R-:W-:Y:S01]  /*14490*/  ISETP.GE.U32.AND P2, PT, R11, 0x7ffffde1, PT ;  /* 0x7ffffde10b00780c */ /* 0x000fe20003f46070 */
[----:B---3--:R-:W-:-:S06]  /*144a0*/  VIADD R11, R12, 0xfffffe42 ;  /* 0xfffffe420c0b7836 */ /* 0x008fcc0000000000 */
[----:B------:R-:W3:Y:S01]  /*144b0*/  LDC R14, c[0x0][0x230] ;  /* 0x00008c00ff0e7b82 */ /* 0x000ee20000000800 */
[----:B------:R-:W-:Y:S01]  /*144c0*/  ISETP.GE.U32.AND P1, PT, R10, 0x7ffffdc4, PT ;  /* 0x7ffffdc40a00780c */ /* 0x000fe20003f26070 */
[----:B------:R-:W-:Y:S01]  /*144d0*/  LDGSTS.E [R5+0x3c00c], desc[UR60][R50.64], !P3 ;  /* 0x3c00c00032057fae */ /* 0x000fe2000d92187c */
[----:B----4-:R-:W-:-:S05]  /*144e0*/  IADD3 R10, R18, -0x1bf, RZ ;  /* 0xfffffe41120a7810 */ /* 0x010fca0007ffe0ff */
[----:B------:R-:W4:Y:S01]  /*144f0*/  LDC R12, c[0x0][0x230] ;  /* 0x00008c00ff0c7b82 */ /* 0x000f220000000800 */
[----:B------:R-:W-:Y:S01]  /*14500*/  ISETP.GE.U32.AND P3, PT, R11, 0x7ffffdc3, PT ;  /* 0x7ffffdc30b00780c */ /* 0x000fe20003f66070 */
[----:B------:R-:W-:Y:S01]  /*14510*/  VIADD R11, R19, 0xfffffe23 ;  /* 0xfffffe23130b7836 */ /* 0x000fe20000000000 */
[----:B------:R-:W-:Y:S01]  /*14520*/  LDGSTS.E [R4+0x30000], desc[UR60][R224.64], !P4 ;  /* 0x30000000e0047fae */ /* 0x000fe2000e12187c */
[----:B------:R-:W-:Y:S01]  /*14530*/  ISETP.GE.U32.AND P4, PT, R10, 0x7ffffdc2, PT ;  /* 0x7ffffdc20a00780c */ /* 0x000fe20003f86070 */
[----:B-1----:R-:W-:Y:S02]  /*14540*/  VIADD R10, R17, 0xfffffe40 ;  /* 0xfffffe40110a7836 */ /* 0x002fe40000000000 */
[----:B------:R-:W-:Y:S01]  /*14550*/  LDGSTS.E [R4+0x30004], desc[UR60][R222.64], !P6 ;  /* 0x30004000de047fae */ /* 0x000fe2000f12187c */
[----:B------:R-:W-:Y:S01]  /*14560*/  IMAD.WIDE R74, R152, 0x4, R172 ;  /* 0x00000004984a7825 */ /* 0x000fe200078e02ac */
[----:B------:R-:W-:Y:S01]  /*14570*/  LOP3.LUT R183, R183, 0x7f, RZ, 0xc0, !PT ;  /* 0x0000007fb7b77812 */ /* 0x000fe200078ec0ff */
[----:B------:R-:W1:Y:S01]  /*14580*/  LDC R16, c[0x0][0x230] ;  /* 0x00008c00ff107b82 */ /* 0x000e620000000800 */
[----:B------:R-:W-:Y:S01]  /*14590*/  LDGSTS.E [R4+0x30008], desc[UR60][R62.64], !P5 ;  /* 0x300080003e047fae */ /* 0x000fe2000e92187c */
[----:B------:R-:W-:Y:S01]  /*145a0*/  ISETP.GE.U32.AND P5, PT, R11, 0x7ffffda4, PT ;  /* 0x7ffffda40b00780c */ /* 0x000fe20003fa6070 */
[----:B------:R-:W-:Y:S01]  /*145b0*/  VIADD R11, R13, 0xfffffe21 ;  /* 0xfffffe210d0b7836 */ /* 0x000fe20000000000 */
[----:B------:R-:W-:Y:S01]  /*145c0*/  ISETP.GE.U32.AND P6, PT, R10, 0x7ffffdc1, PT ;  /* 0x7ffffdc10a00780c */ /* 0x000fe20003fc6070 */
[----:B------:R-:W-:Y:S01]  /*145d0*/  LDGSTS.E [R4+0x3000c], desc[UR60][R64.64], !P2 ;  /* 0x3000c00040047fae */ /* 0x000fe2000d12187c */
[----:B------:R-:W-:-:S02]  /*145e0*/  IMAD.WIDE R82, R152, 0x4, R218 ;  /* 0x0000000498527825 */ /* 0x000fc400078e02da */
[----:B------:R-:W1:Y:S01]  /*145f0*/  LDC R15, c[0x0][0x230] ;  /* 0x00008c00ff0f7b82 */ /* 0x000e620000000800 */
[----:B------:R-:W-:Y:S01]  /*14600*/  LDGSTS.E [R4+0x34000], desc[UR60][R66.64], !P1 ;  /* 0x3400000042047fae */ /* 0x000fe2000c92187c */
[----:B------:R-:W-:Y:S01]  /*14610*/  ISETP.GE.U32.AND P1, PT, R11, 0x7ffffda2, PT ;  /* 0x7ffffda20b00780c */ /* 0x000fe20003f26070 */
[----:B---3--:R-:W-:Y:S02]  /*14620*/  VIADD R11, R14, 0xfffffe03 ;  /* 0xfffffe030e0b7836 */ /* 0x008fe40000000000 */
[----:B------:R-:W-:Y:S01]  /*14630*/  LDGSTS.E [R4+0x34004], desc[UR60][R68.64], !P3 ;  /* 0x3400400044047fae */ /* 0x000fe2000d92187c */
[----:B------:R-:W-:Y:S02]  /*14640*/  IMAD.WIDE R76, R152, 0x4, R186 ;  /* 0x00000004984c7825 */ /* 0x000fe400078e02ba */
[----:B------:R-:W3:Y:S01]  /*14650*/  LDC R17, c[0x0][0x230] ;  /* 0x00008c00ff117b82 */ /* 0x000ee20000000800 */
[----:B------:R-:W-:Y:S01]  /*14660*/  LDGSTS.E [R4+0x34008], desc[UR60][R70.64], !P4 ;  /* 0x3400800046047fae */ /* 0x000fe2000e12187c */
[----:B------:R-:W-:Y:S01]  /*14670*/  ISETP.GE.U32.AND P4, PT, R11, 0x7ffffd84, PT ;  /* 0x7ffffd840b00780c */ /* 0x000fe20003f86070 */
[----:B----4-:R-:W-:-:S02]  /*14680*/  VIADD R11, R12, 0xfffffe00 ;  /* 0xfffffe000c0b7836 */ /* 0x010fc40000000000 */
[----:B------:R-:W-:Y:S03]  /*14690*/  LDGSTS.E [R4+0x3400c], desc[UR60][R72.64], !P6 ;  /* 0x3400c00048047fae */ /* 0x000fe6000f12187c */
[----:B------:R-:W4:Y:S01]  /*146a0*/  LDC R13, c[0x0][0x230] ;  /* 0x00008c00ff0d7b82 */ /* 0x000f220000000800 */
[----:B------:R-:W-:Y:S01]  /*146b0*/  LDGSTS.E [R4+0x38000], desc[UR60][R74.64], !P5 ;  /* 0x380000004a047fae */ /* 0x000fe2000e92187c */
[----:B------:R-:W-:Y:S01]  /*146c0*/  ISETP.GE.AND P5, PT, R183, R11, PT ;  /* 0x0000000bb700720c */ /* 0x000fe20003fa6270 */
[----:B------:R-:W-:-:S05]  /*146d0*/  IMAD.WIDE R88, R152, 0x4, R2 ;  /* 0x0000000498587825 */ /* 0x000fca00078e0202 */
[----:B------:R-:W3:Y:S01]  /*146e0*/  LDC R14, c[0x0][0x230] ;  /* 0x00008c00ff0e7b82 */ /* 0x000ee20000000800 */
[----:B------:R-:W3:Y:S04]  /*146f0*/  LDL.LU.64 R2, [R1+0x218] ;  /* 0x0002180001027983 */ /* 0x000ee80000300a00 */
[----:B------:R-:W4:Y:S01]  /*14700*/  LDL.LU.64 R164, [R1+0x210] ;  /* 0x0002100001a47983 */ /* 0x000f220000300a00 */
[C---:B------:R-:W-:Y:S02]  /*14710*/  IMAD.WIDE R148, R154.reuse, 0x4, R200 ;  /* 0x000000049a947825 */ /* 0x040fe400078e02c8 */
[----:B------:R-:W3:Y:S01]  /*14720*/  LDC R18, c[0x0][0x230] ;  /* 0x00008c00ff127b82 */ /* 0x000ee20000000800 */
[----:B------:R-:W3:Y:S04]  /*14730*/  LDL.LU.64 R166, [R1+0x208] ;  /* 0x0002080001a67983 */ /* 0x000ee80000300a00 */
[----:B------:R-:W4:Y:S04]  /*14740*/  LDL.LU.64 R170, [R1+0x200] ;  /* 0x0002000001aa7983 */ /* 0x000f280000300a00 */
[----:B------:R-:W3:Y:S04]  /*14750*/  LDL.LU.64 R158, [R1+0x1f8] ;  /* 0x0001f800019e7983 */ /* 0x000ee80000300a00 */
[----:B------:R-:W4:Y:S04]  /*14760*/  LDL.LU.64 R174, [R1+0x1f0] ;  /* 0x0001f00001ae7983 */ /* 0x000f280000300a00 */
[----:B------:R-:W4:Y:S04]  /*14770*/  LDL.LU.64 R162, [R1+0x1e8] ;  /* 0x0001e80001a27983 */ /* 0x000f280000300a00 */
[----:B------:R-:W3:Y:S04]  /*14780*/  LDL.LU.64 R176, [R1+0x1e0] ;  /* 0x0001e00001b07983 */ /* 0x000ee80000300a00 */
[----:B------:R-:W4:Y:S04]  /*14790*/  LDL.LU.64 R218, [R1+0x278] ;  /* 0x0002780001da7983 */ /* 0x000f280000300a00 */
[----:B------:R-:W4:Y:S04]  /*147a0*/  LDL.LU.64 R178, [R1+0x2b8] ;  /* 0x0002b80001b27983 */ /* 0x000f280000300a00 */
[----:B------:R-:W4:Y:S04]  /*147b0*/  LDL.LU.64 R168, [R1+0x2b0] ;  /* 0x0002b00001a87983 */ /* 0x000f280000300a00 */
[----:B------:R-:W4:Y:S01]  /*147c0*/  LDL.LU.64 R180, [R1+0x2a8] ;  /* 0x0002a80001b47983 */ /* 0x000f220000300a00 */
[----:B--2---:R-:W-:-:S03]  /*147d0*/  IMAD.WIDE R90, R154, 0x4, R188 ;  /* 0x000000049a5a7825 */ /* 0x004fc600078e02bc */
[----:B------:R-:W2:Y:S01]  /*147e0*/  LDL.LU.64 R182, [R1+0x2a0] ;  /* 0x0002a00001b67983 */ /* 0x000ea20000300a00 */
[----:B------:R-:W-:-:S03]  /*147f0*/  IMAD.WIDE R92, R154, 0x4, R220 ;  /* 0x000000049a5c7825 */ /* 0x000fc600078e02dc */
[----:B------:R-:W2:Y:S01]  /*14800*/  LDL.LU.64 R172, [R1+0x288] ;  /* 0x0002880001ac7983 */ /* 0x000ea20000300a00 */
[----:B------:R-:W-:-:S03]  /*14810*/  IMAD.WIDE R94, R154, 0x4, R184 ;  /* 0x000000049a5e7825 */ /* 0x000fc600078e02b8 */
[----:B------:R-:W2:Y:S01]  /*14820*/  LDL.LU.64 R186, [R1+0x308] ;  /* 0x0003080001ba7983 */ /* 0x000ea20000300a00 */
[----:B------:R-:W-:-:S03]  /*14830*/  IMAD.WIDE R102, R154, 0x4, R190 ;  /* 0x000000049a667825 */ /* 0x000fc600078e02be */
[----:B------:R-:W2:Y:S04]  /*14840*/  LDL.LU.64 R188, [R1+0x318] ;  /* 0x0003180001bc7983 */ /* 0x000ea80000300a00 */
[----:B------:R-:W2:Y:S04]  /*14850*/  LDL.LU.64 R220, [R1+0x330] ;  /* 0x0003300001dc7983 */ /* 0x000ea80000300a00 */
[----:B------:R-:W2:Y:S04]  /*14860*/  LDL.LU.64 R184, [R1+0x328] ;  /* 0x0003280001b87983 */ /* 0x000ea80000300a00 */
[----:B------:R-:W2:Y:S01]  /*14870*/  LDL.LU.64 R190, [R1+0x320] ;  /* 0x0003200001be7983 */ /* 0x000ea20000300a00 */
[----:B------:R-:W-:-:S04]  /*14880*/  IMAD.WIDE R98, R154, 0x4, R144 ;  /* 0x000000049a627825 */ /* 0x000fc800078e0290 */
[----:B---3--:R-:W-:-:S04]  /*14890*/  IMAD.WIDE R116, R154, 0x4, R176 ;  /* 0x000000049a747825 */ /* 0x008fc800078e02b0 */
[C---:B----4-:R-:W-:Y:S02]  /*148a0*/  IMAD.WIDE R120, R154.reuse, 0x4, R218 ;  /* 0x000000049a787825 */ /* 0x050fe400078e02da */
[----:B------:R-:W3:Y:S02]  /*148b0*/  LDL.LU.64 R218, [R1+0x340] ;  /* 0x0003400001da7983 */ /* 0x000ee40000300a00 */
[C---:B------:R-:W-:Y:S02]  /*148c0*/  IMAD.WIDE R122, R154.reuse, 0x4, R178 ;  /* 0x000000049a7a7825 */ /* 0x040fe400078e02b2 */
[----:B------:R-:W4:Y:S02]  /*148d0*/  LDL.LU.64 R176, [R1+0x348] ;  /* 0x0003480001b07983 */ /* 0x000f240000300a00 */
[C---:B------:R-:W-:Y:S02]  /*148e0*/  IMAD.WIDE R124, R154.reuse, 0x4, R168 ;  /* 0x000000049a7c7825 */ /* 0x040fe400078e02a8 */
[----:B------:R-:W4:Y:S02]  /*148f0*/  LDL.LU.64 R178, [R1+0x358] ;  /* 0x0003580001b27983 */ /* 0x000f240000300a00 */
[----:B------:R-:W-:-:S02]  /*14900*/  IMAD.WIDE R126, R154, 0x4, R180 ;  /* 0x000000049a7e7825 */ /* 0x000fc400078e02b4 */
[----:B------:R-:W4:Y:S02]  /*14910*/  LDL.LU.64 R168, [R1+0x368] ;  /* 0x0003680001a87983 */ /* 0x000f240000300a00 */
[----:B--2---:R-:W-:-:S04]  /*14920*/  IMAD.WIDE R128, R154, 0x4, R182 ;  /* 0x000000049a807825 */ /* 0x004fc800078e02b6 */
[C---:B------:R-:W-:Y:S02]  /*14930*/  IMAD.WIDE R130, R154.reuse, 0x4, R172 ;  /* 0x000000049a827825 */ /* 0x040fe400078e02ac */
[----:B------:R-:W2:Y:S02]  /*14940*/  LDL.LU.64 R172, [R1+0x360] ;  /* 0x0003600001ac7983 */ /* 0x000ea40000300a00 */
[C---:B------:R-:W-:Y:S02]  /*14950*/  IMAD.WIDE R136, R154.reuse, 0x4, R186 ;  /* 0x000000049a887825 */ /* 0x040fe400078e02ba */
[----:B------:R-:W4:Y:S02]  /*14960*/  LDL.LU.64 R180, [R1+0x370] ;  /* 0x0003700001b47983 */ /* 0x000f240000300a00 */
[C---:B------:R-:W-:Y:S02]  /*14970*/  IMAD.WIDE R138, R154.reuse, 0x4, R188 ;  /* 0x000000049a8a7825 */ /* 0x040fe400078e02bc */
[----:B------:R-:W4:Y:S04]  /*14980*/  LDL.LU.64 R182, [R1+0x378] ;  /* 0x0003780001b67983 */ /* 0x000f280000300a00 */
[----:B------:R-:W4:Y:S01]  /*14990*/  LDL.LU.64 R186, [R1+0x380] ;  /* 0x0003800001ba7983 */ /* 0x000f220000300a00 */
[----:B------:R-:W-:-:S03]  /*149a0*/  IMAD.WIDE R142, R154, 0x4, R184 ;  /* 0x000000049a8e7825 */ /* 0x000fc600078e02b8 */
[----:B------:R-:W4:Y:S01]  /*149b0*/  LDL.LU.64 R188, [R1+0x388] ;  /* 0x0003880001bc7983 */ /* 0x000f220000300a00 */
[----:B------:R-:W-:-:S03]  /*149c0*/  IMAD.WIDE R144, R154, 0x4, R190 ;  /* 0x000000049a907825 */ /* 0x000fc600078e02be */
        /* <DEDUP_REMOVED lines=9> */
[----:B------:R-:W2:Y:S04]  /*14a60*/  LDL.LU.64 R240, [R1+0x4c8] ;  /* 0x0004c80001f07983 */ /* 0x000ea80000300a00 */
[----:B------:R-:W4:Y:S04]  /*14a70*/  LDL.LU.64 R22, [R1+0x4e0] ;  /* 0x0004e00001167983 */ /* 0x000f280000300a00 */
[----:B------:R-:W4:Y:S04]  /*14a80*/  LDL.LU.64 R238, [R1+0x570] ;  /* 0x0005700001ee7983 */ /* 0x000f280000300a00 */
[----:B------:R-:W4:Y:S01]  /*14a90*/  LDL.LU.64 R156, [R1+0x568] ;  /* 0x00056800019c7983 */ /* 0x000f220000300a00 */
[----:B------:R-:W-:-:S04]  /*14aa0*/  IMAD.WIDE R110, R154, 0x4, R158 ;  /* 0x000000049a6e7825 */ /* 0x000fc800078e029e */
[----:B------:R-:W-:-:S04]  /*14ab0*/  IMAD.WIDE R96, R154, 0x4, R150 ;  /* 0x000000049a607825 */ /* 0x000fc800078e0296 */
[----:B------:R-:W-:-:S04]  /*14ac0*/  IMAD.WIDE R140, R154, 0x4, R220 ;  /* 0x000000049a8c7825 */ /* 0x000fc800078e02dc */
[----:B------:R-:W-:-:S04]  /*14ad0*/  IMAD.WIDE R150, R154, 0x4, R210 ;  /* 0x000000049a967825 */ /* 0x000fc800078e02d2 */
[C---:B---3--:R-:W-:Y:S02]  /*14ae0*/  IMAD.WIDE R158, R154.reuse, 0x4, R218 ;  /* 0x000000049a9e7825 */ /* 0x048fe400078e02da */
[----:B------:R-:W3:Y:S04]  /*14af0*/  LDL.LU.64 R218, [R1+0x560] ;  /* 0x0005600001da7983 */ /* 0x000ee80000300a00 */
[----:B------:R-:W3:Y:S01]  /*14b00*/  LDL.LU.64 R220, [R1+0x558] ;  /* 0x0005580001dc7983 */ /* 0x000ee20000300a00 */
[----:B--2---:R-:W-:-:S03]  /*14b10*/  IMAD.WIDE R210, R154, 0x4, R240 ;  /* 0x000000049ad27825 */ /* 0x004fc600078e02f0 */
[----:B------:R-:W2:Y:S01]  /*14b20*/  LDL.LU.64 R240, [R1+0x550] ;  /* 0x0005500001f07983 */ /* 0x000ea20000300a00 */
[----:B------:R-:W-:-:S04]  /*14b30*/  IMAD.WIDE R106, R154, 0x4, R166 ;  /* 0x000000049a6a7825 */ /* 0x000fc800078e02a6 */
[----:B------:R-:W-:-:S04]  /*14b40*/  IMAD.WIDE R166, R154, 0x4, R172 ;  /* 0x000000049aa67825 */ /* 0x000fc800078e02ac */
[----:B------:R-:W-:-:S04]  /*14b50*/  IMAD.WIDE R172, R154, 0x4, R212 ;  /* 0x000000049aac7825 */ /* 0x000fc800078e02d4 */
[C---:B----4-:R-:W-:Y:S02]  /*14b60*/  IMAD.WIDE R212, R154.reuse, 0x4, R22 ;  /* 0x000000049ad47825 */ /* 0x050fe400078e0216 */
[----:B------:R-:W4:Y:S02]  /*14b70*/  LDL.LU.64 R22, [R1+0x548] ;  /* 0x0005480001167983 */ /* 0x000f240000300a00 */
[----:B------:R-:W-:-:S04]  /*14b80*/  IMAD.WIDE R112, R154, 0x4, R174 ;  /* 0x000000049a707825 */ /* 0x000fc800078e02ae */
[----:B------:R-:W-:-:S04]  /*14b90*/  IMAD.WIDE R174, R154, 0x4, R180 ;  /* 0x000000049aae7825 */ /* 0x000fc800078e02b4 */
[----:B------:R-:W-:-:S04]  /*14ba0*/  IMAD.WIDE R180, R154, 0x4, R188 ;  /* 0x000000049ab47825 */ /* 0x000fc800078e02bc */
[----:B------:R-:W-:-:S04]  /*14bb0*/  IMAD.WIDE R188, R154, 0x4, R214 ;  /* 0x000000049abc7825 */ /* 0x000fc800078e02d6 */
[C---:B------:R-:W-:Y:S02]  /*14bc0*/  IMAD.WIDE R214, R154.reuse, 0x4, R238 ;  /* 0x000000049ad67825 */ /* 0x040fe400078e02ee */
[----:B------:R-:W4:Y:S02]  /*14bd0*/  LDL.LU.64 R238, [R1+0x540] ;  /* 0x0005400001ee7983 */ /* 0x000f240000300a00 */
        /* <DEDUP_REMOVED lines=8> */
[C---:B------:R-:W-:Y:S02]  /*14c60*/  IMAD.WIDE R216, R154.reuse, 0x4, R156 ;  /* 0x000000049ad87825 */ /* 0x040fe400078e029c */
[----:B------:R-:W4:Y:S02]  /*14c70*/  LDL.LU.64 R156, [R1+0x538] ;  /* 0x00053800019c7983 */ /* 0x000f240000300a00 */
[----:B------:R-:W-:-:S04]  /*14c80*/  IMAD.WIDE R104, R154, 0x4, R164 ;  /* 0x000000049a687825 */ /* 0x000fc800078e02a4 */
[C---:B------:R-:W-:Y:S02]  /*14c90*/  IMAD.WIDE R206, R154.reuse, 0x4, R234 ;  /* 0x000000049ace7825 */ /* 0x040fe400078e02ea */
[----:B------:R-:W4:Y:S02]  /*14ca0*/  LDL.LU.64 R234, [R1+0x530] ;  /* 0x0005300001ea7983 */ /* 0x000f240000300a00 */
[C---:B------:R-:W-:Y:S02]  /*14cb0*/  IMAD.WIDE R164, R154.reuse, 0x4, R168 ;  /* 0x000000049aa47825 */ /* 0x040fe400078e02a8 */
[----:B------:R4:W-:Y:S02]  /*14cc0*/  STL.64 [R1+0x6b0], R90 ;  /* 0x0006b05a01007387 */ /* 0x0009e40000100a00 */
[C---:B------:R-:W-:Y:S02]  /*14cd0*/  IMAD.WIDE R168, R154.reuse, 0x4, R194 ;  /* 0x000000049aa87825 */ /* 0x040fe400078e02c2 */
[----:B------:R-:W-:Y:S02]  /*14ce0*/  STL.64 [R1+0x6b8], R104 ;  /* 0x0006b86801007387 */ /* 0x000fe40000100a00 */
[----:B------:R-:W-:-:S02]  /*14cf0*/  IMAD.WIDE R194, R154, 0x4, R20 ;  /* 0x000000049ac27825 */ /* 0x000fc400078e0214 */
[----:B------:R-:W-:Y:S02]  /*14d00*/  STL.64 [R1+0x6a8], R136 ;  /* 0x0006a88801007387 */ /* 0x000fe40000100a00 */
[----:B------:R-:W-:Y:S02]  /*14d10*/  IMAD.WIDE R208, R154, 0x4, R6 ;  /* 0x000000049ad07825 */ /* 0x000fe400078e0206 */
[----:B------:R-:W4:Y:S02]  /*14d20*/  LDL.LU.64 R6, [R1+0x528] ;  /* 0x0005280001067983 */ /* 0x000f240000300a00 */
[----:B-1----:R-:W-:Y:S02]  /*14d30*/  VIADD R10, R16, 0xfffffe22 ;  /* 0xfffffe22100a7836 */ /* 0x002fe40000000000 */
[----:B------:R-:W-:Y:S01]  /*14d40*/  VIADD R12, R13, 0xfffffe01 ;  /* 0xfffffe010d0c7836 */ /* 0x000fe20000000000 */
[----:B------:R-:W1:Y:S02]  /*14d50*/  LDC R16, c[0x0][0x230] ;  /* 0x00008c00ff107b82 */ /* 0x000e640000000800 */
[----:B------:R-:W-:-:S02]  /*14d60*/  ISETP.GE.U32.AND P2, PT, R10, 0x7ffffda3, PT ;  /* 0x7ffffda30a00780c */ /* 0x000fc40003f46070 */
[----:B------:R-:W-:-:S04]  /*14d70*/  IADD3 R10, R15, -0x1e0, RZ ;  /* 0xfffffe200f0a7810 */ /* 0x000fc80007ffe0ff */
[----:B------:R-:W-:Y:S01]  /*14d80*/  ISETP.GE.U32.AND P3, PT, R10, 0x7ffffda1, PT ;  /* 0x7ffffda10a00780c */ /* 0x000fe20003f66070 */
[----:B------:R-:W-:Y:S01]  /*14d90*/  VIADD R10, R17, 0xfffffe02 ;  /* 0xfffffe02110a7836 */ /* 0x000fe20000000000 */
[----:B------:R-:W1:Y:S04]  /*14da0*/  LDC R15, c[0x0][0x230] ;  /* 0x00008c00ff0f7b82 */ /* 0x000e680000000800 */
[----:B------:R-:W-:Y:S01]  /*14db0*/  ISETP.GE.U32.AND P6, PT, R10, 0x7ffffd83, PT ;  /* 0x7ffffd830a00780c */ /* 0x000fe20003fc6070 */
[----:B------:R-:W-:Y:S01]  /*14dc0*/  LDGSTS.E [R4+0x38004], desc[UR60][R76.64], !P2 ;  /* 0x380040004c047fae */ /* 0x000fe2000d12187c */
[----:B------:R-:W-:Y:S02]  /*14dd0*/  SEL R10, RZ, 0x4, P5 ;  /* 0x00000004ff0a7807 */ /* 0x000fe40002800000 */
[----:B------:R-:W-:Y:S01]  /*14de0*/  ISETP.GE.U32.AND P5, PT, R12, 0x7ffffd82, PT ;  /* 0x7ffffd820c00780c */ /* 0x000fe20003fa6070 */
[----:B------:R-:W-:Y:S01]  /*14df0*/  LDGSTS.E [R4+0x38008], desc[UR60][R78.64], !P1 ;  /* 0x380080004e047fae */ /* 0x000fe2000c92187c */
[----:B------:R-:W-:Y:S01]  /*14e00*/  ISETP.GE.U32.AND P1, PT, R11, 0x7ffffd81, PT ;  /* 0x7ffffd810b00780c */ /* 0x000fe20003f26070 */
[----:B------:R-:W-:Y:S01]  /*14e10*/  IMAD.WIDE R190, R154, 0x4, R190 ;  /* 0x000000049abe7825 */ /* 0x000fe200078e02be */
[----:B------:R-:W4:Y:S01]  /*14e20*/  LDC R17, c[0x0][0x230] ;  /* 0x00008c00ff117b82 */ /* 0x000f220000000800 */
[----:B------:R-:W-:Y:S04]  /*14e30*/  LDGSTS.E [R4+0x3800c], desc[UR60][R80.64], !P3 ;  /* 0x3800c00050047fae */ /* 0x000fe8000d92187c */
[----:B------:R-:W-:Y:S01]  /*14e40*/  LDGSTS.E [R4+0x3c000], desc[UR60][R82.64], !P4 ;  /* 0x3c00000052047fae */ /* 0x000fe2000e12187c */
[----:B--2---:R-:W-:-:S03]  /*14e50*/  IMAD.WIDE R20, R152, 0x4, R240 ;  /* 0x0000000498147825 */ /* 0x004fc600078e02f0 */
[----:B------:R-:W-:Y:S01]  /*14e60*/  LDGSTS.E [R4+0x3c004], desc[UR60][R84.64], !P6 ;  /* 0x3c00400054047fae */ /* 0x000fe2000f12187c */
[----:B------:R-:W-:-:S03]  /*14e70*/  IMAD.WIDE R100, R154, 0x4, R160 ;  /* 0x000000049a647825 */ /* 0x000fc600078e02a0 */
[----:B------:R-:W2:Y:S01]  /*14e80*/  LDL.LU.64 R240, [R1+0x520] ;  /* 0x0005200001f07983 */ /* 0x000ea20000300a00 */
[----:B------:R-:W-:-:S03]  /*14e90*/  IMAD.WIDE R192, R154, 0x4, R224 ;  /* 0x000000049ac07825 */ /* 0x000fc600078e02e0 */
[----:B------:R-:W-:Y:S01]  /*14ea0*/  LDGSTS.E [R4+0x3c008], desc[UR60][R86.64], !P5 ;  /* 0x3c00800056047fae */ /* 0x000fe2000e92187c */
[----:B------:R-:W-:-:S03]  /*14eb0*/  IMAD.WIDE R198, R154, 0x4, R228 ;  /* 0x000000049ac67825 */ /* 0x000fc600078e02e4 */
[----:B------:R-:W-:Y:S01]  /*14ec0*/  LDGSTS.E [R4+0x3c00c], desc[UR60][R88.64], !P1 ;  /* 0x3c00c00058047fae */ /* 0x000fe2000c92187c */
[----:B------:R-:W-:-:S03]  /*14ed0*/  IMAD.WIDE R200, R154, 0x4, R230 ;  /* 0x000000049ac87825 */ /* 0x000fc600078e02e6 */
[----:B------:R-:W0:Y:S01]  /*14ee0*/  LDGDEPBAR ;  /* 0x00000000000079af */ /* 0x000e220000000000 */
[----:B---3--:R-:W-:-:S03]  /*14ef0*/  IMAD.WIDE R218, R154, 0x4, R218 ;  /* 0x000000049ada7825 */ /* 0x008fc600078e02da */
[----:B------:R4:W-:Y:S01]  /*14f00*/  LDGSTS.E [R251+0x78000], desc[UR60][R90.64], P0 ;  /* 0x780000005afb7fae */ /* 0x0009e2000812187c */
[----:B------:R-:W-:Y:S01]  /*14f10*/  ISETP.GT.AND P2, PT, R252, 0x27f, PT ;  /* 0x0000027ffc00780c */ /* 0x000fe20003f44270 */
[----:B------:R-:W3:Y:S02]  /*14f20*/  LDC R12, c[0x0][0x230] ;  /* 0x00008c00ff0c7b82 */ /* 0x000ee40000000800 */
[----:B------:R-:W-:Y:S04]  /*14f30*/  LDGSTS.E [R251+0x78400], desc[UR60][R104.64], P0 ;  /* 0x7840000068fb7fae */ /* 0x000fe8000812187c */
[----:B------:R-:W-:Y:S01]  /*14f40*/  LDGSTS.E [R251+0x78800], desc[UR60][R120.64], P0 ;  /* 0x7880000078fb7fae */ /* 0x000fe2000812187c */
[----:B------:R-:W-:Y:S01]  /*14f50*/  IMAD.WIDE R160, R154, 0x4, R176 ;  /* 0x000000049aa07825 */ /* 0x000fe200078e02b0 */
[----:B-1----:R-:W-:Y:S01]  /*14f60*/  IADD3 R11, R16, -0x201, RZ ;  /* 0xfffffdff100b7810 */ /* 0x002fe20007ffe0ff */
[----:B------:R-:W1:Y:S01]  /*14f70*/  LDC R13, c[0x0][0x230] ;  /* 0x00008c00ff0d7b82 */ /* 0x000e620000000800 */
[----:B------:R-:W-:Y:S04]  /*14f80*/  LDGSTS.E [R251+0x78c00], desc[UR60][R136.64], P0 ;  /* 0x78c0000088fb7fae */ /* 0x000fe8000812187c */
[----:B------:R-:W-:Y:S01]  /*14f90*/  LDGSTS.E [R251+0x79000], desc[UR60][R158.64], P0 ;  /* 0x790000009efb7fae */ /* 0x000fe2000812187c */
[----:B------:R-:W-:-:S02]  /*14fa0*/  IMAD.WIDE R176, R154, 0x4, R182 ;  /* 0x000000049ab07825 */ /* 0x000fc400078e02b6 */
[----:B------:R-:W2:Y:S01]  /*14fb0*/  LDC R252, c[0x0][0x230] ;  /* 0x00008c00fffc7b82 */ /* 0x000ea20000000800 */
        /* <DEDUP_REMOVED lines=48> */
[----:B------:R-:W-:Y:S01]  /*152c0*/  IMAD.WIDE R118, R154, 0x4, R232 ;  /* 0x000000049a767825 */ /* 0x000fe200078e02e8 */
[----:B------:R-:W-:Y:S01]  /*152d0*/  ISETP.GE.U32.AND P3, PT, R11, 0x7ffffd80, PT ;  /* 0x7ffffd800b00780c */ /* 0x000fe20003f66070 */
[----:B------:R-:W2:Y:S01]  /*152e0*/  LDC R232, c[0x0][0x230] ;  /* 0x00008c00ffe87b82 */ /* 0x000ea20000000800 */
[----:B------:R-:W-:Y:S04]  /*152f0*/  LDGSTS.E [R245+0x78700], desc[UR60][R116.64], P0 ;  /* 0x7870000074f57fae */ /* 0x000fe8000812187c */
[----:B------:R-:W-:Y:S01]  /*15300*/  LDGSTS.E [R245+0x78b00], desc[UR60][R132.64], P0 ;  /* 0x78b0000084f57fae */ /* 0x000fe2000812187c */
[----:B------:R-:W-:Y:S01]  /*15310*/  SEL R10, R10, RZ, P2 ;  /* 0x000000ff0a0a7207 */ /* 0x000fe20001000000 */
[----:B------:R-:W-:Y:S01]  /*15320*/  IMAD.WIDE R220, R154, 0x4, R220 ;  /* 0x000000049adc7825 */ /* 0x000fe200078e02dc */
[----:B------:R-:W2:Y:S01]  /*15330*/  LDC R233, c[0x0][0x230] ;  /* 0x00008c00ffe97b82 */ /* 0x000ea20000000800 */
[----:B------:R-:W-:Y:S04]  /*15340*/  LDGSTS.E [R245+0x78f00], desc[UR60][R148.64], P0 ;  /* 0x78f0000094f57fae */ /* 0x000fe8000812187c */
[----:B------:R-:W-:Y:S01]  /*15350*/  LDGSTS.E [R245+0x79300], desc[UR60][R170.64], P0 ;  /* 0x79300000aaf57fae */ /* 0x000fe2000812187c */
[----:B------:R-:W-:Y:S01]  /*15360*/  VIADD R11, R15, 0xfffffdfc ;  /* 0xfffffdfc0f0b7836 */ /* 0x000fe20000000000 */
[----:B------:R-:W-:-:S02]  /*15370*/  ISETP.NE.U32.AND P2, PT, R10, RZ, PT ;  /* 0x000000ff0a00720c */ /* 0x000fc40003f45070 */
[----:B------:R-:W-:Y:S01]  /*15380*/  LDGSTS.E [R245+0x79700], desc[UR60][R186.64], P0 ;  /* 0x79700000baf57fae */ /* 0x000fe2000812187c */
[----:B----4-:R-:W-:Y:S01]  /*15390*/  IMAD.WIDE R90, R152, 0x4, R234 ;  /* 0x00000004985a7825 */ /* 0x010fe200078e02ea */
[----:B------:R-:W4:Y:S02]  /*153a0*/  LDC R15, c[0x0][0x230] ;  /* 0x00008c00ff0f7b82 */ /* 0x000f240000000800 */
[----:B------:R-:W-:Y:S04]  /*153b0*/  LDGSTS.E [R245+0x79b00], desc[UR60][R202.64], P0 ;  /* 0x79b00000caf57fae */ /* 0x000fe8000812187c */
[----:B------:R-:W-:Y:S04]  /*153c0*/  LDGSTS.E [R245+0x79f00], desc[UR60][R218.64], P0 ;  /* 0x79f00000daf57fae */ /* 0x000fe8000812187c */
[----:B------:R-:W-:Y:S01]  /*153d0*/  LDGSTS.E [R242+0x78380], desc[UR60][R2.64], P0 ;  /* 0x7838000002f27fae */ /* 0x000fe2000812187c */
[----:B------:R-:W-:Y:S01]  /*153e0*/  ISETP.GE.U32.AND P5, PT, R11, 0x7ffffd7d, PT ;  /* 0x7ffffd7d0b00780c */ /* 0x000fe20003fa6070 */
[----:B------:R-:W-:Y:S01]  /*153f0*/  VIADD R10, R14, 0xfffffdfe ;  /* 0xfffffdfe0e0a7836 */ /* 0x000fe20000000000 */
[----:B------:R-:W1:Y:S01]  /*15400*/  LDC R11, c[0x0][0x230] ;  /* 0x00008c00ff0b7b82 */ /* 0x000e620000000800 */
[----:B------:R-:W-:Y:S04]  /*15410*/  LDGSTS.E [R242+0x78780], desc[UR60][R118.64], P0 ;  /* 0x7878000076f27fae */ /* 0x000fe8000812187c */
[----:B------:R-:W-:Y:S03]  /*15420*/  LDGSTS.E [R242+0x78b80], desc[UR60][R134.64], P0 ;  /* 0x78b8000086f27fae */ /* 0x000fe6000812187c */
[----:B------:R-:W4:Y:S01]  /*15430*/  LDC R14, c[0x0][0x230] ;  /* 0x00008c00ff0e7b82 */ /* 0x000f220000000800 */
[----:B------:R-:W-:Y:S04]  /*15440*/  LDGSTS.E [R242+0x78f80], desc[UR60][R150.64], P0 ;  /* 0x78f8000096f27fae */ /* 0x000fe8000812187c */
[----:B------:R-:W-:Y:S04]  /*15450*/  LDGSTS.E [R242+0x79380], desc[UR60][R172.64], P0 ;  /* 0x79380000acf27fae */ /* 0x000fe8000812187c */
[----:B------:R-:W-:Y:S04]  /*15460*/  LDGSTS.E [R242+0x79780], desc[UR60][R188.64], P0 ;  /* 0x79780000bcf27fae */ /* 0x000fe8000812187c */
[----:B------:R-:W-:Y:S04]  /*15470*/  LDGSTS.E [R242+0x79b80], desc[UR60][R204.64], P0 ;  /* 0x79b80000ccf27fae */ /* 0x000fe8000812187c */
[----:B------:R-:W-:Y:S01]  /*15480*/  LDGSTS.E [R242+0x79f80], desc[UR60][R220.64], P0 ;  /* 0x79f80000dcf27fae */ /* 0x000fe2000812187c */
[----:B------:R-:W-:-:S03]  /*15490*/  ISETP.GE.U32.AND P4, PT, R10, 0x7ffffd7f, PT ;  /* 0x7ffffd7f0a00780c */ /* 0x000fc60003f86070 */
[----:B------:R-:W0:Y:S01]  /*154a0*/  LDGDEPBAR ;  /* 0x00000000000079af */ /* 0x000e220000000000 */
[----:B------:R-:W-:Y:S01]  /*154b0*/  VIADD R10, R17, 0xfffffdfd ;  /* 0xfffffdfd110a7836 */ /* 0x000fe20000000000 */
[----:B------:R-:W-:Y:S04]  /*154c0*/  BAR.SYNC.DEFER_BLOCKING 0x0 ;  /* 0x0000000000007b1d */ /* 0x000fe80000010000 */
[----:B------:R-:W-:Y:S01]  /*154d0*/  ISETP.GE.U32.AND P6, PT, R10, 0x7ffffd7e, PT ;  /* 0x7ffffd7e0a00780c */ /* 0x000fe20003fc6070 */
[----:B------:R-:W-:-:S05]  /*154e0*/  VIADD R10, R18, 0xfffffddf ;  /* 0xfffffddf120a7836 */ /* 0x000fca0000000000 */
[----:B------:R-:W-:Y:S02]  /*154f0*/  ISETP.GE.U32.AND P1, PT, R10, 0x7ffffd60, PT ;  /* 0x7ffffd600a00780c */ /* 0x000fe40003f26070 */
[----:B---3--:R-:W-:-:S04]  /*15500*/  IADD3 R10, R12, -0x222, RZ ;  /* 0xfffffdde0c0a7810 */ /* 0x008fc80007ffe0ff */
[----:B------:R-:W-:Y:S01]  /*15510*/  ISETP.GE.U32.AND P0, PT, R10, 0x7ffffd5f, PT ;  /* 0x7ffffd5f0a00780c */ /* 0x000fe20003f06070 */
[----:B-1----:R-:W-:Y:S02]  /*15520*/  VIADD R10, R11, 0xfffffddd ;  /* 0xfffffddd0b0a7836 */ /* 0x002fe40000000000 */
[----:B------:R-:W-:Y:S02]  /*15530*/  IMAD.WIDE R18, R152, 0x4, R22 ;  /* 0x0000000498127825 */ /* 0x000fe400078e0216 */
[----:B------:R-:W3:Y:S04]  /*15540*/  LDL.LU.64 R22, [R1+0x518] ;  /* 0x0005180001167983 */ /* 0x000ee80000300a00 */
[----:B------:R-:W-:Y:S01]  /*15550*/  @!PT LDS RZ, [RZ] ;  /* 0x00000000fffff984 */ /* 0x000fe20000000800 */
[----:B------:R-:W-:Y:S01]  /*15560*/  @!PT LDS RZ, [RZ] ;  /* 0x00000000fffff984 */ /* 0x000fe20000000800 */
[----:B------:R-:W-:Y:S01]  /*15570*/  @!PT LDS RZ, [RZ] ;  /* 0x00000000fffff984 */ /* 0x000fe20000000800 */
[----:B------:R-:W-:Y:S01]  /*15580*/  LDGSTS.E [R244+0x40000], desc[UR60][R20.64], !P3 ;  /* 0x4000000014f47fae */ /* 0x000fe2000d92187c */
[----:B------:R-:W-:Y:S01]  /*15590*/  ISETP.GE.U32.AND P3, PT, R10, 0x7ffffd5e, PT ;  /* 0x7ffffd5e0a00780c */ /* 0x000fe20003f66070 */
[----:B------:R-:W-:-:S02]  /*155a0*/  VIADD R10, R13, 0xfffffddc ;  /* 0xfffffddc0d0a7836 */ /* 0x000fc40000000000 */
[----:B------:R-:W-:Y:S01]  /*155b0*/  LDGSTS.E [R244+0x40004], desc[UR60][R18.64], !P4 ;  /* 0x4000400012f47fae */ /* 0x000fe2000e12187c */
[----:B------:R-:W-:Y:S02]  /*155c0*/  IMAD.WIDE R16, R152, 0x4, R238 ;  /* 0x0000000498107825 */ /* 0x000fe400078e02ee */
[----:B------:R-:W-:Y:S01]  /*155d0*/  ISETP.GE.U32.AND P4, PT, R10, 0x7ffffd5d, PT ;  /* 0x7ffffd5d0a00780c */ /* 0x000fe20003f86070 */
[----:B------:R-:W3:Y:S01]  /*155e0*/  LDL.LU.64 R238, [R1+0x510] ;  /* 0x0005100001ee7983 */ /* 0x000ee20000300a00 */
[----:B----4-:R-:W-:Y:S02]  /*155f0*/  VIADD R10, R14, 0xfffffdbf ;  /* 0xfffffdbf0e0a7836 */ /* 0x010fe40000000000 */
[----:B------:R-:W-:Y:S01]  /*15600*/  VIADD R13, R155, 0xfffffdbe ;  /* 0xfffffdbe9b0d7836 */ /* 0x000fe20000000000 */
[----:B------:R-:W-:Y:S01]  /*15610*/  LDGSTS.E [R244+0x40008], desc[UR60][R16.64], !P6 ;  /* 0x4000800010f47fae */ /* 0x000fe2000f12187c */
[----:B------:R-:W1:Y:S01]  /*15620*/  LDC R14, c[0x0][0x230] ;  /* 0x00008c00ff0e7b82 */ /* 0x000e620000000800 */
[----:B------:R-:W-:Y:S01]  /*15630*/  ISETP.GE.U32.AND P6, PT, R10, 0x7ffffd40, PT ;  /* 0x7ffffd400a00780c */ /* 0x000fe20003fc6070 */
[----:B------:R-:W-:-:S02]  /*15640*/  IMAD.WIDE R10, R152, 0x4, R156 ;  /* 0x00000004980a7825 */ /* 0x000fc400078e029c */
[----:B------:R-:W4:Y:S04]  /*15650*/  LDL.LU.64 R156, [R1+0x508] ;  /* 0x00050800019c7983 */ /* 0x000f280000300a00 */
[----:B------:R-:W-:Y:S01]  /*15660*/  LDGSTS.E [R244+0x4000c], desc[UR60][R10.64], !P5 ;  /* 0x4000c0000af47fae */ /* 0x000fe2000e92187c */
[----:B------:R-:W1:Y:S03]  /*15670*/  LDC R155, c[0x0][0x230] ;  /* 0x00008c00ff9b7b82 */ /* 0x000e660000000800 */
[----:B------:R2:W-:Y:S04]  /*15680*/  STL.64 [R1+0xe0], R90 ;  /* 0x0000e05a01007387 */ /* 0x0005e80000100a00 */
[----:B------:R2:W-:Y:S02]  /*15690*/  LDGSTS.E [R244+0x44000], desc[UR60][R90.64], !P1 ;  /* 0x440000005af47fae */ /* 0x0005e4000c92187c */
[----:B--2---:R-:W-:-:S04]  /*156a0*/  IMAD.WIDE R90, R152, 0x4, R6 ;  /* 0x00000004985a7825 */ /* 0x004fc800078e0206 */
[----:B------:R-:W-:Y:S01]  /*156b0*/  IMAD.WIDE R6, R152, 0x4, R240 ;  /* 0x0000000498067825 */ /* 0x000fe200078e02f0 */
[----:B------:R-:W-:Y:S01]  /*156c0*/  STL.64 [R1+0xf0], R90 ;  /* 0x0000f05a01007387 */ /* 0x000fe20000100a00 */
[----:B------:R-:W-:Y:S01]  /*156d0*/  ISETP.GE.U32.AND P5, PT, R13, 0x7ffffd3f, PT ;  /* 0x7ffffd3f0d00780c */ /* 0x000fe20003fa6070 */
[----:B------:R-:W2:Y:S02]  /*156e0*/  LDC R240, c[0x0][0x230] ;  /* 0x00008c00fff07b82 */ /* 0x000ea40000000800 */
[----:B------:R1:W-:Y:S04]  /*156f0*/  STL.64 [R1+0x120], R6 ;  /* 0x0001200601007387 */ /* 0x0003e80000100a00 */
[----:B------:R-:W2:Y:S01]  /*15700*/  LDL.LU.64 R228, [R1+0x500] ;  /* 0x0005000001e47983 */ /* 0x000ea20000300a00 */
[----:B------:R-:W-:-:S03]  /*15710*/  IADD3 R12, R236, -0x243, RZ ;  /* 0xfffffdbdec0c7810 */ /* 0x000fc60007ffe0ff */
[----:B------:R4:W-:Y:S01]  /*15720*/  LDGSTS.E [R244+0x44004], desc[UR60][R90.64], !P0 ;  /* 0x440040005af47fae */ /* 0x0009e2000c12187c */
[----:B---3--:R-:W-:-:S03]  /*15730*/  IMAD.WIDE R136, R152, 0x4, R22 ;  /* 0x0000000498887825 */ /* 0x008fc600078e0216 */
[----:B------:R-:W3:Y:S01]  /*15740*/  LDL.LU.64 R226, [R1+0x4f8] ;  /* 0x0004f80001e27983 */ /* 0x000ee20000300a00 */
[----:B------:R-:W3:Y:S03]  /*15750*/  LDC R236, c[0x0][0x230] ;  /* 0x00008c00ffec7b82 */ /* 0x000ee60000000800 */
[----:B------:R-:W3:Y:S04]  /*15760*/  LDL.LU.64 R230, [R1+0x4f0] ;  /* 0x0004f00001e67983 */ /* 0x000ee80000300a00 */
[----:B------:R-:W-:Y:S01]  /*15770*/  LDGSTS.E [R244+0x44008], desc[UR60][R6.64], !P3 ;  /* 0x4400800006f47fae */ /* 0x000fe2000d92187c */
[----:B------:R-:W3:Y:S03]  /*15780*/  LDC R241, c[0x0][0x230] ;  /* 0x00008c00fff17b82 */ /* 0x000ee60000000800 */
[----:B------:R-:W3:Y:S01]  /*15790*/  LDL.LU.64 R234, [R1+0x4e8] ;  /* 0x0004e80001ea7983 */ /* 0x000ee20000300a00 */
[----:B------:R-:W-:-:S03]  /*157a0*/  IMAD.WIDE R104, R152, 0x4, R238 ;  /* 0x0000000498687825 */ /* 0x000fc600078e02ee */
[----:B------:R-:W-:Y:S01]  /*157b0*/  LDGSTS.E [R244+0x4400c], desc[UR60][R136.64], !P4 ;  /* 0x4400c00088f47fae */ /* 0x000fe2000e12187c */
[----:B--2---:R-:W-:-:S03]  /*157c0*/  IMAD.WIDE R224, R152, 0x4, R228 ;  /* 0x0000000498e07825 */ /* 0x004fc600078e02e4 */
[----:B-1----:R-:W2:Y:S01]  /*157d0*/  LDL.LU.64 R6, [R1+0x4d8] ;  /* 0x0004d80001067983 */ /* 0x002ea20000300a00 */
[----:B------:R-:W-:Y:S01]  /*157e0*/  ISETP.GE.U32.AND P1, PT, R12, 0x7ffffd3e, PT ;  /* 0x7ffffd3e0c00780c */ /* 0x000fe20003f26070 */
[----:B------:R-:W1:Y:S02]  /*157f0*/  LDC R238, c[0x0][0x230] ;  /* 0x00008c00ffee7b82 */ /* 0x000e640000000800 */
[----:B------:R-:W2:Y:S01]  /*15800*/  LDL.LU.64 R22, [R1+0x4d0] ;  /* 0x0004d00001167983 */ /* 0x000ea20000300a00 */
[----:B----4-:R-:W-:-:S03]  /*15810*/  IMAD.WIDE R90, R152, 0x4, R156 ;  /* 0x00000004985a7825 */ /* 0x010fc600078e029c */
[----:B------:R-:W-:Y:S01]  /*15820*/  STL.64 [R1+0x158], R136 ;  /* 0x0001588801007387 */ /* 0x000fe20000100a00 */
[----:B------:R-:W-:Y:S01]  /*15830*/  VIADD R13, R15, 0xfffffdbc ;  /* 0xfffffdbc0f0d7836 */ /* 0x000fe20000000000 */
[----:B------:R-:W4:Y:S02]  /*15840*/  LDC R239, c[0x0][0x230] ;  /* 0x00008c00ffef7b82 */ /* 0x000f240000000800 */
[----:B------:R-:W-:Y:S04]  /*15850*/  STL.64 [R1+0x1e8], R104 ;  /* 0x0001e86801007387 */ /* 0x000fe80000100a00 */
[----:B------:R2:W-:Y:S04]  /*15860*/  STL.64 [R1+0x208], R90 ;  /* 0x0002085a01007387 */ /* 0x0005e80000100a00 */
[----:B------:R-:W-:Y:S01]  /*15870*/  LDGSTS.E [R244+0x48000], desc[UR60][R104.64], !P6 ;  /* 0x4800000068f47fae */ /* 0x000fe2000f12187c */
[----:B---3--:R-:W-:-:S03]  /*15880*/  IMAD.WIDE R222, R152, 0x4, R226 ;  /* 0x0000000498de7825 */ /* 0x008fc600078e02e2 */
[----:B------:R-:W3:Y:S01]  /*15890*/  LDL.LU.64 R156, [R1+0x4c0] ;  /* 0x0004c000019c7983 */ /* 0x000ee20000300a00 */
[----:B------:R-:W1:Y:S03]  /*158a0*/  LDC R15, c[0x0][0x230] ;  /* 0x00008c00ff0f7b82 */ /* 0x000e660000000800 */
[----:B------:R-:W4:Y:S04]  /*158b0*/  LDL.LU.64 R228, [R1+0x4b8] ;  /* 0x0004b80001e47983 */ /* 0x000f280000300a00 */
[----:B------:R2:W-:Y:S04]  /*158c0*/  LDGSTS.E [R244+0x48004], desc[UR60][R90.64], !P5 ;  /* 0x480040005af47fae */ /* 0x0005e8000e92187c */
[----:B------:R-:W-:Y:S04]  /*158d0*/  STL.64 [R1+0x228], R224 ;  /* 0x000228e001007387 */ /* 0x000fe80000100a00 */
[----:B------:R-:W-:Y:S01]  /*158e0*/  STL.64 [R1+0x230], R222 ;  /* 0x000230de01007387 */ /* 0x000fe20000100a00 */
[----:B------:R-:W-:Y:S01]  /*158f0*/  VIADD R12, R153, 0xfffffd9f ;  /* 0xfffffd9f990c7836 */ /* 0x000fe20000000000 */
[----:B------:R-:W-:Y:S01]  /*15900*/  ISETP.GE.U32.AND P0, PT, R13, 0x7ffffd3d, PT ;  /* 0x7ffffd3d0d00780c */ /* 0x000fe20003f06070 */
[----:B--2---:R-:W-:Y:S01]  /*15910*/  IMAD.WIDE R90, R152, 0x4, R6 ;  /* 0x00000004985a7825 */ /* 0x004fe200078e0206 */
[----:B------:R-:W2:Y:S01]  /*15920*/  LDC R153, c[0x0][0x230] ;  /* 0x00008c00ff997b82 */ /* 0x000ea20000000800 */
[----:B------:R-:W4:Y:S01]  /*15930*/  LDL.LU.64 R6, [R1+0x4b0] ;  /* 0x0004b00001067983 */ /* 0x000f220000300a00 */
[----:B------:R-:W-:Y:S01]  /*15940*/  ISETP.GE.U32.AND P3, PT, R12, 0x7ffffd20, PT ;  /* 0x7ffffd200c00780c */ /* 0x000fe20003f66070 */
[----:B------:R-:W-:-:S02]  /*15950*/  VIADD R12, R14, 0xfffffd9e ;  /* 0xfffffd9e0e0c7836 */ /* 0x000fc40000000000 */
[----:B------:R-:W-:Y:S01]  /*15960*/  VIADD R13, R232, 0xfffffd9d ;  /* 0xfffffd9de80d7836 */ /* 0x000fe20000000000 */
[----:B------:R-:W-:Y:S02]  /*15970*/  LDGSTS.E [R244+0x48008], desc[UR60][R224.64], !P1 ;  /* 0x48008000e0f47fae */ /* 0x000fe4000c92187c */
[----:B------:R-:W2:Y:S01]  /*15980*/  LDC R232, c[0x0][0x230] ;  /* 0x00008c00ffe87b82 */ /* 0x000ea20000000800 */
[----:B------:R-:W-:Y:S01]  /*15990*/  ISETP.GE.U32.AND P4, PT, R12, 0x7ffffd1f, PT ;  /* 0x7ffffd1f0c00780c */ /* 0x000fe20003f86070 */
[----:B------:R-:W-:Y:S01]  /*159a0*/  IMAD.WIDE R136, R152, 0x4, R230 ;  /* 0x0000000498887825 */ /* 0x000fe200078e02e6 */
[----:B------:R-:W-:Y:S01]  /*159b0*/  IADD3 R12, R155, -0x264, RZ ;  /* 0xfffffd9c9b0c7810 */ /* 0x000fe20007ffe0ff */
[----:B------:R-:W-:Y:S01]  /*159c0*/  LDGSTS.E [R244+0x4800c], desc[UR60][R222.64], !P0 ;  /* 0x4800c000def47fae */ /* 0x000fe2000c12187c */
[----:B------:R-:W-:Y:S02]  /*159d0*/  ISETP.GE.U32.AND P6, PT, R13, 0x7ffffd1e, PT ;  /* 0x7ffffd1e0d00780c */ /* 0x000fe40003fc6070 */
[----:B------:R-:W-:Y:S01]  /*159e0*/  ISETP.GE.U32.AND P5, PT, R12, 0x7ffffd1d, PT ;  /* 0x7ffffd1d0c00780c */ /* 0x000fe20003fa6070 */
[C---:B------:R-:W-:Y:S01]  /*159f0*/  IMAD.WIDE R104, R152.reuse, 0x4, R234 ;  /* 0x0000000498687825 */ /* 0x040fe200078e02ea */
[----:B------:R-:W-:Y:S01]  /*15a00*/  STL.64 [R1+0x4e0], R136 ;  /* 0x0004e08801007387 */ /* 0x000fe20000100a00 */
[----:B------:R-:W2:Y:S02]  /*15a10*/  LDC R155, c[0x0][0x230] ;  /* 0x00008c00ff9b7b82 */ /* 0x000ea40000000800 */
[----:B------:R-:W-:Y:S01]  /*15a20*/  VIADD R13, R237, 0xfffffdfa ;  /* 0xfffffdfaed0d7836 */ /* 0x000fe20000000000 */
[----:B------:R-:W-:Y:S01]  /*15a30*/  LDGSTS.E [R244+0x4c000], desc[UR60][R136.64], !P3 ;  /* 0x4c00000088f47fae */ /* 0x000fe2000d92187c */
[----:B------:R-:W-:-:S04]  /*15a40*/  IMAD.WIDE R22, R152, 0x4, R22 ;  /* 0x0000000498167825 */ /* 0x000fc800078e0216 */
[----:B-1----:R-:W-:Y:S01]  /*15a50*/  VIADD R12, R15, 0xfffffdf9 ;  /* 0xfffffdf90f0c7836 */ /* 0x002fe20000000000 */
[----:B------:R1:W-:Y:S01]  /*15a60*/  STL.64 [R1+0x4f0], R104 ;  /* 0x0004f06801007387 */ /* 0x0003e20000100a00 */
[----:B------:R-:W-:-:S03]  /*15a70*/  ISETP.GE.U32.AND P3, PT, R13, 0x7ffffd7b, PT ;  /* 0x7ffffd7b0d00780c */ /* 0x000fc60003f66070 */
[----:B------:R1:W-:Y:S01]  /*15a80*/  LDGSTS.E [R244+0x4c004], desc[UR60][R104.64], !P4 ;  /* 0x4c00400068f47fae */ /* 0x0003e2000e12187c */
[----:B------:R-:W-:Y:S01]  /*15a90*/  ISETP.GE.U32.AND P4, PT, R12, 0x7ffffd7a, PT ;  /* 0x7ffffd7a0c00780c */ /* 0x000fe20003f86070 */
[----:B--2---:R-:W-:Y:S02]  /*15aa0*/  VIADD R13, R153, 0xfffffdf8 ;  /* 0xfffffdf8990d7836 */ /* 0x004fe40000000000 */
[----:B------:R-:W-:Y:S01]  /*15ab0*/  STL.64 [R1+0x508], R90 ;  /* 0x0005085a01007387 */ /* 0x000fe20000100a00 */
[----:B------:R-:W-:-:S03]  /*15ac0*/  IADD3 R12, R232, -0x225, RZ ;  /* 0xfffffddbe80c7810 */ /* 0x000fc60007ffe0ff */
[----:B------:R-:W-:Y:S04]  /*15ad0*/  LDGSTS.E [R244+0x4c008], desc[UR60][R90.64], !P6 ;  /* 0x4c0080005af47fae */ /* 0x000fe8000f12187c */
[----:B------:R2:W-:Y:S01]  /*15ae0*/  STL.64 [R1+0x510], R22 ;  /* 0x0005101601007387 */ /* 0x0005e20000100a00 */
[----:B------:R-:W-:Y:S01]  /*15af0*/  VIADD R14, R236, 0xfffffdfb ;  /* 0xfffffdfbec0e7836 */ /* 0x000fe20000000000 */
[----:B-1----:R-:W1:Y:S02]  /*15b00*/  LDC R105, c[0x0][0x230] ;  /* 0x00008c00ff697b82 */ /* 0x002e640000000800 */
[----:B------:R2:W-:Y:S01]  /*15b10*/  LDGSTS.E [R244+0x4c00c], desc[UR60][R22.64], !P5 ;  /* 0x4c00c00016f47fae */ /* 0x0005e2000e92187c */
[----:B------:R-:W-:Y:S02]  /*15b20*/  ISETP.GE.U32.AND P5, PT, R13, 0x7ffffd79, PT ;  /* 0x7ffffd790d00780c */ /* 0x000fe40003fa6070 */
[----:B------:R-:W-:-:S02]  /*15b30*/  ISETP.GE.U32.AND P6, PT, R12, 0x7ffffd5c, PT ;  /* 0x7ffffd5c0c00780c */ /* 0x000fc40003fc6070 */
[----:B------:R-:W-:Y:S01]  /*15b40*/  IADD3 R155, R155, -0x246, RZ ;  /* 0xfffffdba9b9b7810 */ /* 0x000fe20007ffe0ff */
[----:B------:R-:W1:Y:S01]  /*15b50*/  LDC R104, c[0x0][0x230] ;  /* 0x00008c00ff687b82 */ /* 0x000e620000000800 */
[----:B--2---:R-:W2:Y:S01]  /*15b60*/  LDL.LU.64 R22, [R1+0x4a8] ;  /* 0x0004a80001167983 */ /* 0x004ea20000300a00 */
[----:B------:R-:W-:Y:S01]  /*15b70*/  ISETP.GE.U32.AND P1, PT, R14, 0x7ffffd7c, PT ;  /* 0x7ffffd7c0e00780c */ /* 0x000fe20003f26070 */
[----:B------:R-:W-:-:S05]  /*15b80*/  VIADD R153, R238, 0xfffffdd9 ;  /* 0xfffffdd9ee997836 */ /* 0x000fca0000000000 */
[----:B------:R-:W1:Y:S01]  /*15b90*/  LDC R244, c[0x0][0x230] ;  /* 0x00008c00fff47b82 */ /* 0x000e620000000800 */
[----:B------:R-:W2:Y:S04]  /*15ba0*/  LDL.LU.64 R230, [R1+0x4a0] ;  /* 0x0004a00001e67983 */ /* 0x000ea80000300a00 */
[----:B------:R-:W2:Y:S01]  /*15bb0*/  LDL.LU.64 R234, [R1+0x498] ;  /* 0x0004980001ea7983 */ /* 0x000ea20000300a00 */
[----:B------:R-:W-:Y:S02]  /*15bc0*/  VIADD R14, R233, 0xfffffdda ;  /* 0xfffffddae90e7836 */ /* 0x000fe40000000000 */
[----:B------:R-:W1:Y:S01]  /*15bd0*/  LDC R238, c[0x0][0x230] ;  /* 0x00008c00ffee7b82 */ /* 0x000e620000000800 */
[C---:B---3--:R-:W-:Y:S02]  /*15be0*/  IMAD.WIDE R12, R152.reuse, 0x4, R156 ;  /* 0x00000004980c7825 */ /* 0x048fe400078e029c */
[----:B------:R-:W3:Y:S02]  /*15bf0*/  LDL.LU.64 R156, [R1+0x490] ;  /* 0x00049000019c7983 */ /* 0x000ee40000300a00 */
[----:B----4-:R-:W-:Y:S01]  /*15c00*/  IMAD.WIDE R232, R152, 0x4, R6 ;  /* 0x0000000498e87825 */ /* 0x010fe200078e0206 */
[----:B------:R-:W-:Y:S01]  /*15c10*/  ISETP.GE.U32.AND P0, PT, R14, 0x7ffffd5b, PT ;  /* 0x7ffffd5b0e00780c */ /* 0x000fe20003f06070 */
[----:B------:R-:W4:Y:S02]  /*15c20*/  LDL.LU.64 R6, [R1+0x488] ;  /* 0x0004880001067983 */ /* 0x000f240000300a00 */
[----:B------:R-:W-:-:S02]  /*15c30*/  IMAD.WIDE R14, R152, 0x4, R228 ;  /* 0x00000004980e7825 */ /* 0x000fc400078e02e4 */
[----:B------:R-:W-:Y:S04]  /*15c40*/  LDGSTS.E [R243+0x40000], desc[UR60][R12.64], !P1 ;  /* 0x400000000cf37fae */ /* 0x000fe8000c92187c */
[----:B------:R-:W-:Y:S04]  /*15c50*/  LDGSTS.E [R243+0x40004], desc[UR60][R14.64], !P3 ;  /* 0x400040000ef37fae */ /* 0x000fe8000d92187c */
[----:B------:R-:W-:Y:S04]  /*15c60*/  LDGSTS.E [R243+0x40008], desc[UR60][R232.64], !P4 ;  /* 0x40008000e8f37fae */ /* 0x000fe8000e12187c */
[----:B------:R-:W4:Y:S01]  /*15c70*/  LDL.LU.64 R226, [R1+0x480] ;  /* 0x0004800001e27983 */ /* 0x000f220000300a00 */
[----:B--2---:R-:W-:-:S03]  /*15c80*/  IMAD.WIDE R236, R152, 0x4, R22 ;  /* 0x0000000498ec7825 */ /* 0x004fc600078e0216 */
[----:B------:R-:W2:Y:S01]  /*15c90*/  LDL.LU.64 R22, [R1+0x478] ;  /* 0x0004780001167983 */ /* 0x000ea20000300a00 */
[----:B------:R-:W-:-:S03]  /*15ca0*/  IMAD.WIDE R90, R152, 0x4, R230 ;  /* 0x00000004985a7825 */ /* 0x000fc600078e02e6 */
[----:B------:R-:W-:Y:S01]  /*15cb0*/  LDGSTS.E [R243+0x4000c], desc[UR60][R236.64], !P5 ;  /* 0x4000c000ecf37fae */ /* 0x000fe2000e92187c */
[----:B------:R-:W-:-:S03]  /*15cc0*/  IMAD.WIDE R136, R152, 0x4, R234 ;  /* 0x0000000498887825 */ /* 0x000fc600078e02ea */
[----:B------:R3:W-:Y:S04]  /*15cd0*/  STL.64 [R1+0x160], R90 ;  /* 0x0001605a01007387 */ /* 0x0007e80000100a00 */
[----:B------:R3:W-:Y:S04]  /*15ce0*/  LDGSTS.E [R243+0x44000], desc[UR60][R90.64], !P6 ;  /* 0x440000005af37fae */ /* 0x0007e8000f12187c */
[----:B------:R4:W-:Y:S04]  /*15cf0*/  STL.64 [R1+0x170], R136 ;  /* 0x0001708801007387 */ /* 0x0009e80000100a00 */
[----:B------:R4:W-:Y:S01]  /*15d00*/  LDGSTS.E [R243+0x44004], desc[UR60][R136.64], !P0 ;  /* 0x4400400088f37fae */ /* 0x0009e2000c12187c */
[----:B---3--:R-:W-:-:S05]  /*15d10*/  IMAD.WIDE R90, R152, 0x4, R156 ;  /* 0x00000004985a7825 */ /* 0x008fca00078e029c */
[----:B------:R3:W-:Y:S04]  /*15d20*/  STL.64 [R1+0x180], R90 ;  /* 0x0001805a01007387 */ /* 0x0007e80000100a00 */
[----:B------:R-:W2:Y:S04]  /*15d30*/  LDL.LU.64 R228, [R1+0x470] ;  /* 0x0004700001e47983 */ /* 0x000ea80000300a00 */
[----:B------:R-:W2:Y:S04]  /*15d40*/  LDL.LU.64 R224, [R1+0x468] ;  /* 0x0004680001e07983 */ /* 0x000ea80000300a00 */
[----:B------:R-:W2:Y:S04]  /*15d50*/  LDL.LU.64 R230, [R1+0x460] ;  /* 0x0004600001e67983 */ /* 0x000ea80000300a00 */
[----:B------:R-:W2:Y:S04]  /*15d60*/  LDL.LU.64 R234, [R1+0x450] ;  /* 0x0004500001ea7983 */ /* 0x000ea80000300a00 */
[----:B------:R-:W2:Y:S01]  /*15d70*/  LDL.LU.64 R156, [R1+0x440] ;  /* 0x00044000019c7983 */ /* 0x000ea20000300a00 */
[----:B----4-:R-:W-:-:S03]  /*15d80*/  IMAD.WIDE R136, R152, 0x4, R6 ;  /* 0x0000000498887825 */ /* 0x010fc600078e0206 */
[----:B------:R-:W4:Y:S01]  /*15d90*/  LDL.LU.64 R6, [R1+0x430] ;  /* 0x0004300001067983 */ /* 0x000f220000300a00 */
[----:B------:R-:W-:Y:S01]  /*15da0*/  ISETP.GE.U32.AND P1, PT, R153, 0x7ffffd5a, PT ;  /* 0x7ffffd5a9900780c */ /* 0x000fe20003f26070 */
[----:B------:R-:W-:Y:S02]  /*15db0*/  VIADD R153, R240, 0xfffffdd8 ;  /* 0xfffffdd8f0997836 */ /* 0x000fe40000000000 */
[----:B------:R-:W2:Y:S03]  /*15dc0*/  LDC R240, c[0x0][0x230] ;  /* 0x00008c00fff07b82 */ /* 0x000ea60000000800 */
[----:B------:R-:W-:Y:S01]  /*15dd0*/  ISETP.GE.U32.AND P3, PT, R153, 0x7ffffd59, PT ;  /* 0x7ffffd599900780c */ /* 0x000fe20003f66070 */
[----:B------:R-:W-:-:S04]  /*15de0*/  VIADD R153, R241, 0xfffffdbb ;  /* 0xfffffdbbf1997836 */ /* 0x000fc80000000000 */
[----:B------:R-:W2:Y:S01]  /*15df0*/  LDC R241, c[0x0][0x230] ;  /* 0x00008c00fff17b82 */ /* 0x000ea20000000800 */
[----:B------:R-:W-:Y:S01]  /*15e00*/  ISETP.GE.U32.AND P4, PT, R153, 0x7ffffd3c, PT ;  /* 0x7ffffd3c9900780c */ /* 0x000fe20003f86070 */
[----:B------:R-:W-:Y:S01]  /*15e10*/  VIADD R153, R239, 0xfffffdb9 ;  /* 0xfffffdb9ef997836 */ /* 0x000fe20000000000 */
[----:B------:R-:W-:Y:S01]  /*15e20*/  ISETP.GE.U32.AND P5, PT, R155, 0x7ffffd3b, PT ;  /* 0x7ffffd3b9b00780c */ /* 0x000fe20003fa6070 */
[----:B------:R3:W-:Y:S03]  /*15e30*/  LDGSTS.E [R243+0x44008], desc[UR60][R90.64], !P1 ;  /* 0x440080005af37fae */ /* 0x0007e6000c92187c */
[----:B------:R-:W-:Y:S01]  /*15e40*/  ISETP.GE.U32.AND P6, PT, R153, 0x7ffffd3a, PT ;  /* 0x7ffffd3a9900780c */ /* 0x000fe20003fc6070 */
[----:B-1----:R-:W-:Y:S01]  /*15e50*/  VIADD R153, R244, 0xfffffd9b ;  /* 0xfffffd9bf4997836 */ /* 0x002fe20000000000 */
[----:B------:R-:W-:Y:S01]  /*15e60*/  LDGSTS.E [R243+0x4400c], desc[UR60][R136.64], !P3 ;  /* 0x4400c00088f37fae */ /* 0x000fe2000d92187c */
[----:B------:R-:W-:Y:S01]  /*15e70*/  VIADD R155, R238, 0xfffffdb8 ;  /* 0xfffffdb8ee9b7836 */ /* 0x000fe20000000000 */
[----:B------:R-:W1:Y:S02]  /*15e80*/  LDC R239, c[0x0][0x230] ;  /* 0x00008c00ffef7b82 */ /* 0x000e640000000800 */
[----:B------:R-:W-:-:S02]  /*15e90*/  ISETP.GE.U32.AND P1, PT, R153, 0x7ffffd1c, PT ;  /* 0x7ffffd1c9900780c */ /* 0x000fc40003f26070 */
[----:B------:R-:W-:Y:S01]  /*15ea0*/  ISETP.GE.U32.AND P0, PT, R155, 0x7ffffd39, PT ;  /* 0x7ffffd399b00780c */ /* 0x000fe20003f06070 */
[----:B---3--:R-:W-:Y:S01]  /*15eb0*/  IMAD.WIDE R90, R152, 0x4, R226 ;  /* 0x00000004985a7825 */ /* 0x008fe200078e02e2 */
[----:B------:R-:W-:Y:S01]  /*15ec0*/  IADD3 R155, R252, -0x267, RZ ;  /* 0xfffffd99fc9b7810 */ /* 0x000fe20007ffe0ff */
[----:B------:R-:W-:Y:S01]  /*15ed0*/  STL.64 [R1+0x188], R136 ;  /* 0x0001888801007387 */ /* 0x000fe20000100a00 */
[----:B------:R-:W3:Y:S03]  /*15ee0*/  LDC R244, c[0x0][0x230] ;  /* 0x00008c00fff47b82 */ /* 0x000ee60000000800 */
[----:B------:R1:W-:Y:S01]  /*15ef0*/  LDGSTS.E [R243+0x48000], desc[UR60][R90.64], !P4 ;  /* 0x480000005af37fae */ /* 0x0003e2000e12187c */
[----:B--2---:R-:W-:Y:S01]  /*15f00*/  VIADD R153, R241, 0xfffffd9a ;  /* 0xfffffd9af1997836 */ /* 0x004fe20000000000 */
[----:B------:R-:W-:Y:S02]  /*15f10*/  ISETP.GE.U32.AND P4, PT, R155, 0x7ffffd1a, PT ;  /* 0x7ffffd1a9b00780c */ /* 0x000fe40003f86070 */
[----:B------:R1:W-:Y:S01]  /*15f20*/  STL.64 [R1+0x238], R90 ;  /* 0x0002385a01007387 */ /* 0x0003e20000100a00 */
[----:B------:R-:W-:Y:S01]  /*15f30*/  VIADD R238, R105, 0xfffffdf7 ;  /* 0xfffffdf769ee7836 */ /* 0x000fe20000000000 */
[----:B------:R-:W2:Y:S01]  /*15f40*/  LDC R241, c[0x0][0x230] ;  /* 0x00008c00fff17b82 */ /* 0x000ea20000000800 */
[----:B------:R-:W-:Y:S01]  /*15f50*/  ISETP.GE.U32.AND P3, PT, R153, 0x7ffffd1b, PT ;  /* 0x7ffffd1b9900780c */ /* 0x000fe20003f66070 */
[----:B------:R-:W-:-:S02]  /*15f60*/  VIADD R153, R240, 0xfffffd98 ;  /* 0xfffffd98f0997836 */ /* 0x000fc40000000000 */
[----:B------:R-:W-:-:S04]  /*15f70*/  VIADD R155, R104, 0xfffffdf6 ;  /* 0xfffffdf6689b7836 */ /* 0x000fc80000000000 */
[----:B------:R-:W3:Y:S01]  /*15f80*/  LDC R240, c[0x0][0x230] ;  /* 0x00008c00fff07b82 */ /* 0x000ee20000000800 */
[----:B------:R-:W-:-:S07]  /*15f90*/  IMAD.WIDE R22, R152, 0x4, R22 ;  /* 0x0000000498167825 */ /* 0x000fce00078e0216 */
[----:B------:R-:W3:Y:S01]  /*15fa0*/  LDC R252, c[0x0][0x230] ;  /* 0x00008c00fffc7b82 */ /* 0x000ee20000000800 */
[----:B------:R-:W-:Y:S01]  /*15fb0*/  LDGSTS.E [R243+0x48004], desc[UR60][R22.64], !P5 ;  /* 0x4800400016f37fae */ /* 0x000fe2000e92187c */
[----:B------:R-:W-:-:S03]  /*15fc0*/  ISETP.GE.U32.AND P5, PT, R153, 0x7ffffd19, PT ;  /* 0x7ffffd199900780c */ /* 0x000fc60003fa6070 */
[----:B------:R1:W-:Y:S03]  /*15fd0*/  STL.64 [R1+0x248], R22 ;  /* 0x0002481601007387 */ /* 0x0003e60000100a00 */
[----:B-1----:R-:W1:Y:S08]  /*15fe0*/  LDC R91, c[0x0][0x230] ;  /* 0x00008c00ff5b7b82 */ /* 0x002e700000000800 */
[----:B------:R-:W1:Y:S01]  /*15ff0*/  LDC R90, c[0x0][0x230] ;  /* 0x00008c00ff5a7b82 */ /* 0x000e620000000800 */
[----:B------:R-:W3:Y:S01]  /*16000*/  LDL.LU.64 R22, [R1+0x420] ;  /* 0x0004200001167983 */ /* 0x000ee20000300a00 */
[----:B------:R-:W-:-:S03]  /*16010*/  IMAD.WIDE R226, R152, 0x4, R228 ;  /* 0x0000000498e27825 */ /* 0x000fc600078e02e4 */
[----:B------:R-:W2:Y:S01]  /*16020*/  LDL.LU.64 R228, [R1+0x418] ;  /* 0x0004180001e47983 */ /* 0x000ea20000300a00 */
[----:B------:R-:W-:-:S03]  /*16030*/  IMAD.WIDE R224, R152, 0x4, R224 ;  /* 0x0000000498e07825 */ /* 0x000fc600078e02e0 */
[----:B------:R-:W-:Y:S01]  /*16040*/  STL.64 [R1+0x268], R226 ;  /* 0x000268e201007387 */ /* 0x000fe20000100a00 */
[----:B------:R-:W-:-:S03]  /*16050*/  IMAD.WIDE R222, R152, 0x4, R230 ;  /* 0x0000000498de7825 */ /* 0x000fc600078e02e6 */
[----:B------:R1:W-:Y:S01]  /*16060*/  STL.64 [R1+0x288], R224 ;  /* 0x000288e001007387 */ /* 0x0003e20000100a00 */
[----:B------:R-:W-:-:S03]  /*16070*/  IMAD.WIDE R136, R152, 0x4, R234 ;  /* 0x0000000498887825 */ /* 0x000fc600078e02ea */
[----:B------:R-:W-:Y:S01]  /*16080*/  LDGSTS.E [R243+0x48008], desc[UR60][R226.64], !P6 ;  /* 0x48008000e2f37fae */ /* 0x000fe2000f12187c */
[----:B------:R-:W-:-:S03]  /*16090*/  IMAD.WIDE R104, R152, 0x4, R156 ;  /* 0x0000000498687825 */ /* 0x000fc600078e029c */
[----:B------:R-:W2:Y:S04]  /*160a0*/  LDL.LU.64 R156, [R1+0x410] ;  /* 0x00041000019c7983 */ /* 0x000ea80000300a00 */
[----:B------:R1:W-:Y:S04]  /*160b0*/  LDGSTS.E [R243+0x4800c], desc[UR60][R224.64], !P0 ;  /* 0x4800c000e0f37fae */ /* 0x0003e8000c12187c */
[----:B------:R-:W-:Y:S04]  /*160c0*/  STL.64 [R1+0x498], R222 ;  /* 0x000498de01007387 */ /* 0x000fe80000100a00 */
[----:B------:R-:W-:Y:S04]  /*160d0*/  LDGSTS.E [R243+0x4c000], desc[UR60][R222.64], !P1 ;  /* 0x4c000000def37fae */ /* 0x000fe8000c92187c */
[----:B------:R-:W-:Y:S01]  /*160e0*/  STL.64 [R1+0x4a0], R136 ;  /* 0x0004a08801007387 */ /* 0x000fe20000100a00 */
[----:B----4-:R-:W-:-:S03]  /*160f0*/  IMAD.WIDE R6, R152, 0x4, R6 ;  /* 0x0000000498067825 */ /* 0x010fc600078e0206 */
[----:B------:R-:W-:Y:S01]  /*16100*/  LDGSTS.E [R243+0x4c004], desc[UR60][R136.64], !P3 ;  /* 0x4c00400088f37fae */ /* 0x000fe2000d92187c */
[----:B-1----:R-:W1:Y:S03]  /*16110*/  LDC R224, c[0x0][0x230] ;  /* 0x00008c00ffe07b82 */ /* 0x002e660000000800 */
[----:B------:R-:W-:Y:S04]  /*16120*/  STL.64 [R1+0x4b0], R104 ;  /* 0x0004b06801007387 */ /* 0x000fe80000100a00 */
[----:B------:R-:W-:Y:S04]  /*16130*/  LDGSTS.E [R243+0x4c008], desc[UR60][R104.64], !P4 ;  /* 0x4c00800068f37fae */ /* 0x000fe8000e12187c */
[----:B------:R4:W-:Y:S04]  /*16140*/  STL.64 [R1+0x4c0], R6 ;  /* 0x0004c00601007387 */ /* 0x0009e80000100a00 */
[----:B------:R4:W-:Y:S04]  /*16150*/  LDGSTS.E [R243+0x4c00c], desc[UR60][R6.64], !P5 ;  /* 0x4c00c00006f37fae */ /* 0x0009e8000e92187c */
[----:B----4-:R-:W4:Y:S01]  /*16160*/  LDL.LU.64 R6, [R1+0x408] ;  /* 0x0004080001067983 */ /* 0x010f220000300a00 */
[----:B------:R-:W-:Y:S01]  /*16170*/  VIADD R153, R239, 0xfffffdf5 ;  /* 0xfffffdf5ef997836 */ /* 0x000fe20000000000 */
[----:B------:R-:W-:Y:S01]  /*16180*/  ISETP.GE.U32.AND P1, PT, R238, 0x7ffffd78, PT ;  /* 0x7ffffd78ee00780c */ /* 0x000fe20003f26070 */
[----:B------:R-:W1:Y:S01]  /*16190*/  LDC R243, c[0x0][0x230] ;  /* 0x00008c00fff37b82 */ /* 0x000e620000000800 */
[----:B------:R-:W4:Y:S04]  /*161a0*/  LDL.LU.64 R230, [R1+0x400] ;  /* 0x0004000001e67983 */ /* 0x000f280000300a00 */
[----:B------:R-:W4:Y:S01]  /*161b0*/  LDL.LU.64 R234, [R1+0x3f8] ;  /* 0x0003f80001ea7983 */ /* 0x000f220000300a00 */
[----:B---3--:R-:W-:-:S03]  /*161c0*/  IMAD.WIDE R238, R152, 0x4, R22 ;  /* 0x0000000498ee7825 */ /* 0x008fc600078e0216 */
[----:B------:R-:W3:Y:S01]  /*161d0*/  LDL.LU.64 R22, [R1+0x3f0] ;  /* 0x0003f00001167983 */ /* 0x000ee20000300a00 */
[----:B--2---:R-:W-:-:S04]  /*161e0*/  IMAD.WIDE R104, R152, 0x4, R156 ;  /* 0x0000000498687825 */ /* 0x004fc800078e029c */
[----:B----4-:R-:W-:Y:S01]  /*161f0*/  IMAD.WIDE R136, R152, 0x4, R6 ;  /* 0x0000000498887825 */ /* 0x010fe200078e0206 */
[----:B------:R2:W-:Y:S04]  /*16200*/  STL.64 [R1], R104 ;  /* 0x0000006801007387 */ /* 0x0005e80000100a00 */
[----:B------:R-:W4:Y:S04]  /*16210*/  LDL.LU.64 R156, [R1+0x3e8] ;  /* 0x0003e800019c7983 */ /* 0x000f280000300a00 */
[----:B------:R-:W4:Y:S04]  /*16220*/  LDL.LU.64 R222, [R1+0x3e0] ;  /* 0x0003e00001de7983 */ /* 0x000f280000300a00 */
[----:B------:R-:W4:Y:S01]  /*16230*/  LDL.LU.64 R6, [R1+0x3d8] ;  /* 0x0003d80001067983 */ /* 0x000f220000300a00 */
[----:B------:R-:W-:Y:S01]  /*16240*/  ISETP.GE.U32.AND P4, PT, R153, 0x7ffffd76, PT ;  /* 0x7ffffd769900780c */ /* 0x000fe20003f86070 */
[----:B------:R-:W-:Y:S01]  /*16250*/  VIADD R153, R241, 0xfffffdd7 ;  /* 0xfffffdd7f1997836 */ /* 0x000fe20000000000 */
[----:B------:R-:W-:Y:S01]  /*16260*/  ISETP.GE.U32.AND P3, PT, R155, 0x7ffffd77, PT ;  /* 0x7ffffd779b00780c */ /* 0x000fe20003f66070 */
[----:B------:R-:W-:Y:S01]  /*16270*/  LDGSTS.E [R9+0x40000], desc[UR60][R238.64], !P1 ;  /* 0x40000000ee097fae */ /* 0x000fe2000c92187c */
[----:B------:R-:W-:Y:S01]  /*16280*/  IADD3 R155, R240, -0x20c, RZ ;  /* 0xfffffdf4f09b7810 */ /* 0x000fe20007ffe0ff */
[----:B------:R-:W-:Y:S01]  /*16290*/  VIADD R240, R244, 0xfffffdd6 ;  /* 0xfffffdd6f4f07836 */ /* 0x000fe20000000000 */
[----:B------:R-:W-:Y:S01]  /*162a0*/  ISETP.GE.U32.AND P6, PT, R153, 0x7ffffd58, PT ;  /* 0x7ffffd589900780c */ /* 0x000fe20003fc6070 */
[----:B------:R-:W-:Y:S01]  /*162b0*/  VIADD R153, R252, 0xfffffdd5 ;  /* 0xfffffdd5fc997836 */ /* 0x000fe20000000000 */
[----:B------:R-:W3:Y:S02]  /*162c0*/  LDC R244, c[0x0][0x230] ;  /* 0x00008c00fff47b82 */ /* 0x000ee40000000800 */
[----:B------:R-:W-:Y:S01]  /*162d0*/  ISETP.GE.U32.AND P0, PT, R240, 0x7ffffd57, PT ;  /* 0x7ffffd57f000780c */ /* 0x000fe20003f06070 */
[----:B------:R-:W-:Y:S01]  /*162e0*/  IMAD.WIDE R240, R152, 0x4, R228 ;  /* 0x0000000498f07825 */ /* 0x000fe200078e02e4 */
[----:B------:R-:W-:-:S03]  /*162f0*/  ISETP.GE.U32.AND P1, PT, R153, 0x7ffffd56, PT ;  /* 0x7ffffd569900780c */ /* 0x000fc60003f26070 */
[----:B------:R-:W-:Y:S01]  /*16300*/  VIADD R153, R91, 0xfffffdd4 ;  /* 0xfffffdd45b997836 */ /* 0x000fe20000000000 */
[----:B------:R-:W-:Y:S01]  /*16310*/  LDGSTS.E [R9+0x40004], desc[UR60][R240.64], !P3 ;  /* 0x40004000f0097fae */ /* 0x000fe2000d92187c */
[----:B------:R-:W3:Y:S03]  /*16320*/  LDC R91, c[0x0][0x230] ;  /* 0x00008c00ff5b7b82 */ /* 0x000ee60000000800 */
[----:B------:R-:W-:Y:S01]  /*16330*/  ISETP.GE.U32.AND P3, PT, R153, 0x7ffffd55, PT ;  /* 0x7ffffd559900780c */ /* 0x000fe20003f66070 */
[----:B------:R2:W-:Y:S01]  /*16340*/  LDGSTS.E [R9+0x40008], desc[UR60][R104.64], !P4 ;  /* 0x4000800068097fae */ /* 0x0005e2000e12187c */
[----:B------:R-:W-:-:S03]  /*16350*/  IADD3 R153, R90, -0x249, RZ ;  /* 0xfffffdb75a997810 */ /* 0x000fc60007ffe0ff */
[----:B------:R-:W3:Y:S01]  /*16360*/  LDC R90, c[0x0][0x230] ;  /* 0x00008c00ff5a7b82 */ /* 0x000ee20000000800 */
[----:B------:R-:W-:Y:S01]  /*16370*/  ISETP.GE.U32.AND P5, PT, R155, 0x7ffffd75, PT ;  /* 0x7ffffd759b00780c */ /* 0x000fe20003fa6070 */
[----:B-1----:R-:W-:Y:S01]  /*16380*/  VIADD R155, R243, 0xfffffdb6 ;  /* 0xfffffdb6f39b7836 */ /* 0x002fe20000000000 */
[----:B------:R-:W-:Y:S01]  /*16390*/  ISETP.GE.U32.AND P4, PT, R153, 0x7ffffd38, PT ;  /* 0x7ffffd389900780c */ /* 0x000fe20003f86070 */
[----:B------:R-:W-:Y:S02]  /*163a0*/  VIADD R153, R224, 0xfffffdb5 ;  /* 0xfffffdb5e0997836 */ /* 0x000fe40000000000 */
[C---:B------:R-:W-:Y:S01]  /*163b0*/  IMAD.WIDE R224, R152.reuse, 0x4, R234 ;  /* 0x0000000498e07825 */ /* 0x040fe200078e02ea */
[----:B------:R1:W-:Y:S01]  /*163c0*/  STL.64 [R1+0x8], R136 ;  /* 0x0000088801007387 */ /* 0x0003e20000100a00 */
[----:B------:R-:W4:Y:S02]  /*163d0*/  LDC R252, c[0x0][0x230] ;  /* 0x00008c00fffc7b82 */ /* 0x000f240000000800 */
[----:B--2---:R-:W-:-:S04]  /*163e0*/  IMAD.WIDE R104, R152, 0x4, R230 ;  /* 0x0000000498687825 */ /* 0x004fc800078e02e6 */
[----:B---3--:R-:W-:Y:S01]  /*163f0*/  IMAD.WIDE R22, R152, 0x4, R22 ;  /* 0x0000000498167825 */ /* 0x008fe200078e0216 */
[----:B------:R1:W-:Y:S01]  /*16400*/  LDGSTS.E [R9+0x4000c], desc[UR60][R136.64], !P5 ;  /* 0x4000c00088097fae */ /* 0x0003e2000e92187c */
[----:B------:R-:W-:Y:S01]  /*16410*/  ISETP.GE.U32.AND P5, PT, R155, 0x7ffffd37, PT ;  /* 0x7ffffd379b00780c */ /* 0x000fe20003fa6070 */
[----:B------:R-:W2:Y:S01]  /*16420*/  LDC R243, c[0x0][0x230] ;  /* 0x00008c00fff37b82 */ /* 0x000ea20000000800 */
[----:B------:R-:W-:Y:S01]  /*16430*/  VIADD R155, R244, 0xfffffdb4 ;  /* 0xfffffdb4f49b7836 */ /* 0x000fe20000000000 */
[----:B------:R3:W-:Y:S04]  /*16440*/  STL.64 [R1+0x190], R104 ;  /* 0x0001906801007387 */ /* 0x0007e80000100a00 */
[----:B------:R3:W-:Y:S02]  /*16450*/  STL.64 [R1+0x1a0], R224 ;  /* 0x0001a0e001007387 */ /* 0x0007e40000100a00 */
[----:B------:R-:W2:Y:S02]  /*16460*/  LDC R244, c[0x0][0x230] ;  /* 0x00008c00fff47b82 */ /* 0x000ea40000000800 */
[----:B------:R3:W-:Y:S04]  /*16470*/  STL.64 [R1+0x1b0], R22 ;  /* 0x0001b01601007387 */ /* 0x0007e80000100a00 */
[----:B------:R-:W2:Y:S02]  /*16480*/  LDL.LU.64 R226, [R1+0x3d0] ;  /* 0x0003d00001e27983 */ /* 0x000ea40000300a00 */
[----:B-1----:R-:W1:Y:S02]  /*16490*/  LDC R136, c[0x0][0x230] ;  /* 0x00008c00ff887b82 */ /* 0x002e640000000800 */
[----:B------:R3:W-:Y:S01]  /*164a0*/  LDGSTS.E [R9+0x44000], desc[UR60][R104.64], !P6 ;  /* 0x4400000068097fae */ /* 0x0007e2000f12187c */
[----:B------:R-:W-:-:S03]  /*164b0*/  ISETP.GE.U32.AND P6, PT, R153, 0x7ffffd36, PT ;  /* 0x7ffffd369900780c */ /* 0x000fc60003fc6070 */
[----:B------:R-:W2:Y:S01]  /*164c0*/  LDL.LU.64 R234, [R1+0x3c8] ;  /* 0x0003c80001ea7983 */ /* 0x000ea20000300a00 */
[----:B------:R-:W-:-:S03]  /*164d0*/  VIADD R153, R91, 0xfffffd97 ;  /* 0xfffffd975b997836 */ /* 0x000fc60000000000 */
[----:B------:R-:W-:Y:S01]  /*164e0*/  LDGSTS.E [R9+0x44004], desc[UR60][R224.64], !P0 ;  /* 0x44004000e0097fae */ /* 0x000fe2000c12187c */
[----:B------:R-:W-:Y:S01]  /*164f0*/  ISETP.GE.U32.AND P0, PT, R155, 0x7ffffd35, PT ;  /* 0x7ffffd359b00780c */ /* 0x000fe20003f06070 */
[----:B------:R-:W-:Y:S02]  /*16500*/  VIADD R155, R90, 0xfffffd95 ;  /* 0xfffffd955a9b7836 */ /* 0x000fe40000000000 */
[----:B------:R-:W2:Y:S01]  /*16510*/  LDL.LU.64 R228, [R1+0x3b0] ;  /* 0x0003b00001e47983 */ /* 0x000ea20000300a00 */
[----:B---3--:R-:W3:Y:S03]  /*16520*/  LDC R105, c[0x0][0x230] ;  /* 0x00008c00ff697b82 */ /* 0x008ee60000000800 */
[----:B------:R-:W-:Y:S04]  /*16530*/  LDGSTS.E [R9+0x44008], desc[UR60][R22.64], !P1 ;  /* 0x4400800016097fae */ /* 0x000fe8000c92187c */
[----:B------:R-:W3:Y:S01]  /*16540*/  LDL.LU.64 R224, [R1+0x398] ;  /* 0x0003980001e07983 */ /* 0x000ee20000300a00 */
[----:B------:R-:W3:Y:S03]  /*16550*/  LDC R104, c[0x0][0x230] ;  /* 0x00008c00ff687b82 */ /* 0x000ee60000000800 */
[----:B------:R-:W3:Y:S04]  /*16560*/  LDL.LU.64 R230, [R1+0x338] ;  /* 0x0003380001e67983 */ /* 0x000ee80000300a00 */
[----:B------:R-:W3:Y:S01]  /*16570*/  LDL.LU.64 R22, [R1+0x310] ;  /* 0x0003100001167983 */ /* 0x000ee20000300a00 */
[----:B----4-:R-:W-:-:S04]  /*16580*/  IMAD.WIDE R156, R152, 0x4, R156 ;  /* 0x00000004989c7825 */ /* 0x010fc800078e029c */
[C---:B------:R-:W-:Y:S01]  /*16590*/  IMAD.WIDE R90, R152.reuse, 0x4, R222 ;  /* 0x00000004985a7825 */ /* 0x040fe200078e02de */
[----:B------:R4:W-:Y:S03]  /*165a0*/  STL.64 [R1+0x1b8], R156 ;  /* 0x0001b89c01007387 */ /* 0x0009e60000100a00 */
[----:B------:R-:W-:Y:S01]  /*165b0*/  IMAD.WIDE R6, R152, 0x4, R6 ;  /* 0x0000000498067825 */ /* 0x000fe200078e0206 */
[----:B------:R1:W-:Y:S04]  /*165c0*/  STL.64 [R1+0x290], R90 ;  /* 0x0002905a01007387 */ /* 0x0003e80000100a00 */
[----:B------:R-:W-:Y:S04]  /*165d0*/  LDGSTS.E [R9+0x4400c], desc[UR60][R156.64], !P3 ;  /* 0x4400c0009c097fae */ /* 0x000fe8000d92187c */
[----:B------:R1:W-:Y:S01]  /*165e0*/  STL.64 [R1+0x2a0], R6 ;  /* 0x0002a00601007387 */ /* 0x0003e20000100a00 */
[----:B------:R-:W-:-:S03]  /*165f0*/  ISETP.GE.U32.AND P1, PT, R153, 0x7ffffd18, PT ;  /* 0x7ffffd189900780c */ /* 0x000fc60003f26070 */
[----:B------:R1:W-:Y:S04]  /*16600*/  LDGSTS.E [R9+0x48000], desc[UR60][R90.64], !P4 ;  /* 0x480000005a097fae */ /* 0x0003e8000e12187c */
[----:B----4-:R-:W4:Y:S01]  /*16610*/  LDL.LU.64 R156, [R1+0x300] ;  /* 0x00030000019c7983 */ /* 0x010f220000300a00 */
[----:B------:R-:W-:Y:S02]  /*16620*/  IADD3 R153, R252, -0x26a, RZ ;  /* 0xfffffd96fc997810 */ /* 0x000fe40007ffe0ff */
[----:B------:R-:W-:Y:S01]  /*16630*/  ISETP.GE.U32.AND P4, PT, R155, 0x7ffffd16, PT ;  /* 0x7ffffd169b00780c */ /* 0x000fe20003f86070 */
[----:B------:R1:W-:Y:S01]  /*16640*/  LDGSTS.E [R9+0x48004], desc[UR60][R6.64], !P5 ;  /* 0x4800400006097fae */ /* 0x0003e2000e92187c */
[----:B------:R-:W-:Y:S01]  /*16650*/  ISETP.GE.U32.AND P3, PT, R153, 0x7ffffd17, PT ;  /* 0x7ffffd179900780c */ /* 0x000fe20003f66070 */
[----:B--2---:R-:W-:Y:S01]  /*16660*/  VIADD R153, R243, 0xfffffd94 ;  /* 0xfffffd94f3997836 */ /* 0x004fe20000000000 */
[----:B------:R-:W2:Y:S08]  /*16670*/  LDC R252, c[0x0][0x230] ;  /* 0x00008c00fffc7b82 */ /* 0x000eb00000000800 */
[----:B-1----:R-:W1:Y:S08]  /*16680*/  LDC R91, c[0x0][0x230] ;  /* 0x00008c00ff5b7b82 */ /* 0x002e700000000800 */
[----:B------:R-:W1:Y:S08]  /*16690*/  LDC R7, c[0x0][0x230] ;  /* 0x00008c00ff077b82 */ /* 0x000e700000000800 */
[----:B------:R-:W1:Y:S01]  /*166a0*/  LDC R6, c[0x0][0x230] ;  /* 0x00008c00ff067b82 */ /* 0x000e620000000800 */
[----:B------:R-:W-:Y:S01]  /*166b0*/  ISETP.GE.U32.AND P5, PT, R153, 0x7ffffd15, PT ;  /* 0x7ffffd159900780c */ /* 0x000fe20003fa6070 */
[----:B------:R-:W-:-:S02]  /*166c0*/  VIADD R243, R136, 0xfffffdf3 ;  /* 0xfffffdf388f37836 */ /* 0x000fc40000000000 */
[----:B------:R-:W-:-:S04]  /*166d0*/  IMAD.WIDE R222, R152, 0x4, R226 ;  /* 0x0000000498de7825 */ /* 0x000fc800078e02e2 */
[----:B------:R-:W2:Y:S01]  /*166e0*/  LDC R90, c[0x0][0x230] ;  /* 0x00008c00ff5a7b82 */ /* 0x000ea20000000800 */
[----:B------:R-:W2:Y:S01]  /*166f0*/  LDL.LU.64 R226, [R1+0x2f8] ;  /* 0x0002f80001e27983 */ /* 0x000ea20000300a00 */
[----:B------:R-:W-:-:S03]  /*16700*/  IMAD.WIDE R234, R152, 0x4, R234 ;  /* 0x0000000498ea7825 */ /* 0x000fc600078e02ea */
[----:B------:R1:W-:Y:S01]  /*16710*/  STL.64 [R1+0x2b0], R222 ;  /* 0x0002b0de01007387 */ /* 0x0003e20000100a00 */
[----:B------:R-:W-:-:S03]  /*16720*/  IMAD.WIDE R228, R152, 0x4, R228 ;  /* 0x0000000498e47825 */ /* 0x000fc600078e02e4 */
[----:B------:R-:W-:Y:S04]  /*16730*/  STL.64 [R1+0x2b8], R234 ;  /* 0x0002b8ea01007387 */ /* 0x000fe80000100a00 */
[----:B------:R1:W-:Y:S01]  /*16740*/  STL.64 [R1+0x458], R228 ;  /* 0x000458e401007387 */ /* 0x0003e20000100a00 */
[----:B---3--:R-:W-:-:S03]  /*16750*/  IMAD.WIDE R224, R152, 0x4, R224 ;  /* 0x0000000498e07825 */ /* 0x008fc600078e02e0 */
[----:B------:R-:W-:Y:S01]  /*16760*/  LDGSTS.E [R9+0x48008], desc[UR60][R222.64], !P6 ;  /* 0x48008000de097fae */ /* 0x000fe2000f12187c */
[----:B------:R-:W-:-:S03]  /*16770*/  IMAD.WIDE R136, R152, 0x4, R230 ;  /* 0x0000000498887825 */ /* 0x000fc600078e02e6 */
[----:B------:R-:W-:Y:S01]  /*16780*/  LDGSTS.E [R9+0x4800c], desc[UR60][R234.64], !P0 ;  /* 0x4800c000ea097fae */ /* 0x000fe2000c12187c */
[----:B------:R-:W-:-:S03]  /*16790*/  IMAD.WIDE R22, R152, 0x4, R22 ;  /* 0x0000000498167825 */ /* 0x000fc600078e0216 */
[----:B------:R-:W3:Y:S01]  /*167a0*/  LDL.LU.64 R230, [R1+0x2f0] ;  /* 0x0002f00001e67983 */ /* 0x000ee20000300a00 */
[----:B------:R-:W-:-:S03]  /*167b0*/  VIADD R155, R105, 0xfffffdf2 ;  /* 0xfffffdf2699b7836 */ /* 0x000fc60000000000 */
[----:B------:R-:W-:Y:S04]  /*167c0*/  STL.64 [R1+0x460], R224 ;  /* 0x000460e001007387 */ /* 0x000fe80000100a00 */
[----:B------:R1:W-:Y:S04]  /*167d0*/  LDGSTS.E [R9+0x4c000], desc[UR60][R228.64], !P1 ;  /* 0x4c000000e4097fae */ /* 0x0003e8000c92187c */
[----:B-1----:R-:W3:Y:S04]  /*167e0*/  LDL.LU.64 R222, [R1+0x700] ;  /* 0x0007000001de7983 */ /* 0x002ee80000300a00 */
[----:B------:R-:W-:Y:S01]  /*167f0*/  LDGSTS.E [R9+0x4c004], desc[UR60][R224.64], !P3 ;  /* 0x4c004000e0097fae */ /* 0x000fe2000d92187c */
[----:B------:R-:W-:-:S03]  /*16800*/  ISETP.GE.U32.AND P3, PT, R155, 0x7ffffd73, PT ;  /* 0x7ffffd739b00780c */ /* 0x000fc60003f66070 */
[----:B------:R4:W-:Y:S01]  /*16810*/  STL.64 [R1+0x468], R136 ;  /* 0x0004688801007387 */ /* 0x0009e20000100a00 */
[----:B------:R-:W-:Y:S01]  /*16820*/  IADD3 R153, R244, -0x20f, RZ ;  /* 0xfffffdf1f4997810 */ /* 0x000fe20007ffe0ff */
[----:B------:R-:W1:Y:S02]  /*16830*/  LDC R228, c[0x0][0x230] ;  /* 0x00008c00ffe47b82 */ /* 0x000e640000000800 */
[----:B------:R4:W-:Y:S01]  /*16840*/  LDGSTS.E [R9+0x4c008], desc[UR60][R136.64], !P4 ;  /* 0x4c00800088097fae */ /* 0x0009e2000e12187c */
[----:B------:R-:W-:-:S03]  /*16850*/  VIADD R155, R6, 0xfffffdd2 ;  /* 0xfffffdd2069b7836 */ /* 0x000fc60000000000 */
[----:B------:R4:W-:Y:S01]  /*16860*/  STL.64 [R1+0x478], R22 ;  /* 0x0004781601007387 */ /* 0x0009e20000100a00 */
[----:B------:R-:W-:Y:S01]  /*16870*/  ISETP.GE.U32.AND P1, PT, R243, 0x7ffffd74, PT ;  /* 0x7ffffd74f300780c */ /* 0x000fe20003f26070 */
[----:B------:R-:W1:Y:S02]  /*16880*/  LDC R244, c[0x0][0x230] ;  /* 0x00008c00fff47b82 */ /* 0x000e640000000800 */
[----:B------:R4:W-:Y:S02]  /*16890*/  LDGSTS.E [R9+0x4c00c], desc[UR60][R22.64], !P5 ;  /* 0x4c00c00016097fae */ /* 0x0009e4000e92187c */
[----:B----4-:R-:W-:Y:S02]  /*168a0*/  IMAD.WIDE R136, R152, 0x4, R156 ;  /* 0x0000000498887825 */ /* 0x010fe400078e029c */
[----:B------:R-:W4:Y:S01]  /*168b0*/  LDL.LU.64 R22, [R1+0x2e8] ;  /* 0x0002e80001167983 */ /* 0x000f220000300a00 */
[----:B------:R-:W-:Y:S01]  /*168c0*/  ISETP.GE.U32.AND P4, PT, R153, 0x7ffffd72, PT ;  /* 0x7ffffd729900780c */ /* 0x000fe20003f86070 */
[----:B------:R-:W4:Y:S01]  /*168d0*/  LDC R243, c[0x0][0x230] ;  /* 0x00008c00fff37b82 */ /* 0x000f220000000800 */
[----:B------:R-:W-:Y:S01]  /*168e0*/  VIADD R9, R7, 0xfffffdd3 ;  /* 0xfffffdd307097836 */ /* 0x000fe20000000000 */
[----:B------:R-:W4:Y:S04]  /*168f0*/  LDL.LU.64 R234, [R1+0x2e0] ;  /* 0x0002e00001ea7983 */ /* 0x000f280000300a00 */
[----:B------:R-:W4:Y:S04]  /*16900*/  LDL.LU.64 R6, [R1+0x2d8] ;  /* 0x0002d80001067983 */ /* 0x000f280000300a00 */
[----:B------:R3:W-:Y:S04]  /*16910*/  STL.64 [R1+0x10], R136 ;  /* 0x0000108801007387 */ /* 0x0007e80000100a00 */
[----:B------:R-:W4:Y:S01]  /*16920*/  LDL.LU.64 R156, [R1+0x2d0] ;  /* 0x0002d000019c7983 */ /* 0x000f220000300a00 */
[----:B--2---:R-:W-:Y:S01]  /*16930*/  VIADD R153, R252, 0xfffffdf0 ;  /* 0xfffffdf0fc997836 */ /* 0x004fe20000000000 */
[----:B------:R-:W-:Y:S01]  /*16940*/  ISETP.GE.U32.AND P6, PT, R9, 0x7ffffd54, PT ;  /* 0x7ffffd540900780c */ /* 0x000fe20003fc6070 */
[----:B------:R-:W-:Y:S01]  /*16950*/  VIADD R9, R104, 0xfffffdd1 ;  /* 0xfffffdd168097836 */ /* 0x000fe20000000000 */
[----:B------:R3:W-:Y:S01]  /*16960*/  LDGSTS.E [R8+0x40000], desc[UR60][R136.64], !P1 ;  /* 0x4000000088087fae */ /* 0x0007e2000c92187c */
[----:B------:R-:W-:Y:S01]  /*16970*/  ISETP.GE.U32.AND P0, PT, R155, 0x7ffffd53, PT ;  /* 0x7ffffd539b00780c */ /* 0x000fe20003f06070 */
[----:B------:R-:W2:Y:S01]  /*16980*/  LDC R252, c[0x0][0x230] ;  /* 0x00008c00fffc7b82 */ /* 0x000ea20000000800 */
[----:B------:R-:W-:-:S02]  /*16990*/  ISETP.GE.U32.AND P5, PT, R153, 0x7ffffd71, PT ;  /* 0x7ffffd719900780c */ /* 0x000fc40003fa6070 */
[----:B------:R-:W-:Y:S02]  /*169a0*/  ISETP.GE.U32.AND P1, PT, R9, 0x7ffffd52, PT ;  /* 0x7ffffd520900780c */ /* 0x000fe40003f26070 */
[----:B------:R-:W-:-:S03]  /*169b0*/  IADD3 R9, R91, -0x230, RZ ;  /* 0xfffffdd05b097810 */ /* 0x000fc60007ffe0ff */
[----:B------:R-:W2:Y:S08]  /*169c0*/  LDC R155, c[0x0][0x230] ;  /* 0x00008c00ff9b7b82 */ /* 0x000eb00000000800 */
[----:B------:R-:W2:Y:S01]  /*169d0*/  LDC R91, c[0x0][0x230] ;  /* 0x00008c00ff5b7b82 */ /* 0x000ea20000000800 */
[----:B------:R-:W-:-:S05]  /*169e0*/  IMAD.WIDE R104, R152, 0x4, R226 ;  /* 0x0000000498687825 */ /* 0x000fca00078e02e2 */
[----:B------:R1:W-:Y:S04]  /*169f0*/  STL.64 [R1+0x18], R104 ;  /* 0x0000186801007387 */ /* 0x0003e80000100a00 */
[----:B------:R-:W-:Y:S01]  /*16a00*/  LDGSTS.E [R8+0x40004], desc[UR60][R104.64], !P3 ;  /* 0x4000400068087fae */ /* 0x000fe2000d92187c */
[----:B------:R-:W-:Y:S01]  /*16a10*/  ISETP.GE.U32.AND P3, PT, R9, 0x7ffffd51, PT ;  /* 0x7ffffd510900780c */ /* 0x000fe20003f66070 */
[----:B------:R-:W-:Y:S02]  /*16a20*/  VIADD R9, R90, 0xfffffdb3 ;  /* 0xfffffdb35a097836 */ /* 0x000fe40000000000 */
[----:B------:R-:W2:Y:S01]  /*16a30*/  LDC R90, c[0x0][0x230] ;  /* 0x00008c00ff5a7b82 */ /* 0x000ea20000000800 */
[----:B---3--:R-:W-:-:S05]  /*16a40*/  IMAD.WIDE R136, R152, 0x4, R230 ;  /* 0x0000000498887825 */ /* 0x008fca00078e02e6 */
[----:B------:R3:W-:Y:S04]  /*16a50*/  STL.64 [R1+0x28], R136 ;  /* 0x0000288801007387 */ /* 0x0007e80000100a00 */
[----:B------:R3:W-:Y:S04]  /*16a60*/  LDGSTS.E [R8+0x40008], desc[UR60][R136.64], !P4 ;  /* 0x4000800088087fae */ /* 0x0007e8000e12187c */
[----:B-1----:R-:W2:Y:S04]  /*16a70*/  LDL.LU.64 R104, [R1+0x2c8] ;  /* 0x0002c80001687983 */ /* 0x002ea80000300a00 */
[----:B------:R-:W2:Y:S01]  /*16a80*/  LDL.LU.64 R224, [R1+0x2c0] ;  /* 0x0002c00001e07983 */ /* 0x000ea20000300a00 */
[----:B------:R-:W-:Y:S01]  /*16a90*/  ISETP.GE.U32.AND P4, PT, R9, 0x7ffffd34, PT ;  /* 0x7ffffd340900780c */ /* 0x000fe20003f86070 */
[----:B------:R-:W-:-:S02]  /*16aa0*/  VIADD R9, R228, 0xfffffdb1 ;  /* 0xfffffdb1e4097836 */ /* 0x000fc40000000000 */
[C---:B----4-:R-:W-:Y:S02]  /*16ab0*/  IMAD.WIDE R226, R152.reuse, 0x4, R22 ;  /* 0x0000000498e27825 */ /* 0x050fe400078e0216 */
[----:B------:R-:W4:Y:S02]  /*16ac0*/  LDL.LU.64 R22, [R1+0x280] ;  /* 0x0002800001167983 */ /* 0x000f240000300a00 */
[----:B---3--:R-:W-:-:S04]  /*16ad0*/  IMAD.WIDE R136, R152, 0x4, R234 ;  /* 0x0000000498887825 */ /* 0x008fc800078e02ea */
[C---:B------:R-:W-:Y:S01]  /*16ae0*/  IMAD.WIDE R6, R152.reuse, 0x4, R6 ;  /* 0x0000000498067825 */ /* 0x040fe200078e0206 */
[----:B------:R-:W-:Y:S04]  /*16af0*/  STL.64 [R1+0x30], R226 ;  /* 0x000030e201007387 */ /* 0x000fe80000100a00 */
[----:B------:R-:W-:Y:S01]  /*16b00*/  LDGSTS.E [R8+0x4000c], desc[UR60][R226.64], !P5 ;  /* 0x4000c000e2087fae */ /* 0x000fe2000e92187c */
[----:B------:R-:W-:-:S03]  /*16b10*/  IMAD.WIDE R156, R152, 0x4, R156 ;  /* 0x00000004989c7825 */ /* 0x000fc600078e029c */
[----:B------:R1:W-:Y:S04]  /*16b20*/  STL.64 [R1+0x1c0], R136 ;  /* 0x0001c08801007387 */ /* 0x0003e80000100a00 */
[----:B------:R1:W-:Y:S04]  /*16b30*/  LDGSTS.E [R8+0x44000], desc[UR60][R136.64], !P6 ;  /* 0x4400000088087fae */ /* 0x0003e8000f12187c */
[----:B------:R3:W-:Y:S04]  /*16b40*/  STL.64 [R1+0x1c8], R6 ;  /* 0x0001c80601007387 */ /* 0x0007e80000100a00 */
[----:B------:R-:W-:Y:S04]  /*16b50*/  LDGSTS.E [R8+0x44004], desc[UR60][R6.64], !P0 ;  /* 0x4400400006087fae */ /* 0x000fe8000c12187c */
[----:B------:R3:W-:Y:S01]  /*16b60*/  STL.64 [R1+0x1d0], R156 ;  /* 0x0001d09c01007387 */ /* 0x0007e20000100a00 */
[----:B-1----:R-:W1:Y:S03]  /*16b70*/  LDC R137, c[0x0][0x230] ;  /* 0x00008c00ff897b82 */ /* 0x002e660000000800 */
[----:B------:R-:W-:Y:S04]  /*16b80*/  LDGSTS.E [R8+0x44008], desc[UR60][R156.64], !P1 ;  /* 0x440080009c087fae */ /* 0x000fe8000c92187c */
[----:B---3--:R-:W3:Y:S01]  /*16b90*/  LDL.LU.64 R6, [R1+0x270] ;  /* 0x0002700001067983 */ /* 0x008ee20000300a00 */
[----:B------:R-:W1:Y:S03]  /*16ba0*/  LDC R136, c[0x0][0x230] ;  /* 0x00008c00ff887b82 */ /* 0x000e660000000800 */
[----:B------:R-:W3:Y:S04]  /*16bb0*/  LDL.LU.64 R234, [R1+0x1d8] ;  /* 0x0001d80001ea7983 */ /* 0x000ee80000300a00 */
[----:B------:R-:W3:Y:S04]  /*16bc0*/  LDL.LU.64 R230, [R1+0x1a8] ;  /* 0x0001a80001e67983 */ /* 0x000ee80000300a00 */
[----:B------:R-:W3:Y:S04]  /*16bd0*/  LDL.LU.64 R228, [R1+0x198] ;  /* 0x0001980001e47983 */ /* 0x000ee80000300a00 */
[----:B------:R-:W3:Y:S04]  /*16be0*/  LDL.LU.64 R226, [R1+0x178] ;  /* 0x0001780001e27983 */ /* 0x000ee80000300a00 */
[----:B------:R-:W3:Y:S01]  /*16bf0*/  LDL.LU.64 R156, [R1+0x168] ;  /* 0x00016800019c7983 */ /* 0x000ee20000300a00 */
[----:B------:R-:W-:Y:S01]  /*16c00*/  VIADD R153, R243, 0xfffffdb2 ;  /* 0xfffffdb2f3997836 */ /* 0x000fe20000000000 */
[----:B------:R-:W-:Y:S01]  /*16c10*/  ISETP.GE.U32.AND P6, PT, R9, 0x7ffffd32, PT ;  /* 0x7ffffd320900780c */ /* 0x000fe20003fc6070 */
[----:B------:R-:W3:Y:S03]  /*16c20*/  LDC R243, c[0x0][0x230] ;  /* 0x00008c00fff37b82 */ /* 0x000ee60000000800 */
[----:B------:R-:W-:Y:S01]  /*16c30*/  ISETP.GE.U32.AND P5, PT, R153, 0x7ffffd33, PT ;  /* 0x7ffffd339900780c */ /* 0x000fe20003fa6070 */
[----:B--2---:R-:W-:Y:S01]  /*16c40*/  VIADD R153, R155, 0xfffffdb0 ;  /* 0xfffffdb09b997836 */ /* 0x004fe20000000000 */
[----:B------:R-:W-:-:S04]  /*16c50*/  IADD3 R9, R91, -0x26d, RZ ;  /* 0xfffffd935b097810 */ /* 0x000fc80007ffe0ff */
[----:B------:R-:W-:Y:S01]  /*16c60*/  ISETP.GE.U32.AND P0, PT, R153, 0x7ffffd31, PT ;  /* 0x7ffffd319900780c */ /* 0x000fe20003f06070 */
[----:B------:R-:W-:Y:S02]  /*16c70*/  VIADD R153, R90, 0xfffffd91 ;  /* 0xfffffd915a997836 */ /* 0x000fe40000000000 */
[----:B------:R-:W-:-:S04]  /*16c80*/  IMAD.WIDE R104, R152, 0x4, R104 ;  /* 0x0000000498687825 */ /* 0x000fc800078e0268 */
[----:B------:R-:W-:Y:S01]  /*16c90*/  IMAD.WIDE R90, R152, 0x4, R224 ;  /* 0x00000004985a7825 */ /* 0x000fe200078e02e0 */
[----:B------:R2:W-:Y:S04]  /*16ca0*/  STL.64 [R1+0x1e0], R104 ;  /* 0x0001e06801007387 */ /* 0x0005e80000100a00 */
[----:B------:R2:W-:Y:S04]  /*16cb0*/  LDGSTS.E [R8+0x4400c], desc[UR60][R104.64], !P3 ;  /* 0x4400c00068087fae */ /* 0x0005e8000d92187c */
[----:B------:R3:W-:Y:S04]  /*16cc0*/  STL.64 [R1+0x258], R90 ;  /* 0x0002585a01007387 */ /* 0x0007e80000100a00 */
[----:B------:R3:W-:Y:S01]  /*16cd0*/  LDGSTS.E [R8+0x48000], desc[UR60][R90.64], !P4 ;  /* 0x480000005a087fae */ /* 0x0007e2000e12187c */
[----:B------:R-:W-:Y:S01]  /*16ce0*/  ISETP.GE.U32.AND P4, PT, R153, 0x7ffffd12, PT ;  /* 0x7ffffd129900780c */ /* 0x000fe20003f86070 */
[----:B-1----:R-:W-:Y:S01]  /*16cf0*/  VIADD R155, R137, 0xfffffdef ;  /* 0xfffffdef899b7836 */ /* 0x002fe20000000000 */
[----:B------:R-:W-:Y:S01]  /*16d00*/  IADD3 R153, R136, -0x212, RZ ;  /* 0xfffffdee88997810 */ /* 0x000fe20007ffe0ff */
[----:B--2---:R-:W1:Y:S01]  /*16d10*/  LDC R105, c[0x0][0x230] ;  /* 0x00008c00ff697b82 */ /* 0x004e620000000800 */
[----:B----4-:R-:W-:-:S04]  /*16d20*/  IMAD.WIDE R22, R152, 0x4, R22 ;  /* 0x0000000498167825 */ /* 0x010fc800078e0216 */
[C---:B---3--:R-:W-:Y:S01]  /*16d30*/  IMAD.WIDE R6, R152.reuse, 0x4, R6 ;  /* 0x0000000498067825 */ /* 0x048fe200078e0206 */
[----:B------:R2:W-:Y:S03]  /*16d40*/  STL.64 [R1+0x260], R22 ;  /* 0x0002601601007387 */ /* 0x0005e60000100a00 */
[C---:B------:R-:W-:Y:S01]  /*16d50*/  IMAD.WIDE R234, R152.reuse, 0x4, R234 ;  /* 0x0000000498ea7825 */ /* 0x040fe200078e02ea */
[----:B------:R-:W-:Y:S03]  /*16d60*/  LDGSTS.E [R8+0x48004], desc[UR60][R22.64], !P5 ;  /* 0x4800400016087fae */ /* 0x000fe6000e92187c */
[C---:B------:R-:W-:Y:S01]  /*16d70*/  IMAD.WIDE R230, R152.reuse, 0x4, R230 ;  /* 0x0000000498e67825 */ /* 0x040fe200078e02e6 */
[----:B------:R-:W-:Y:S03]  /*16d80*/  LDGSTS.E [R8+0x48008], desc[UR60][R6.64], !P6 ;  /* 0x4800800006087fae */ /* 0x000fe6000f12187c */
[C---:B------:R-:W-:Y:S01]  /*16d90*/  IMAD.WIDE R228, R152.reuse, 0x4, R228 ;  /* 0x0000000498e47825 */ /* 0x040fe200078e02e4 */
[----:B------:R-:W-:Y:S01]  /*16da0*/  ISETP.GE.U32.AND P1, PT, R9, 0x7ffffd14, PT ;  /* 0x7ffffd140900780c */ /* 0x000fe20003f26070 */
[----:B------:R-:W3:Y:S01]  /*16db0*/  LDC R91, c[0x0][0x230] ;  /* 0x00008c00ff5b7b82 */ /* 0x000ee20000000800 */
[----:B------:R-:W-:Y:S04]  /*16dc0*/  LDGSTS.E [R8+0x4800c], desc[UR60][R234.64], !P0 ;  /* 0x4800c000ea087fae */ /* 0x000fe8000c12187c */
[----:B--2---:R-:W2:Y:S01]  /*16dd0*/  LDL.LU.64 R22, [R1+0x150] ;  /* 0x0001500001167983 */ /* 0x004ea20000300a00 */
[----:B------:R-:W-:-:S02]  /*16de0*/  IMAD.WIDE R224, R152, 0x4, R156 ;  /* 0x0000000498e07825 */ /* 0x000fc400078e029c */
[----:B------:R-:W4:Y:S01]  /*16df0*/  LDC R90, c[0x0][0x230] ;  /* 0x00008c00ff5a7b82 */ /* 0x000f220000000800 */
[----:B------:R-:W3:Y:S04]  /*16e00*/  LDL.LU.64 R136, [R1+0x148] ;  /* 0x0001480001887983 */ /* 0x000ee80000300a00 */
[----:B------:R1:W-:Y:S01]  /*16e10*/  STL.64 [R1+0x270], R6 ;  /* 0x0002700601007387 */ /* 0x0003e20000100a00 */
[----:B------:R-:W-:Y:S02]  /*16e20*/  IMAD.WIDE R226, R152, 0x4, R226 ;  /* 0x0000000498e27825 */ /* 0x000fe400078e02e2 */
[----:B------:R-:W4:Y:S01]  /*16e30*/  LDC R104, c[0x0][0x230] ;  /* 0x00008c00ff687b82 */ /* 0x000f220000000800 */
[----:B------:R-:W-:Y:S04]  /*16e40*/  STL.64 [R1+0x278], R234 ;  /* 0x000278ea01007387 */ /* 0x000fe80000100a00 */
[----:B------:R-:W-:Y:S04]  /*16e50*/  STL.64 [R1+0x418], R230 ;  /* 0x000418e601007387 */ /* 0x000fe80000100a00 */
[----:B------:R-:W4:Y:S04]  /*16e60*/  LDL.LU.64 R156, [R1+0x140] ;  /* 0x00014000019c7983 */ /* 0x000f280000300a00 */
[----:B------:R1:W-:Y:S04]  /*16e70*/  STL.64 [R1+0x420], R228 ;  /* 0x000420e401007387 */ /* 0x0003e80000100a00 */
[----:B-1----:R-:W4:Y:S01]  /*16e80*/  LDL.LU.64 R6, [R1+0x6f8] ;  /* 0x0006f80001067983 */ /* 0x002f220000300a00 */
[----:B------:R-:W-:-:S02]  /*16e90*/  VIADD R9, R252, 0xfffffd92 ;  /* 0xfffffd92fc097836 */ /* 0x000fc40000000000 */
[----:B------:R-:W1:Y:S01]  /*16ea0*/  LDC R252, c[0x0][0x230] ;  /* 0x00008c00fffc7b82 */ /* 0x000e620000000800 */
[----:B------:R-:W-:Y:S02]  /*16eb0*/  LDGSTS.E [R8+0x4c000], desc[UR60][R230.64], !P1 ;  /* 0x4c000000e6087fae */ /* 0x000fe4000c92187c */
[----:B------:R-:W-:Y:S01]  /*16ec0*/  ISETP.GE.U32.AND P3, PT, R9, 0x7ffffd13, PT ;  /* 0x7ffffd130900780c */ /* 0x000fe20003f66070 */
[----:B------:R-:W-:Y:S01]  /*16ed0*/  VIADD R9, R244, 0xfffffd90 ;  /* 0xfffffd90f4097836 */ /* 0x000fe20000000000 */
[----:B------:R-:W-:Y:S01]  /*16ee0*/  ISETP.GE.U32.AND P1, PT, R155, 0x7ffffd70, PT ;  /* 0x7ffffd709b00780c */ /* 0x000fe20003f26070 */
[----:B------:R3:W-:Y:S02]  /*16ef0*/  STL.64 [R1+0x428], R226 ;  /* 0x000428e201007387 */ /* 0x0007e40000100a00 */
[----:B------:R-:W4:Y:S01]  /*16f00*/  LDC R244, c[0x0][0x230] ;  /* 0x00008c00fff47b82 */ /* 0x000f220000000800 */
[----:B------:R-:W-:Y:S01]  /*16f10*/  ISETP.GE.U32.AND P5, PT, R9, 0x7ffffd11, PT ;  /* 0x7ffffd110900780c */ /* 0x000fe20003fa6070 */
[----:B------:R2:W-:Y:S06]  /*16f20*/  STL.64 [R1+0x430], R224 ;  /* 0x000430e001007387 */ /* 0x0005ec0000100a00 */
[----:B------:R-:W-:Y:S01]  /*16f30*/  LDGSTS.E [R8+0x4c004], desc[UR60][R228.64], !P3 ;  /* 0x4c004000e4087fae */ /* 0x000fe2000d92187c */
[----:B------:R-:W4:Y:S03]  /*16f40*/  LDC R155, c[0x0][0x230] ;  /* 0x00008c00ff9b7b82 */ /* 0x000f260000000800 */
[----:B------:R3:W-:Y:S04]  /*16f50*/  LDGSTS.E [R8+0x4c008], desc[UR60][R226.64], !P4 ;  /* 0x4c008000e2087fae */ /* 0x0007e8000e12187c */
[----:B------:R1:W-:Y:S04]  /*16f60*/  LDGSTS.E [R8+0x4c00c], desc[UR60][R224.64], !P5 ;  /* 0x4c00c000e0087fae */ /* 0x0003e8000e92187c */
[----:B------:R-:W4:Y:S04]  /*16f70*/  LDL.LU.64 R228, [R1+0x138] ;  /* 0x0001380001e47983 */ /* 0x000f280000300a00 */
[----:B------:R-:W4:Y:S01]  /*16f80*/  LDL.LU.64 R230, [R1+0x130] ;  /* 0x0001300001e67983 */ /* 0x000f220000300a00 */
[----:B---3--:R-:W-:Y:S01]  /*16f90*/  IMAD.WIDE R136, R152, 0x4, R136 ;  /* 0x0000000498887825 */ /* 0x008fe200078e0288 */
[----:B------:R-:W-:Y:S01]  /*16fa0*/  ISETP.GE.U32.AND P3, PT, R153, 0x7ffffd6f, PT ;  /* 0x7ffffd6f9900780c */ /* 0x000fe20003f66070 */
[----:B------:R-:W3:Y:S02]  /*16fb0*/  LDC R226, c[0x0][0x230] ;  /* 0x00008c00ffe27b82 */ /* 0x000ee40000000800 */
[----:B-1----:R-:W-:-:S02]  /*16fc0*/  VIADD R8, R252, 0xfffffdcf ;  /* 0xfffffdcffc087836 */ /* 0x002fc40000000000 */
[----:B--2---:R-:W-:Y:S02]  /*16fd0*/  IMAD.WIDE R224, R152, 0x4, R22 ;  /* 0x0000000498e07825 */ /* 0x004fe400078e0216 */
[----:B------:R-:W2:Y:S01]  /*16fe0*/  LDL.LU.64 R22, [R1+0x128] ;  /* 0x0001280001167983 */ /* 0x000ea20000300a00 */
[----:B------:R-:W-:Y:S01]  /*16ff0*/  ISETP.GE.U32.AND P6, PT, R8, 0x7ffffd50, PT ;  /* 0x7ffffd500800780c */ /* 0x000fe20003fc6070 */
[----:B------:R-:W-:Y:S01]  /*17000*/  VIADD R9, R243, 0xfffffded ;  /* 0xfffffdedf3097836 */ /* 0x000fe20000000000 */
[----:B------:R-:W-:Y:S01]  /*17010*/  IADD3 R8, R91, -0x233, RZ ;  /* 0xfffffdcd5b087810 */ /* 0x000fe20007ffe0ff */
[----:B------:R1:W-:Y:S01]  /*17020*/  STL.64 [R1+0x38], R224 ;  /* 0x000038e001007387 */ /* 0x0003e20000100a00 */
[----:B------:R-:W-:Y:S01]  /*17030*/  VIADD R153, R105, 0xfffffdce ;  /* 0xfffffdce69997836 */ /* 0x000fe20000000000 */
[----:B------:R-:W2:Y:S02]  /*17040*/  LDC R252, c[0x0][0x230] ;  /* 0x00008c00fffc7b82 */ /* 0x000ea40000000800 */
[----:B------:R-:W2:Y:S04]  /*17050*/  LDL.LU.64 R234, [R1+0x118] ;  /* 0x0001180001ea7983 */ /* 0x000ea80000300a00 */
[----:B----4-:R-:W-:Y:S01]  /*17060*/  LDGSTS.E [R7+0x40000], desc[UR60][R224.64], !P1 ;  /* 0x40000000e0077fae */ /* 0x010fe2000c92187c */
[----:B------:R-:W-:Y:S01]  /*17070*/  ISETP.GE.U32.AND P1, PT, R8, 0x7ffffd4e, PT ;  /* 0x7ffffd4e0800780c */ /* 0x000fe20003f26070 */
[----:B------:R-:W-:Y:S01]  /*17080*/  VIADD R8, R90, 0xfffffdcc ;  /* 0xfffffdcc5a087836 */ /* 0x000fe20000000000 */
[----:B------:R-:W4:Y:S01]  /*17090*/  LDC R243, c[0x0][0x230] ;  /* 0x00008c00fff37b82 */ /* 0x000f220000000800 */
[----:B------:R-:W-:Y:S01]  /*170a0*/  IMAD.WIDE R90, R152, 0x4, R156 ;  /* 0x00000004985a7825 */ /* 0x000fe200078e029c */
[----:B------:R3:W-:Y:S04]  /*170b0*/  STL.64 [R1+0x40], R136 ;  /* 0x0000408801007387 */ /* 0x0007e80000100a00 */
[----:B------:R3:W-:Y:S04]  /*170c0*/  STL.64 [R1+0x50], R90 ;  /* 0x0000505a01007387 */ /* 0x0007e80000100a00 */
[----:B------:R-:W4:Y:S01]  /*170d0*/  LDL.LU.64 R156, [R1+0x110] ;  /* 0x00011000019c7983 */ /* 0x000f220000300a00 */
[----:B------:R-:W-:Y:S01]  /*170e0*/  ISETP.GE.U32.AND P4, PT, R9, 0x7ffffd6e, PT ;  /* 0x7ffffd6e0900780c */ /* 0x000fe20003f86070 */
[----:B------:R-:W-:-:S02]  /*170f0*/  VIADD R9, R244, 0xfffffdec ;  /* 0xfffffdecf4097836 */ /* 0x000fc40000000000 */
[----:B------:R-:W-:Y:S01]  /*17100*/  LDGSTS.E [R7+0x40004], desc[UR60][R136.64], !P3 ;  /* 0x4000400088077fae */ /* 0x000fe2000d92187c */
[----:B------:R-:W-:Y:S01]  /*17110*/  ISETP.GE.U32.AND P0, PT, R153, 0x7ffffd4f, PT ;  /* 0x7ffffd4f9900780c */ /* 0x000fe20003f06070 */
[----:B------:R-:W4:Y:S01]  /*17120*/  LDC R244, c[0x0][0x230] ;  /* 0x00008c00fff47b82 */ /* 0x000f220000000800 */
[----:B------:R-:W-:Y:S01]  /*17130*/  ISETP.GE.U32.AND P5, PT, R9, 0x7ffffd6d, PT ;  /* 0x7ffffd6d0900780c */ /* 0x000fe20003fa6070 */
[----:B-1----:R-:W4:Y:S01]  /*17140*/  LDL.LU.64 R224, [R1+0x108] ;  /* 0x0001080001e07983 */ /* 0x002f220000300a00 */
[----:B------:R-:W-:Y:S01]  /*17150*/  ISETP.GE.U32.AND P3, PT, R8, 0x7ffffd4d, PT ;  /* 0x7ffffd4d0800780c */ /* 0x000fe20003f66070 */
[----:B------:R-:W-:-:S04]  /*17160*/  VIADD R8, R104, 0xfffffdaf ;  /* 0xfffffdaf68087836 */ /* 0x000fc80000000000 */
[----:B------:R1:W-:Y:S01]  /*17170*/  LDGSTS.E [R7+0x40008], desc[UR60][R90.64], !P4 ;  /* 0x400080005a077fae */ /* 0x0003e2000e12187c */
[----:B------:R-:W4:Y:S01]  /*17180*/  LDC R153, c[0x0][0x230] ;  /* 0x00008c00ff997b82 */ /* 0x000f220000000800 */
[C---:B------:R-:W-:Y:S02]  /*17190*/  IMAD.WIDE R104, R152.reuse, 0x4, R228 ;  /* 0x0000000498687825 */ /* 0x040fe400078e02e4 */
[----:B---3--:R-:W3:Y:S02]  /*171a0*/  LDL.LU.64 R136, [R1+0x100] ;  /* 0x0001000001887983 */ /* 0x008ee40000300a00 */
[----:B-1----:R-:W-:Y:S02]  /*171b0*/  IMAD.WIDE R90, R152, 0x4, R230 ;  /* 0x00000004985a7825 */ /* 0x002fe400078e02e6 */
[----:B------:R1:W-:Y:S04]  /*171c0*/  STL.64 [R1+0x58], R104 ;  /* 0x0000586801007387 */ /* 0x0003e80000100a00 */
[----:B------:R1:W-:Y:S04]  /*171d0*/  LDGSTS.E [R7+0x4000c], desc[UR60][R104.64], !P5 ;  /* 0x4000c00068077fae */ /* 0x0003e8000e92187c */
[----:B------:R1:W-:Y:S04]  /*171e0*/  STL.64 [R1+0x130], R90 ;  /* 0x0001305a01007387 */ /* 0x0003e80000100a00 */
[----:B------:R1:W-:Y:S01]  /*171f0*/  LDGSTS.E [R7+0x44000], desc[UR60][R90.64], !P6 ;  /* 0x440000005a077fae */ /* 0x0003e2000f12187c */
[----:B------:R-:W-:Y:S01]  /*17200*/  ISETP.GE.U32.AND P4, PT, R8, 0x7ffffd30, PT ;  /* 0x7ffffd300800780c */ /* 0x000fe20003f86070 */
[----:B------:R-:W-:-:S02]  /*17210*/  VIADD R8, R226, 0xfffffdad ;  /* 0xfffffdade2087836 */ /* 0x000fc40000000000 */
[C---:B--2---:R-:W-:Y:S01]  /*17220*/  IMAD.WIDE R22, R152.reuse, 0x4, R22 ;  /* 0x0000000498167825 */ /* 0x044fe200078e0216 */
[----:B-1----:R-:W1:Y:S03]  /*17230*/  LDC R105, c[0x0][0x230] ;  /* 0x00008c00ff697b82 */ /* 0x002e660000000800 */
[C---:B------:R-:W-:Y:S01]  /*17240*/  IMAD.WIDE R90, R152.reuse, 0x4, R234 ;  /* 0x00000004985a7825 */ /* 0x040fe200078e02ea */
[----:B------:R2:W-:Y:S04]  /*17250*/  STL.64 [R1+0x128], R22 ;  /* 0x0001281601007387 */ /* 0x0005e80000100a00 */
[----:B------:R-:W1:Y:S01]  /*17260*/  LDC R104, c[0x0][0x230] ;  /* 0x00008c00ff687b82 */ /* 0x000e620000000800 */
[----:B------:R4:W-:Y:S04]  /*17270*/  STL.64 [R1+0x118], R90 ;  /* 0x0001185a01007387 */ /* 0x0009e80000100a00 */
[----:B------:R-:W3:Y:S04]  /*17280*/  LDL.LU.64 R226, [R1+0xf8] ;  /* 0x0000f80001e27983 */ /* 0x000ee80000300a00 */
[----:B------:R-:W-:Y:S04]  /*17290*/  LDGSTS.E [R7+0x44004], desc[UR60][R22.64], !P0 ;  /* 0x4400400016077fae */ /* 0x000fe8000c12187c */
[----:B------:R-:W3:Y:S04]  /*172a0*/  LDL.LU.64 R234, [R1+0xe8] ;  /* 0x0000e80001ea7983 */ /* 0x000ee80000300a00 */
[----:B------:R-:W-:Y:S04]  /*172b0*/  LDGSTS.E [R7+0x44008], desc[UR60][R90.64], !P1 ;  /* 0x440080005a077fae */ /* 0x000fe8000c92187c */
[----:B--2---:R-:W2:Y:S01]  /*172c0*/  LDL.LU.64 R22, [R1+0xd8] ;  /* 0x0000d80001167983 */ /* 0x004ea20000300a00 */
[----:B----4-:R-:W-:-:S03]  /*172d0*/  IMAD.WIDE R228, R152, 0x4, R156 ;  /* 0x0000000498e47825 */ /* 0x010fc600078e029c */
[----:B------:R-:W4:Y:S04]  /*172e0*/  LDL.LU.64 R230, [R1+0xd0] ;  /* 0x0000d00001e67983 */ /* 0x000f280000300a00 */
[----:B------:R-:W2:Y:S04]  /*172f0*/  LDL.LU.64 R90, [R1+0xc8] ;  /* 0x0000c800015a7983 */ /* 0x000ea80000300a00 */
[----:B------:R-:W4:Y:S01]  /*17300*/  LDL.LU.64 R156, [R1+0xc0] ;  /* 0x0000c000019c7983 */ /* 0x000f220000300a00 */
[----:B------:R-:W-:Y:S02]  /*17310*/  VIADD R9, R155, 0xfffffdae ;  /* 0xfffffdae9b097836 */ /* 0x000fe40000000000 */
[----:B------:R-:W-:Y:S01]  /*17320*/  IMAD.WIDE R224, R152, 0x4, R224 ;  /* 0x0000000498e07825 */ /* 0x000fe200078e02e0 */
[----:B------:R1:W-:Y:S01]  /*17330*/  STL.64 [R1+0x110], R228 ;  /* 0x000110e401007387 */ /* 0x0003e20000100a00 */
[----:B------:R-:W4:Y:S01]  /*17340*/  LDC R155, c[0x0][0x230] ;  /* 0x00008c00ff9b7b82 */ /* 0x000f220000000800 */
[----:B------:R-:W-:-:S02]  /*17350*/  ISETP.GE.U32.AND P5, PT, R9, 0x7ffffd2f, PT ;  /* 0x7ffffd2f0900780c */ /* 0x000fc40003fa6070 */
[----:B------:R-:W-:Y:S01]  /*17360*/  IADD3 R9, R153, -0x254, RZ ;  /* 0xfffffdac99097810 */ /* 0x000fe20007ffe0ff */
[----:B---3--:R-:W-:Y:S01]  /*17370*/  IMAD.WIDE R136, R152, 0x4, R136 ;  /* 0x0000000498887825 */ /* 0x008fe200078e0288 */
[----:B------:R-:W-:Y:S03]  /*17380*/  LDGSTS.E [R7+0x4400c], desc[UR60][R228.64], !P3 ;  /* 0x4400c000e4077fae */ /* 0x000fe6000d92187c */
[----:B------:R-:W3:Y:S01]  /*17390*/  LDC R153, c[0x0][0x230] ;  /* 0x00008c00ff997b82 */ /* 0x000ee20000000800 */
[----:B------:R-:W-:Y:S01]  /*173a0*/  ISETP.GE.U32.AND P0, PT, R9, 0x7ffffd2d, PT ;  /* 0x7ffffd2d0900780c */ /* 0x000fe20003f06070 */
[----:B------:R3:W-:Y:S04]  /*173b0*/  STL.64 [R1+0x1f0], R224 ;  /* 0x0001f0e001007387 */ /* 0x0007e80000100a00 */
[----:B------:R3:W-:Y:S04]  /*173c0*/  LDGSTS.E [R7+0x48000], desc[UR60][R224.64], !P4 ;  /* 0x48000000e0077fae */ /* 0x0007e8000e12187c */
[----:B------:R3:W-:Y:S04]  /*173d0*/  STL.64 [R1+0x200], R136 ;  /* 0x0002008801007387 */ /* 0x0007e80000100a00 */
[----:B-1----:R-:W4:Y:S01]  /*173e0*/  LDL.LU.64 R228, [R1+0xb8] ;  /* 0x0000b80001e47983 */ /* 0x002f220000300a00 */
[----:B------:R-:W-:Y:S01]  /*173f0*/  ISETP.GE.U32.AND P6, PT, R8, 0x7ffffd2e, PT ;  /* 0x7ffffd2e0800780c */ /* 0x000fe20003fc6070 */
[----:B---3--:R-:W-:Y:S01]  /*17400*/  VIADD R9, R153, 0xfffffd8d ;  /* 0xfffffd8d99097836 */ /* 0x008fe20000000000 */
[----:B------:R-:W-:Y:S01]  /*17410*/  IADD3 R153, R105, -0x215, RZ ;  /* 0xfffffdeb69997810 */ /* 0x000fe20007ffe0ff */
[----:B------:R1:W-:Y:S03]  /*17420*/  LDGSTS.E [R7+0x48004], desc[UR60][R136.64], !P5 ;  /* 0x4800400088077fae */ /* 0x0003e6000e92187c */
[----:B------:R-:W-:Y:S01]  /*17430*/  ISETP.GE.U32.AND P4, PT, R9, 0x7ffffd0e, PT ;  /* 0x7ffffd0e0900780c */ /* 0x000fe20003f86070 */
[----:B------:R-:W-:-:S02]  /*17440*/  VIADD R9, R104, 0xfffffdea ;  /* 0xfffffdea68097836 */ /* 0x000fc40000000000 */
[----:B------:R-:W-:Y:S01]  /*17450*/  IMAD.WIDE R224, R152, 0x4, R226 ;  /* 0x0000000498e07825 */ /* 0x000fe200078e02e2 */
[----:B-1----:R-:W1:Y:S03]  /*17460*/  LDC R137, c[0x0][0x230] ;  /* 0x00008c00ff897b82 */ /* 0x002e660000000800 */
[----:B------:R-:W-:Y:S01]  /*17470*/  VIADD R8, R252, 0xfffffd8f ;  /* 0xfffffd8ffc087836 */ /* 0x000fe20000000000 */
[----:B------:R-:W-:Y:S01]  /*17480*/  LDGSTS.E [R7+0x48008], desc[UR60][R224.64], !P6 ;  /* 0x48008000e0077fae */ /* 0x000fe2000f12187c */
[----:B------:R-:W-:-:S03]  /*17490*/  IMAD.WIDE R226, R152, 0x4, R234 ;  /* 0x0000000498e27825 */ /* 0x000fc600078e02ea */
[----:B------:R-:W3:Y:S01]  /*174a0*/  LDC R136, c[0x0][0x230] ;  /* 0x00008c00ff887b82 */ /* 0x000ee20000000800 */
[----:B--2---:R-:W-:Y:S01]  /*174b0*/  IMAD.WIDE R104, R152, 0x4, R90 ;  /* 0x0000000498687825 */ /* 0x004fe200078e025a */
[----:B------:R-:W-:Y:S01]  /*174c0*/  ISETP.GE.U32.AND P1, PT, R8, 0x7ffffd10, PT ;  /* 0x7ffffd100800780c */ /* 0x000fe20003f26070 */
[----:B------:R-:W-:Y:S05]  /*174d0*/  LDGSTS.E [R7+0x4800c], desc[UR60][R226.64], !P0 ;  /* 0x4800c000e2077fae */ /* 0x000fea000c12187c */
[----:B------:R-:W2:Y:S01]  /*174e0*/  LDC R252, c[0x0][0x230] ;  /* 0x00008c00fffc7b82 */ /* 0x000ea20000000800 */
[C---:B------:R-:W-:Y:S02]  /*174f0*/  IMAD.WIDE R234, R152.reuse, 0x4, R22 ;  /* 0x0000000498ea7825 */ /* 0x040fe400078e0216 */
[----:B------:R-:W3:Y:S02]  /*17500*/  LDL.LU.64 R22, [R1+0xb0] ;  /* 0x0000b00001167983 */ /* 0x000ee40000300a00 */
[----:B----4-:R-:W-:-:S02]  /*17510*/  IMAD.WIDE R90, R152, 0x4, R156 ;  /* 0x00000004985a7825 */ /* 0x010fc400078e029c */
[----:B------:R4:W-:Y:S04]  /*17520*/  STL.64 [R1+0x210], R224 ;  /* 0x000210e001007387 */ /* 0x0009e80000100a00 */
[----:B------:R1:W-:Y:S04]  /*17530*/  STL.64 [R1+0x220], R226 ;  /* 0x000220e201007387 */ /* 0x0003e80000100a00 */
[----:B------:R-:W-:Y:S04]  /*17540*/  STL.64 [R1+0x3c8], R234 ;  /* 0x0003c8ea01007387 */ /* 0x000fe80000100a00 */
[----:B------:R-:W2:Y:S01]  /*17550*/  LDL.LU.64 R156, [R1+0xa8] ;  /* 0x0000a800019c7983 */ /* 0x000ea20000300a00 */
[----:B------:R-:W-:-:S02]  /*17560*/  VIADD R8, R244, 0xfffffd8e ;  /* 0xfffffd8ef4087836 */ /* 0x000fc40000000000 */
[----:B------:R-:W-:Y:S01]  /*17570*/  IMAD.WIDE R230, R152, 0x4, R230 ;  /* 0x0000000498e67825 */ /* 0x000fe200078e02e6 */
[----:B------:R-:W-:Y:S01]  /*17580*/  LDGSTS.E [R7+0x4c000], desc[UR60][R234.64], !P1 ;  /* 0x4c000000ea077fae */ /* 0x000fe2000c92187c */
[----:B------:R-:W2:Y:S01]  /*17590*/  LDC R244, c[0x0][0x230] ;  /* 0x00008c00fff47b82 */ /* 0x000ea20000000800 */
[----:B------:R-:W-:Y:S01]  /*175a0*/  ISETP.GE.U32.AND P3, PT, R8, 0x7ffffd0f, PT ;  /* 0x7ffffd0f0800780c */ /* 0x000fe20003f66070 */
[----:B------:R-:W-:-:S05]  /*175b0*/  VIADD R8, R243, 0xfffffd8c ;  /* 0xfffffd8cf3087836 */ /* 0x000fca0000000000 */
[----:B------:R-:W-:Y:S01]  /*175c0*/  ISETP.GE.U32.AND P5, PT, R8, 0x7ffffd0d, PT ;  /* 0x7ffffd0d0800780c */ /* 0x000fe20003fa6070 */
[----:B------:R-:W-:Y:S01]  /*175d0*/  VIADD R8, R155, 0xfffffde9 ;  /* 0xfffffde99b087836 */ /* 0x000fe20000000000 */
[----:B------:R-:W-:Y:S01]  /*175e0*/  STL.64 [R1+0x3d8], R230 ;  /* 0x0003d8e601007387 */ /* 0x000fe20000100a00 */
[----:B------:R-:W-:Y:S01]  /*175f0*/  ISETP.GE.U32.AND P1, PT, R153, 0x7ffffd6c, PT ;  /* 0x7ffffd6c9900780c */ /* 0x000fe20003f26070 */
[----:B------:R-:W-:Y:S01]  /*17600*/  IMAD.WIDE R228, R152, 0x4, R228 ;  /* 0x0000000498e47825 */ /* 0x000fe200078e02e4 */
[----:B------:R-:W2:Y:S01]  /*17610*/  LDC R155, c[0x0][0x230] ;  /* 0x00008c00ff9b7b82 */ /* 0x000ea20000000800 */
[----:B----4-:R-:W4:Y:S04]  /*17620*/  LDL.LU.64 R224, [R1+0x6f0] ;  /* 0x0006f00001e07983 */ /* 0x010f280000300a00 */
[----:B------:R-:W-:Y:S01]  /*17630*/  LDGSTS.E [R7+0x4c004], desc[UR60][R230.64], !P3 ;  /* 0x4c004000e6077fae */ /* 0x000fe2000d92187c */
[----:B------:R-:W-:-:S02]  /*17640*/  ISETP.GE.U32.AND P3, PT, R9, 0x7ffffd6b, PT ;  /* 0x7ffffd6b0900780c */ /* 0x000fc40003f66070 */
[----:B------:R-:W2:Y:S01]  /*17650*/  LDC R243, c[0x0][0x230] ;  /* 0x00008c00fff37b82 */ /* 0x000ea20000000800 */
[----:B------:R1:W-:Y:S04]  /*17660*/  STL.64 [R1+0x3e0], R104 ;  /* 0x0003e06801007387 */ /* 0x0003e80000100a00 */
[----:B-1----:R-:W4:Y:S03]  /*17670*/  LDL.LU.64 R226, [R1+0x6e8] ;  /* 0x0006e80001e27983 */ /* 0x002f260000300a00 */
[----:B------:R-:W1:Y:S01]  /*17680*/  LDC R153, c[0x0][0x230] ;  /* 0x00008c00ff997b82 */ /* 0x000e620000000800 */
[----:B------:R-:W-:Y:S01]  /*17690*/  LDGSTS.E [R7+0x4c008], desc[UR60][R104.64], !P4 ;  /* 0x4c00800068077fae */ /* 0x000fe2000e12187c */
[----:B------:R-:W-:-:S03]  /*176a0*/  ISETP.GE.U32.AND P4, PT, R8, 0x7ffffd6a, PT ;  /* 0x7ffffd6a0800780c */ /* 0x000fc60003f86070 */
[----:B------:R1:W-:Y:S04]  /*176b0*/  STL.64 [R1+0x3f0], R90 ;  /* 0x0003f05a01007387 */ /* 0x0003e80000100a00 */
[----:B------:R2:W-:Y:S04]  /*176c0*/  LDGSTS.E [R7+0x4c00c], desc[UR60][R90.64], !P5 ;  /* 0x4c00c0005a077fae */ /* 0x0005e8000e92187c */
[----:B------:R-:W4:Y:S04]  /*176d0*/  LDL.LU.64 R104, [R1+0xa0] ;  /* 0x0000a00001687983 */ /* 0x000f280000300a00 */
[----:B------:R-:W-:Y:S04]  /*176e0*/  LDGSTS.E [R6+0x40000], desc[UR60][R228.64], !P1 ;  /* 0x40000000e4067fae */ /* 0x000fe8000c92187c */
[----:B-1----:R-:W4:Y:S04]  /*176f0*/  LDL.LU.64 R90, [R1+0x98] ;  /* 0x00009800015a7983 */ /* 0x002f280000300a00 */
[----:B------:R-:W4:Y:S04]  /*17700*/  LDL.LU.64 R230, [R1+0x68] ;  /* 0x0000680001e67983 */ /* 0x000f280000300a00 */
[----:B------:R-:W4:Y:S04]  /*17710*/  LDL.LU.64 R234, [R1+0x48] ;  /* 0x0000480001ea7983 */ /* 0x000f280000300a00 */
[----:B------:R1:W-:Y:S04]  /*17720*/  STL.64 [R1+0x60], R228 ;  /* 0x000060e401007387 */ /* 0x0003e80000100a00 */
[----:B-1----:R-:W4:Y:S01]  /*17730*/  LDL.LU.64 R228, [R1+0x6e0] ;  /* 0x0006e00001e47983 */ /* 0x002f220000300a00 */
[----:B---3--:R-:W-:-:S05]  /*17740*/  IMAD.WIDE R22, R152, 0x4, R22 ;  /* 0x0000000498167825 */ /* 0x008fca00078e0216 */
[----:B------:R1:W-:Y:S04]  /*17750*/  STL.64 [R1+0x70], R22 ;  /* 0x0000701601007387 */ /* 0x0003e80000100a00 */
[----:B------:R-:W-:Y:S01]  /*17760*/  LDGSTS.E [R6+0x40004], desc[UR60][R22.64], !P3 ;  /* 0x4000400016067fae */ /* 0x000fe2000d92187c */
[----:B--2---:R-:W-:-:S03]  /*17770*/  IMAD.WIDE R156, R152, 0x4, R156 ;  /* 0x00000004989c7825 */ /* 0x004fc600078e029c */
[----:B-1----:R-:W2:Y:S04]  /*17780*/  LDL.LU.64 R22, [R1+0x6d8] ;  /* 0x0006d80001167983 */ /* 0x002ea80000300a00 */
[----:B------:R1:W-:Y:S04]  /*17790*/  STL.64 [R1+0x78], R156 ;  /* 0x0000789c01007387 */ /* 0x0003e80000100a00 */
[----:B------:R-:W-:Y:S04]  /*177a0*/  LDGSTS.E [R6+0x40008], desc[UR60][R156.64], !P4 ;  /* 0x400080009c067fae */ /* 0x000fe8000e12187c */
[----:B-1----:R-:W3:Y:S01]  /*177b0*/  LDL.LU.64 R156, [R1+0x6d0] ;  /* 0x0006d000019c7983 */ /* 0x002ee20000300a00 */
[----:B------:R-:W-:Y:S01]  /*177c0*/  VIADD R7, R244, 0xfffffdcb ;  /* 0xfffffdcbf4077836 */ /* 0x000fe20000000000 */
[----:B------:R-:W-:Y:S01]  /*177d0*/  IADD3 R9, R252, -0x236, RZ ;  /* 0xfffffdcafc097810 */ /* 0x000fe20007ffe0ff */
[----:B------:R-:W-:Y:S01]  /*177e0*/  VIADD R8, R243, 0xfffffde8 ;  /* 0xfffffde8f3087836 */ /* 0x000fe20000000000 */
[----:B------:R-:W1:Y:S02]  /*177f0*/  LDC R244, c[0x0][0x230] ;  /* 0x00008c00fff47b82 */ /* 0x000e640000000800 */
[----:B------:R-:W-:Y:S01]  /*17800*/  ISETP.GE.U32.AND P6, PT, R7, 0x7ffffd4c, PT ;  /* 0x7ffffd4c0700780c */ /* 0x000fe20003fc6070 */
[----:B------:R-:W-:-:S05]  /*17810*/  VIADD R7, R155, 0xfffffdc9 ;  /* 0xfffffdc99b077836 */ /* 0x000fca0000000000 */
[----:B------:R-:W1:Y:S01]  /*17820*/  LDC R155, c[0x0][0x230] ;  /* 0x00008c00ff9b7b82 */ /* 0x000e620000000800 */
[----:B------:R-:W-:-:S07]  /*17830*/  ISETP.GE.U32.AND P0, PT, R9, 0x7ffffd4b, PT ;  /* 0x7ffffd4b0900780c */ /* 0x000fce0003f06070 */
[----:B------:R-:W1:Y:S01]  /*17840*/  LDC R9, c[0x0][0x230] ;  /* 0x00008c00ff097b82 */ /* 0x000e620000000800 */
[----:B------:R-:W-:Y:S02]  /*17850*/  ISETP.GE.U32.AND P5, PT, R8, 0x7ffffd69, PT ;  /* 0x7ffffd690800780c */ /* 0x000fe40003fa6070 */
[----:B------:R-:W-:Y:S01]  /*17860*/  ISETP.GE.U32.AND P1, PT, R7, 0x7ffffd4a, PT ;  /* 0x7ffffd4a0700780c */ /* 0x000fe20003f26070 */
[----:B----4-:R-:W-:-:S04]  /*17870*/  IMAD.WIDE R104, R152, 0x4, R104 ;  /* 0x0000000498687825 */ /* 0x010fc800078e0268 */
[----:B------:R-:W-:Y:S01]  /*17880*/  VIADD R8, R153, 0xfffffdaa ;  /* 0xfffffdaa99087836 */ /* 0x000fe20000000000 */
[----:B------:R-:W4:Y:S01]  /*17890*/  LDC R243, c[0x0][0x230] ;  /* 0x00008c00fff37b82 */ /* 0x000f220000000800 */
[----:B-1----:R-:W-:-:S04]  /*178a0*/  VIADD R7, R155, 0xfffffdc8 ;  /* 0xfffffdc89b077836 */ /* 0x002fc80000000000 */
[----:B------:R1:W-:Y:S01]  /*178b0*/  LDGSTS.E [R6+0x4000c], desc[UR60][R104.64], !P5 ;  /* 0x4000c00068067fae */ /* 0x0003e2000e92187c */
[----:B------:R-:W-:Y:S02]  /*178c0*/  IMAD.WIDE R90, R152, 0x4, R90 ;  /* 0x00000004985a7825 */ /* 0x000fe400078e025a */
[----:B------:R-:W4:Y:S01]  /*178d0*/  LDC R252, c[0x0][0x230] ;  /* 0x00008c00fffc7b82 */ /* 0x000f220000000800 */
[----:B------:R-:W-:Y:S01]  /*178e0*/  ISETP.GE.U32.AND P3, PT, R7, 0x7ffffd49, PT ;  /* 0x7ffffd490700780c */ /* 0x000fe20003f66070 */
[----:B------:R-:W-:Y:S01]  /*178f0*/  VIADD R7, R137, 0xfffffdab ;  /* 0xfffffdab89077836 */ /* 0x000fe20000000000 */
[----:B------:R-:W-:Y:S01]  /*17900*/  ISETP.GE.U32.AND P5, PT, R8, 0x7ffffd2b, PT ;  /* 0x7ffffd2b0800780c */ /* 0x000fe20003fa6070 */
[----:B------:R1:W-:Y:S03]  /*17910*/  STL.64 [R1+0x80], R104 ;  /* 0x0000806801007387 */ /* 0x0003e60000100a00 */
[----:B------:R-:W-:Y:S01]  /*17920*/  ISETP.GE.U32.AND P4, PT, R7, 0x7ffffd2c, PT ;  /* 0x7ffffd2c0700780c */ /* 0x000fe20003f86070 */
[----:B------:R1:W-:Y:S01]  /*17930*/  LDGSTS.E [R6+0x44000], desc[UR60][R90.64], !P6 ;  /* 0x440000005a067fae */ /* 0x0003e2000f12187c */
[----:B------:R-:W-:Y:S01]  /*17940*/  IADD3 R7, R136, -0x257, RZ ;  /* 0xfffffda988077810 */ /* 0x000fe20007ffe0ff */
[----:B------:R-:W-:Y:S01]  /*17950*/  IMAD.WIDE R136, R152, 0x4, R230 ;  /* 0x0000000498887825 */ /* 0x000fe200078e02e6 */
[----:B------:R-:W4:Y:S03]  /*17960*/  LDC R155, c[0x0][0x230] ;  /* 0x00008c00ff9b7b82 */ /* 0x000f260000000800 */
[----:B------:R-:W-:-:S02]  /*17970*/  VIADD R8, R9, 0xfffffda8 ;  /* 0xfffffda809087836 */ /* 0x000fc40000000000 */
[----:B-1----:R-:W-:Y:S01]  /*17980*/  IMAD.WIDE R104, R152, 0x4, R234 ;  /* 0x0000000498687825 */ /* 0x002fe200078e02ea */
[----:B------:R-:W-:Y:S01]  /*17990*/  ISETP.GE.U32.AND P6, PT, R7, 0x7ffffd2a, PT ;  /* 0x7ffffd2a0700780c */ /* 0x000fe20003fc6070 */
[----:B------:R1:W-:Y:S01]  /*179a0*/  STL.64 [R1+0xc0], R90 ;  /* 0x0000c05a01007387 */ /* 0x0003e20000100a00 */
[----:B------:R-:W4:Y:S03]  /*179b0*/  LDC R153, c[0x0][0x230] ;  /* 0x00008c00ff997b82 */ /* 0x000f260000000800 */
[----:B------:R-:W-:Y:S01]  /*179c0*/  LDGSTS.E [R6+0x44004], desc[UR60][R136.64], !P0 ;  /* 0x4400400088067fae */ /* 0x000fe2000c12187c */
[----:B------:R-:W-:-:S03]  /*179d0*/  ISETP.GE.U32.AND P0, PT, R8, 0x7ffffd29, PT ;  /* 0x7ffffd290800780c */ /* 0x000fc60003f06070 */
[----:B------:R-:W-:Y:S01]  /*179e0*/  STL.64 [R1+0xc8], R136 ;  /* 0x0000c88801007387 */ /* 0x000fe20000100a00 */
[----:B------:R-:W-:-:S03]  /*179f0*/  IMAD.WIDE R230, R152, 0x4, R56 ;  /* 0x0000000498e67825 */ /* 0x000fc600078e0238 */
[----:B------:R2:W-:Y:S01]  /*17a00*/  STL.64 [R1+0xd0], R104 ;  /* 0x0000d06801007387 */ /* 0x0005e20000100a00 */
[C---:B------:R-:W-:Y:S01]  /*17a10*/  IMAD.WIDE R234, R152.reuse, 0x4, R24 ;  /* 0x0000000498ea7825 */ /* 0x040fe200078e0218 */
[----:B-1----:R-:W1:Y:S02]  /*17a20*/  LDC R91, c[0x0][0x230] ;  /* 0x00008c00ff5b7b82 */ /* 0x002e640000000800 */
[----:B------:R2:W-:Y:S02]  /*17a30*/  LDGSTS.E [R6+0x44008], desc[UR60][R104.64], !P1 ;  /* 0x4400800068067fae */ /* 0x0005e4000c92187c */
[----:B--2---:R-:W-:-:S04]  /*17a40*/  IMAD.WIDE R22, R152, 0x4, R22 ;  /* 0x0000000498167825 */ /* 0x004fc800078e0216 */
[----:B------:R-:W2:Y:S01]  /*17a50*/  LDC R90, c[0x0][0x230] ;  /* 0x00008c00ff5a7b82 */ /* 0x000ea20000000800 */
[----:B------:R-:W-:-:S04]  /*17a60*/  IMAD.WIDE R104, R152, 0x4, R60 ;  /* 0x0000000498687825 */ /* 0x000fc800078e023c */
[----:B------:R-:W-:-:S03]  /*17a70*/  VIADD R7, R244, 0xfffffd8b ;  /* 0xfffffd8bf4077836 */ /* 0x000fc60000000000 */
[----:B------:R-:W2:Y:S01]  /*17a80*/  LDC R60, c[0x0][0x230] ;  /* 0x00008c00ff3c7b82 */ /* 0x000ea20000000800 */
[----:B---3--:R-:W-:-:S07]  /*17a90*/  IMAD.WIDE R136, R152, 0x4, R156 ;  /* 0x0000000498887825 */ /* 0x008fce00078e029c */
[----:B------:R-:W3:Y:S01]  /*17aa0*/  LDC R61, c[0x0][0x230] ;  /* 0x00008c00ff3d7b82 */ /* 0x000ee20000000800 */
[----:B------:R-:W-:Y:S01]  /*17ab0*/  IMAD.WIDE R156, R152, 0x4, R26 ;  /* 0x00000004989c7825 */ /* 0x000fe200078e021a */
[----:B------:R1:W-:Y:S04]  /*17ac0*/  STL.64 [R1+0xd8], R136 ;  /* 0x0000d88801007387 */ /* 0x0003e80000100a00 */
[----:B------:R1:W-:Y:S01]  /*17ad0*/  LDGSTS.E [R6+0x4400c], desc[UR60][R136.64], !P3 ;  /* 0x4400c00088067fae */ /* 0x0003e2000d92187c */
[----:B------:R-:W-:Y:S01]  /*17ae0*/  ISETP.GE.U32.AND P1, PT, R7, 0x7ffffd0c, PT ;  /* 0x7ffffd0c0700780c */ /* 0x000fe20003f26070 */
[----:B----4-:R-:W-:Y:S01]  /*17af0*/  VIADD R8, R252, 0xfffffd89 ;  /* 0xfffffd89fc087836 */ /* 0x010fe20000000000 */
[----:B------:R-:W4:Y:S01]  /*17b00*/  LDC R26, c[0x0][0x230] ;  /* 0x00008c00ff1a7b82 */ /* 0x000f220000000800 */
[----:B------:R-:W-:Y:S04]  /*17b10*/  STL.64 [R1+0x168], R104 ;  /* 0x0001686801007387 */ /* 0x000fe80000100a00 */
[----:B------:R2:W-:Y:S01]  /*17b20*/  STL.64 [R1+0x178], R22 ;  /* 0x0001781601007387 */ /* 0x0005e20000100a00 */
[----:B-1----:R-:W-:-:S02]  /*17b30*/  VIADD R9, R91, 0xfffffde7 ;  /* 0xfffffde75b097836 */ /* 0x002fc40000000000 */
[----:B------:R-:W1:Y:S01]  /*17b40*/  LDC R25, c[0x0][0x230] ;  /* 0x00008c00ff197b82 */ /* 0x000e620000000800 */
[----:B------:R-:W-:Y:S01]  /*17b50*/  IMAD.WIDE R136, R152, 0x4, R28 ;  /* 0x0000000498887825 */ /* 0x000fe200078e021c */
[----:B------:R-:W-:Y:S04]  /*17b60*/  LDGSTS.E [R6+0x48000], desc[UR60][R104.64], !P4 ;  /* 0x4800000068067fae */ /* 0x000fe8000e12187c */
[----:B------:R2:W-:Y:S02]  /*17b70*/  STL.64 [R1+0x198], R230 ;  /* 0x000198e601007387 */ /* 0x0005e40000100a00 */
[----:B------:R-:W1:Y:S02]  /*17b80*/  LDC R24, c[0x0][0x230] ;  /* 0x00008c00ff187b82 */ /* 0x000e640000000800 */
[----:B------:R2:W-:Y:S04]  /*17b90*/  LDGSTS.E [R6+0x48004], desc[UR60][R22.64], !P5 ;  /* 0x4800400016067fae */ /* 0x0005e8000e92187c */
[----:B------:R3:W-:Y:S02]  /*17ba0*/  STL.64 [R1+0x1d8], R234 ;  /* 0x0001d8ea01007387 */ /* 0x0007e40000100a00 */
[----:B------:R-:W1:Y:S02]  /*17bb0*/  LDC R27, c[0x0][0x230] ;  /* 0x00008c00ff1b7b82 */ /* 0x000e640000000800 */
[----:B------:R-:W-:Y:S04]  /*17bc0*/  STL.64 [R1+0x380], R156 ;  /* 0x0003809c01007387 */ /* 0x000fe80000100a00 */
[----:B------:R-:W-:Y:S02]  /*17bd0*/  LDGSTS.E [R6+0x48008], desc[UR60][R230.64], !P6 ;  /* 0x48008000e6067fae */ /* 0x000fe4000f12187c */
[----:B--2---:R-:W2:Y:S02]  /*17be0*/  LDC R23, c[0x0][0x230] ;  /* 0x00008c00ff177b82 */ /* 0x004ea40000000800 */
[----:B------:R-:W-:Y:S01]  /*17bf0*/  LDGSTS.E [R6+0x4800c], desc[UR60][R234.64], !P0 ;  /* 0x4800c000ea067fae */ /* 0x000fe2000c12187c */
[----:B------:R-:W-:Y:S01]  /*17c00*/  VIADD R7, R243, 0xfffffd8a ;  /* 0xfffffd8af3077836 */ /* 0x000fe20000000000 */
[----:B------:R-:W-:-:S02]  /*17c10*/  ISETP.GE.U32.AND P4, PT, R8, 0x7ffffd0a, PT ;  /* 0x7ffffd0a0800780c */ /* 0x000fc40003f86070 */
[----:B------:R-:W-:Y:S02]  /*17c20*/  LDGSTS.E [R6+0x4c000], desc[UR60][R156.64], !P1 ;  /* 0x4c0000009c067fae */ /* 0x000fe4000c92187c */
[----:B------:R-:W4:Y:S02]  /*17c30*/  LDC R22, c[0x0][0x230] ;  /* 0x00008c00ff167b82 */ /* 0x000f240000000800 */
[----:B------:R-:W4:Y:S04]  /*17c40*/  LDL.LU.64 R230, [R1+0x6c8] ;  /* 0x0006c80001e67983 */ /* 0x000f280000300a00 */
[----:B------:R-:W-:Y:S01]  /*17c50*/  STL.64 [R1+0x390], R136 ;  /* 0x0003908801007387 */ /* 0x000fe20000100a00 */
[----:B------:R-:W-:Y:S01]  /*17c60*/  IMAD.WIDE R104, R152, 0x4, R30 ;  /* 0x0000000498687825 */ /* 0x000fe200078e021e */
[----:B------:R-:W1:Y:S02]  /*17c70*/  LDC R243, c[0x0][0x230] ;  /* 0x00008c00fff37b82 */ /* 0x000e640000000800 */
[----:B---3--:R-:W3:Y:S01]  /*17c80*/  LDL.LU.64 R234, [R1+0x6c0] ;  /* 0x0006c00001ea7983 */ /* 0x008ee20000300a00 */
[----:B------:R-:W-:-:S02]  /*17c90*/  ISETP.GE.U32.AND P3, PT, R7, 0x7ffffd0b, PT ;  /* 0x7ffffd0b0700780c */ /* 0x000fc40003f66070 */
[----:B------:R-:W-:-:S03]  /*17ca0*/  IADD3 R7, R155, -0x278, RZ ;  /* 0xfffffd889b077810 */ /* 0x000fc60007ffe0ff */
[----:B------:R-:W1:Y:S01]  /*17cb0*/  LDC R155, c[0x0][0x230] ;  /* 0x00008c00ff9b7b82 */ /* 0x000e620000000800 */
[----:B------:R-:W-:Y:S02]  /*17cc0*/  ISETP.GE.U32.AND P1, PT, R9, 0x7ffffd68, PT ;  /* 0x7ffffd680900780c */ /* 0x000fe40003f26070 */
[----:B------:R-:W-:Y:S01]  /*17cd0*/  ISETP.GE.U32.AND P5, PT, R7, 0x7ffffd09, PT ;  /* 0x7ffffd090700780c */ /* 0x000fe20003fa6070 */
[----:B------:R-:W-:-:S04]  /*17ce0*/  VIADD R7, R153, 0xfffffde5 ;  /* 0xfffffde599077836 */ /* 0x000fc80000000000 */
[----:B------:R-:W3:Y:S01]  /*17cf0*/  LDC R9, c[0x0][0x230] ;  /* 0x00008c00ff097b82 */ /* 0x000ee20000000800 */
[----:B------:R-:W-:Y:S01]  /*17d00*/  LDGSTS.E [R6+0x4c004], desc[UR60][R136.64], !P3 ;  /* 0x4c00400088067fae */ /* 0x000fe2000d92187c */
[----:B------:R-:W-:-:S03]  /*17d10*/  VIADD R8, R90, 0xfffffde6 ;  /* 0xfffffde65a087836 */ /* 0x000fc60000000000 */
[----:B------:R-:W-:Y:S01]  /*17d20*/  LDGSTS.E [R6+0x4c008], desc[UR60][R104.64], !P4 ;  /* 0x4c00800068067fae */ /* 0x000fe2000e12187c */
[----:B------:R-:W-:Y:S01]  /*17d30*/  ISETP.GE.U32.AND P4, PT, R7, 0x7ffffd66, PT ;  /* 0x7ffffd660700780c */ /* 0x000fe20003f86070 */
[----:B------:R-:W-:Y:S01]  /*17d40*/  IMAD.WIDE R90, R152, 0x4, R32 ;  /* 0x00000004985a7825 */ /* 0x000fe200078e0220 */
[----:B--2---:R-:W-:Y:S02]  /*17d50*/  IADD3 R7, R23, -0x239, RZ ;  /* 0xfffffdc717077810 */ /* 0x004fe40007ffe0ff */
[----:B------:R-:W2:Y:S01]  /*17d60*/  LDC R23, c[0x0][0x230] ;  /* 0x00008c00ff177b82 */ /* 0x000ea20000000800 */
[----:B------:R-:W-:Y:S01]  /*17d70*/  ISETP.GE.U32.AND P3, PT, R8, 0x7ffffd67, PT ;  /* 0x7ffffd670800780c */ /* 0x000fe20003f66070 */
[----:B------:R1:W-:Y:S01]  /*17d80*/  LDGSTS.E [R6+0x4c00c], desc[UR60][R90.64], !P5 ;  /* 0x4c00c0005a067fae */ /* 0x0003e2000e92187c */
[----:B----4-:R-:W-:Y:S01]  /*17d90*/  VIADD R8, R22, 0xfffffde4 ;  /* 0xfffffde416087836 */ /* 0x010fe20000000000 */
[----:B------:R-:W-:Y:S01]  /*17da0*/  ISETP.GE.U32.AND P6, PT, R7, 0x7ffffd48, PT ;  /* 0x7ffffd480700780c */ /* 0x000fe20003fc6070 */
[----:B------:R-:W-:Y:S01]  /*17db0*/  VIADD R7, R61, 0xfffffdc5 ;  /* 0xfffffdc53d077836 */ /* 0x000fe20000000000 */
[----:B------:R4:W-:Y:S02]  /*17dc0*/  STL.64 [R1+0x3a0], R104 ;  /* 0x0003a06801007387 */ /* 0x0009e40000100a00 */
[----:B------:R-:W-:Y:S01]  /*17dd0*/  ISETP.GE.U32.AND P5, PT, R8, 0x7ffffd65, PT ;  /* 0x7ffffd650800780c */ /* 0x000fe20003fa6070 */
[----:B------:R-:W2:Y:S01]  /*17de0*/  LDC R22, c[0x0][0x230] ;  /* 0x00008c00ff167b82 */ /* 0x000ea20000000800 */
[----:B-1----:R-:W-:Y:S01]  /*17df0*/  VIADD R6, R60, 0xfffffdc6 ;  /* 0xfffffdc63c067836 */ /* 0x002fe20000000000 */
[----:B------:R1:W-:Y:S06]  /*17e00*/  STL.64 [R1+0x3b0], R90 ;  /* 0x0003b05a01007387 */ /* 0x0003ec0000100a00 */
[----:B------:R-:W2:Y:S01]  /*17e10*/  LDC R8, c[0x0][0x230] ;  /* 0x00008c00ff087b82 */ /* 0x000ea20000000800 */
[----:B------:R-:W-:Y:S01]  /*17e20*/  ISETP.GE.U32.AND P0, PT, R6, 0x7ffffd47, PT ;  /* 0x7ffffd470600780c */ /* 0x000fe20003f06070 */
[----:B------:R-:W-:-:S02]  /*17e30*/  VIADD R6, R155, 0xfffffdc4 ;  /* 0xfffffdc49b067836 */ /* 0x000fc40000000000 */
[----:B----4-:R-:W-:-:S04]  /*17e40*/  IMAD.WIDE R104, R152, 0x4, R226 ;  /* 0x0000000498687825 */ /* 0x010fc800078e02e2 */
        /* <DEDUP_REMOVED lines=8> */
[----:B------:R-:W-:-:S04]  /*17ed0*/  IMAD.WIDE R222, R152, 0x4, R222 ;  /* 0x0000000498de7825 */ /* 0x000fc800078e02de */
[----:B------:R-:W-:-:S04]  /*17ee0*/  IMAD.WIDE R230, R152, 0x4, R230 ;  /* 0x0000000498e67825 */ /* 0x000fc800078e02e6 */
[----:B---3--:R-:W-:-:S05]  /*17ef0*/  IMAD.WIDE R234, R152, 0x4, R234 ;  /* 0x0000000498ea7825 */ /* 0x008fca00078e02ea */
[----:B------:R-:W-:Y:S01]  /*17f00*/  LDGSTS.E [R5+0x40000], desc[UR60][R234.64], !P1 ;  /* 0x40000000ea057fae */ /* 0x000fe2000c92187c */
[----:B------:R-:W-:Y:S02]  /*17f10*/  ISETP.GE.U32.AND P1, PT, R7, 0x7ffffd46, PT ;  /* 0x7ffffd460700780c */ /* 0x000fe40003f26070 */
[----:B------:R-:W-:Y:S01]  /*17f20*/  IADD3 R7, R9, -0x25a, RZ ;  /* 0xfffffda609077810 */ /* 0x000fe20007ffe0ff */
[----:B------:R-:W-:Y:S01]  /*17f30*/  LDGSTS.E [R5+0x40004], desc[UR60][R230.64], !P3 ;  /* 0x40004000e6057fae */ /* 0x000fe2000d92187c */
[----:B------:R-:W-:Y:S01]  /*17f40*/  ISETP.GE.U32.AND P3, PT, R6, 0x7ffffd45, PT ;  /* 0x7ffffd450600780c */ /* 0x000fe20003f66070 */
[----:B------:R-:W3:Y:S01]  /*17f50*/  LDC R9, c[0x0][0x230] ;  /* 0x00008c00ff097b82 */ /* 0x000ee20000000800 */
[----:B------:R-:W-:Y:S01]  /*17f60*/  VIADD R6, R243, 0xfffffda7 ;  /* 0xfffffda7f3067836 */ /* 0x000fe20000000000 */
[----:B------:R1:W-:Y:S04]  /*17f70*/  LDGSTS.E [R5+0x40008], desc[UR60][R90.64], !P4 ;  /* 0x400080005a057fae */ /* 0x0003e8000e12187c */
[----:B------:R-:W-:Y:S01]  /*17f80*/  ISETP.GE.U32.AND P4, PT, R6, 0x7ffffd28, PT ;  /* 0x7ffffd280600780c */ /* 0x000fe20003f86070 */
[----:B--2---:R-:W-:Y:S01]  /*17f90*/  VIADD R6, R23, 0xfffffda5 ;  /* 0xfffffda517067836 */ /* 0x004fe20000000000 */
[----:B------:R4:W-:Y:S01]  /*17fa0*/  LDGSTS.E [R5+0x4000c], desc[UR60][R104.64], !P5 ;  /* 0x4000c00068057fae */ /* 0x0009e2000e92187c */
[----:B------:R-:W2:Y:S01]  /*17fb0*/  LDC R23, c[0x0][0x230] ;  /* 0x00008c00ff177b82 */ /* 0x000ea20000000800 */
[----:B-1----:R-:W-:-:S05]  /*17fc0*/  IMAD.WIDE R90, R152, 0x4, R34 ;  /* 0x00000004985a7825 */ /* 0x002fca00078e0222 */
[----:B------:R1:W-:Y:S01]  /*17fd0*/  STL.64 [R1+0xa0], R90 ;  /* 0x0000a05a01007387 */ /* 0x0003e20000100a00 */
[----:B----4-:R-:W-:-:S03]  /*17fe0*/  IMAD.WIDE R104, R152, 0x4, R38 ;  /* 0x0000000498687825 */ /* 0x010fc600078e0226 */
[----:B------:R1:W-:Y:S01]  /*17ff0*/  LDGSTS.E [R5+0x44000], desc[UR60][R90.64], !P6 ;  /* 0x440000005a057fae */ /* 0x0003e2000f12187c */
[----:B------:R-:W-:Y:S01]  /*18000*/  ISETP.GE.U32.AND P6, PT, R6, 0x7ffffd26, PT ;  /* 0x7ffffd260600780c */ /* 0x000fe20003fc6070 */
[----:B------:R-:W-:Y:S01]  /*18010*/  VIADD R6, R26, 0xfffffd87 ;  /* 0xfffffd871a067836 */ /* 0x000fe20000000000 */
[----:B------:R-:W-:Y:S01]  /*18020*/  ISETP.GE.U32.AND P5, PT, R7, 0x7ffffd27, PT ;  /* 0x7ffffd270700780c */ /* 0x000fe20003fa6070 */
[----:B-1----:R-:W-:Y:S01]  /*18030*/  IMAD.WIDE R90, R152, 0x4, R52 ;  /* 0x00000004985a7825 */ /* 0x002fe200078e0234 */
[----:B------:R-:W1:Y:S04]  /*18040*/  LDC R26, c[0x0][0x230] ;  /* 0x00008c00ff1a7b82 */ /* 0x000e680000000800 */
[----:B------:R4:W-:Y:S04]  /*18050*/  STL.64 [R1+0xa8], R90 ;  /* 0x0000a85a01007387 */ /* 0x0009e80000100a00 */
[----:B------:R4:W-:Y:S04]  /*18060*/  LDGSTS.E [R5+0x44004], desc[UR60][R90.64], !P0 ;  /* 0x440040005a057fae */ /* 0x0009e8000c12187c */
[----:B------:R3:W-:Y:S04]  /*18070*/  STL.64 [R1+0xb0], R104 ;  /* 0x0000b06801007387 */ /* 0x0007e80000100a00 */
[----:B------:R3:W-:Y:S01]  /*18080*/  LDGSTS.E [R5+0x44008], desc[UR60][R104.64], !P1 ;  /* 0x4400800068057fae */ /* 0x0007e2000c92187c */
[----:B------:R-:W-:Y:S01]  /*18090*/  ISETP.GE.U32.AND P1, PT, R6, 0x7ffffd08, PT ;  /* 0x7ffffd080600780c */ /* 0x000fe20003f26070 */
[----:B----4-:R-:W-:Y:S01]  /*180a0*/  IMAD.WIDE R90, R152, 0x4, R36 ;  /* 0x00000004985a7825 */ /* 0x010fe200078e0224 */
[----:B------:R-:W-:-:S02]  /*180b0*/  IADD3 R6, R25, -0x27b, RZ ;  /* 0xfffffd8519067810 */ /* 0x000fc40007ffe0ff */
[----:B------:R-:W4:Y:S02]  /*180c0*/  LDC R25, c[0x0][0x230] ;  /* 0x00008c00ff197b82 */ /* 0x000f240000000800 */
[----:B------:R2:W-:Y:S01]  /*180d0*/  LDGSTS.E [R5+0x4400c], desc[UR60][R90.64], !P3 ;  /* 0x4400c0005a057fae */ /* 0x0005e2000d92187c */
[----:B---3--:R-:W-:-:S04]  /*180e0*/  IMAD.WIDE R104, R152, 0x4, R40 ;  /* 0x0000000498687825 */ /* 0x008fc800078e0228 */
[----:B------:R-:W-:Y:S01]  /*180f0*/  VIADD R7, R24, 0xfffffda4 ;  /* 0xfffffda418077836 */ /* 0x000fe20000000000 */
[----:B------:R3:W-:Y:S01]  /*18100*/  LDGSTS.E [R5+0x48000], desc[UR60][R104.64], !P4 ;  /* 0x4800000068057fae */ /* 0x0007e2000e12187c */
[----:B------:R-:W-:Y:S01]  /*18110*/  ISETP.GE.U32.AND P4, PT, R6, 0x7ffffd06, PT ;  /* 0x7ffffd060600780c */ /* 0x000fe20003f86070 */
[----:B------:R-:W-:Y:S01]  /*18120*/  VIADD R6, R9, 0xfffffd84 ;  /* 0xfffffd8409067836 */ /* 0x000fe20000000000 */
[----:B------:R-:W3:Y:S01]  /*18130*/  LDC R24, c[0x0][0x230] ;  /* 0x00008c00ff187b82 */ /* 0x000ee20000000800 */
[----:B------:R-:W-:Y:S01]  /*18140*/  ISETP.GE.U32.AND P0, PT, R7, 0x7ffffd25, PT ;  /* 0x7ffffd250700780c */ /* 0x000fe20003f06070 */
[----:B------:R-:W-:-:S06]  /*18150*/  VIADD R7, R22, 0xfffffd86 ;  /* 0xfffffd8616077836 */ /* 0x000fcc0000000000 */
[----:B------:R-:W1:Y:S01]  /*18160*/  LDC R9, c[0x0][0x230] ;  /* 0x00008c00ff097b82 */ /* 0x000e620000000800 */
[----:B------:R-:W-:Y:S01]  /*18170*/  ISETP.GE.U32.AND P3, PT, R7, 0x7ffffd07, PT ;  /* 0x7ffffd070700780c */ /* 0x000fe20003f66070 */
[----:B------:R2:W-:Y:S06]  /*18180*/  STL.64 [R1+0xb8], R90 ;  /* 0x0000b85a01007387 */ /* 0x0005ec0000100a00 */
[----:B------:R-:W4:Y:S01]  /*18190*/  LDC R22, c[0x0][0x230] ;  /* 0x00008c00ff167b82 */ /* 0x000f220000000800 */
[----:B--2---:R-:W-:-:S05]  /*181a0*/  IMAD.WIDE R90, R152, 0x4, R58 ;  /* 0x00000004985a7825 */ /* 0x004fca00078e023a */
[----:B------:R2:W-:Y:S01]  /*181b0*/  LDGSTS.E [R5+0x48004], desc[UR60][R90.64], !P5 ;  /* 0x480040005a057fae */ /* 0x0005e2000e92187c */
[----:B------:R-:W-:Y:S01]  /*181c0*/  ISETP.GE.U32.AND P5, PT, R6, 0x7ffffd05, PT ;  /* 0x7ffffd050600780c */ /* 0x000fe20003fa6070 */
[----:B------:R-:W-:Y:S02]  /*181d0*/  VIADD R6, R8, 0xfffffde2 ;  /* 0xfffffde208067836 */ /* 0x000fe40000000000 */
[----:B------:R-:W-:Y:S01]  /*181e0*/  VIADD R7, R23, 0xfffffde3 ;  /* 0xfffffde317077836 */ /* 0x000fe20000000000 */
[----:B------:R-:W-:Y:S01]  /*181f0*/  LDGSTS.E [R5+0x48008], desc[UR60][R228.64], !P6 ;  /* 0x48008000e4057fae */ /* 0x000fe2000f12187c */
[----:B------:R-:W4:Y:S03]  /*18200*/  LDC R8, c[0x0][0x230] ;  /* 0x00008c00ff087b82 */ /* 0x000f260000000800 */
[----:B------:R-:W-:Y:S04]  /*18210*/  LDGSTS.E [R5+0x4800c], desc[UR60][R226.64], !P0 ;  /* 0x4800c000e2057fae */ /* 0x000fe8000c12187c */
[----:B------:R-:W-:Y:S01]  /*18220*/  LDGSTS.E [R5+0x4c000], desc[UR60][R156.64], !P1 ;  /* 0x4c0000009c057fae */ /* 0x000fe2000c92187c */
[----:B------:R-:W-:Y:S01]  /*18230*/  ISETP.GE.U32.AND P1, PT, R7, 0x7ffffd64, PT ;  /* 0x7ffffd640700780c */ /* 0x000fe20003f26070 */
[----:B------:R-:W4:Y:S02]  /*18240*/  LDC R23, c[0x0][0x230] ;  /* 0x00008c00ff177b82 */ /* 0x000f240000000800 */
[----:B------:R-:W-:Y:S01]  /*18250*/  LDGSTS.E [R5+0x4c004], desc[UR60][R136.64], !P3 ;  /* 0x4c00400088057fae */ /* 0x000fe2000d92187c */
[----:B------:R-:W-:Y:S01]  /*18260*/  ISETP.GE.U32.AND P3, PT, R6, 0x7ffffd63, PT ;  /* 0x7ffffd630600780c */ /* 0x000fe20003f66070 */
[----:B-1----:R-:W-:-:S02]  /*18270*/  VIADD R6, R9, 0xfffffde1 ;  /* 0xfffffde109067836 */ /* 0x002fc40000000000 */
[----:B------:R1:W-:Y:S01]  /*18280*/  STL.64 [R1+0x138], R104 ;  /* 0x0001386801007387 */ /* 0x0003e20000100a00 */
[----:B---3--:R-:W-:Y:S01]  /*18290*/  VIADD R7, R24, 0xfffffdc3 ;  /* 0xfffffdc318077836 */ /* 0x008fe20000000000 */
[----:B------:R-:W3:Y:S02]  /*182a0*/  LDC R9, c[0x0][0x230] ;  /* 0x00008c00ff097b82 */ /* 0x000ee40000000800 */
[----:B------:R2:W-:Y:S02]  /*182b0*/  STL.64 [R1+0x140], R90 ;  /* 0x0001405a01007387 */ /* 0x0005e40000100a00 */
[----:B------:R-:W-:-:S04]  /*182c0*/  ISETP.GE.U32.AND P6, PT, R7, 0x7ffffd44, PT ;  /* 0x7ffffd440700780c */ /* 0x000fc80003fc6070 */
[----:B------:R-:W3:Y:S01]  /*182d0*/  LDC R7, c[0x0][0x230] ;  /* 0x00008c00ff077b82 */ /* 0x000ee20000000800 */
[----:B-1----:R-:W-:-:S04]  /*182e0*/  IMAD.WIDE R104, R152, 0x4, R48 ;  /* 0x0000000498687825 */ /* 0x002fc800078e0230 */
[----:B--2---:R-:W-:Y:S01]  /*182f0*/  IMAD.WIDE R90, R152, 0x4, R50 ;  /* 0x00000004985a7825 */ /* 0x004fe200078e0232 */
[----:B------:R-:W-:Y:S02]  /*18300*/  LDGSTS.E [R5+0x4c008], desc[UR60][R104.64], !P4 ;  /* 0x4c00800068057fae */ /* 0x000fe4000e12187c */
[----:B------:R-:W1:Y:S02]  /*18310*/  LDC R24, c[0x0][0x230] ;  /* 0x00008c00ff187b82 */ /* 0x000e640000000800 */
[----:B------:R4:W-:Y:S01]  /*18320*/  LDGSTS.E [R5+0x4c00c], desc[UR60][R90.64], !P5 ;  /* 0x4c00c0005a057fae */ /* 0x0009e2000e92187c */
[----:B------:R-:W-:Y:S01]  /*18330*/  ISETP.GE.U32.AND P4, PT, R6, 0x7ffffd62, PT ;  /* 0x7ffffd620600780c */ /* 0x000fe20003f86070 */
[----:B------:R-:W-:Y:S02]  /*18340*/  VIADD R6, R26, 0xfffffdc1 ;  /* 0xfffffdc11a067836 */ /* 0x000fe40000000000 */
[----:B------:R-:W-:Y:S01]  /*18350*/  LDGSTS.E [R4+0x40000], desc[UR60][R224.64], !P1 ;  /* 0x40000000e0047fae */ /* 0x000fe2000c92187c */
[----:B----4-:R-:W-:-:S03]  /*18360*/  IADD3 R5, R22, -0x220, RZ ;  /* 0xfffffde016057810 */ /* 0x010fc60007ffe0ff */
[----:B------:R2:W-:Y:S01]  /*18370*/  STL.64 [R1+0x148], R228 ;  /* 0x000148e401007387 */ /* 0x0005e20000100a00 */
[----:B------:R-:W4:Y:S01]  /*18380*/  LDC R22, c[0x0][0x230] ;  /* 0x00008c00ff167b82 */ /* 0x000f220000000800 */
[----:B------:R-:W-:Y:S01]  /*18390*/  ISETP.GE.U32.AND P5, PT, R5, 0x7ffffd61, PT ;  /* 0x7ffffd610500780c */ /* 0x000fe20003fa6070 */
[----:B------:R-:W-:Y:S01]  /*183a0*/  VIADD R5, R25, 0xfffffdc2 ;  /* 0xfffffdc219057836 */ /* 0x000fe20000000000 */
[----:B------:R-:W-:Y:S01]  /*183b0*/  ISETP.GE.U32.AND P1, PT, R6, 0x7ffffd42, PT ;  /* 0x7ffffd420600780c */ /* 0x000fe20003f26070 */
[----:B------:R3:W-:Y:S01]  /*183c0*/  STL.64 [R1+0x150], R226 ;  /* 0x000150e201007387 */ /* 0x0007e20000100a00 */
[----:B------:R-:W-:Y:S02]  /*183d0*/  IADD3 R6, R8, -0x25d, RZ ;  /* 0xfffffda308067810 */ /* 0x000fe40007ffe0ff */
[----:B------:R-:W-:Y:S01]  /*183e0*/  ISETP.GE.U32.AND P0, PT, R5, 0x7ffffd43, PT ;  /* 0x7ffffd430500780c */ /* 0x000fe20003f06070 */
[----:B------:R-:W-:Y:S01]  /*183f0*/  VIADD R5, R27, 0xfffffdc0 ;  /* 0xfffffdc01b057836 */ /* 0x000fe20000000000 */
[----:B------:R-:W1:Y:S01]  /*18400*/  LDC R8, c[0x0][0x230] ;  /* 0x00008c00ff087b82 */ /* 0x000e620000000800 */
[----:B------:R-:W-:Y:S01]  /*18410*/  LDGSTS.E [R4+0x40004], desc[UR60][R222.64], !P3 ;  /* 0x40004000de047fae */ /* 0x000fe2000d92187c */
[----:B--2---:R-:W-:-:S02]  /*18420*/  IMAD.WIDE R228, R152, 0x4, R64 ;  /* 0x0000000498e47825 */ /* 0x004fc400078e0240 */
[----:B------:R-:W-:Y:S02]  /*18430*/  ISETP.GE.U32.AND P3, PT, R5, 0x7ffffd41, PT ;  /* 0x7ffffd410500780c */ /* 0x000fe40003f66070 */
[----:B---3--:R-:W-:Y:S01]  /*18440*/  IMAD.WIDE R226, R152, 0x4, R62 ;  /* 0x0000000498e27825 */ /* 0x008fe200078e023e */
[----:B------:R-:W-:Y:S01]  /*18450*/  STL.64 [R1+0x330], R156 ;  /* 0x0003309c01007387 */ /* 0x000fe20000100a00 */
[----:B------:R-:W2:Y:S02]  /*18460*/  LDC R25, c[0x0][0x230] ;  /* 0x00008c00ff197b82 */ /* 0x000ea40000000800 */
[----:B------:R-:W-:Y:S01]  /*18470*/  VIADD R5, R9, 0xfffffda2 ;  /* 0xfffffda209057836 */ /* 0x000fe20000000000 */
[----:B------:R3:W-:Y:S04]  /*18480*/  STL.64 [R1+0x338], R136 ;  /* 0x0003388801007387 */ /* 0x0007e80000100a00 */
[----:B------:R-:W-:Y:S01]  /*18490*/  LDGSTS.E [R4+0x40008], desc[UR60][R226.64], !P4 ;  /* 0x40008000e2047fae */ /* 0x000fe2000e12187c */
[----:B------:R-:W-:-:S03]  /*184a0*/  ISETP.GE.U32.AND P4, PT, R6, 0x7ffffd24, PT ;  /* 0x7ffffd240600780c */ /* 0x000fc60003f86070 */
[----:B------:R4:W-:Y:S01]  /*184b0*/  STL.64 [R1+0x348], R104 ;  /* 0x0003486801007387 */ /* 0x0009e20000100a00 */
[----:B---3--:R-:W-:-:S03]  /*184c0*/  IMAD.WIDE R136, R152, 0x4, R66 ;  /* 0x0000000498887825 */ /* 0x008fc600078e0242 */
[----:B------:R3:W-:Y:S04]  /*184d0*/  STL.64 [R1+0x360], R90 ;  /* 0x0003605a01007387 */ /* 0x0007e80000100a00 */
[----:B------:R-:W-:Y:S01]  /*184e0*/  LDGSTS.E [R4+0x4000c], desc[UR60][R228.64], !P5 ;  /* 0x4000c000e4047fae */ /* 0x000fe2000e92187c */
[----:B------:R-:W-:Y:S01]  /*184f0*/  ISETP.GE.U32.AND P5, PT, R5, 0x7ffffd23, PT ;  /* 0x7ffffd230500780c */ /* 0x000fe20003fa6070 */
[C---:B----4-:R-:W-:Y:S02]  /*18500*/  IMAD.WIDE R104, R152.reuse, 0x4, R68 ;  /* 0x0000000498687825 */ /* 0x050fe400078e0244 */
[----:B------:R-:W-:Y:S02]  /*18510*/  STL.64 [R1+0x68], R136 ;  /* 0x0000688801007387 */ /* 0x000fe40000100a00 */
[----:B---3--:R-:W-:-:S02]  /*18520*/  IMAD.WIDE R90, R152, 0x4, R70 ;  /* 0x00000004985a7825 */ /* 0x008fc400078e0246 */
[----:B------:R-:W-:Y:S02]  /*18530*/  LDGSTS.E [R4+0x44000], desc[UR60][R136.64], !P6 ;  /* 0x4400000088047fae */ /* 0x000fe4000f12187c */
[----:B------:R-:W-:Y:S02]  /*18540*/  VIADD R5, R7, 0xfffffda1 ;  /* 0xfffffda107057836 */ /* 0x000fe40000000000 */
[----:B------:R3:W-:Y:S01]  /*18550*/  STL.64 [R1+0x88], R104 ;  /* 0x0000886801007387 */ /* 0x0007e20000100a00 */
[----:B------:R-:W-:-:S03]  /*18560*/  VIADD R6, R23, 0xfffffda0 ;  /* 0xfffffda017067836 */ /* 0x000fc60000000000 */
[----:B------:R3:W-:Y:S01]  /*18570*/  LDGSTS.E [R4+0x44004], desc[UR60][R104.64], !P0 ;  /* 0x4400400068047fae */ /* 0x0007e2000c12187c */
[----:B------:R-:W-:-:S03]  /*18580*/  ISETP.GE.U32.AND P6, PT, R5, 0x7ffffd22, PT ;  /* 0x7ffffd220500780c */ /* 0x000fc60003fc6070 */
[----:B------:R4:W-:Y:S01]  /*18590*/  STL.64 [R1+0x90], R90 ;  /* 0x0000905a01007387 */ /* 0x0009e20000100a00 */
[----:B------:R-:W-:-:S03]  /*185a0*/  VIADD R5, R22, 0xfffffd83 ;  /* 0xfffffd8316057836 */ /* 0x000fc60000000000 */
[----:B------:R4:W-:Y:S01]  /*185b0*/  LDGSTS.E [R4+0x44008], desc[UR60][R90.64], !P1 ;  /* 0x440080005a047fae */ /* 0x0009e2000c92187c */
[----:B---3--:R-:W-:Y:S01]  /*185c0*/  IMAD.WIDE R104, R152, 0x4, R72 ;  /* 0x0000000498687825 */ /* 0x008fe200078e0248 */
[----:B------:R-:W-:-:S03]  /*185d0*/  ISETP.GE.U32.AND P0, PT, R6, 0x7ffffd21, PT ;  /* 0x7ffffd210600780c */ /* 0x000fc60003f06070 */
[C---:B----4-:R-:W-:Y:S01]  /*185e0*/  IMAD.WIDE R90, R152.reuse, 0x4, R74 ;  /* 0x00000004985a7825 */ /* 0x050fe200078e024a */
[----:B------:R3:W-:Y:S01]  /*185f0*/  STL.64 [R1+0x98], R104 ;  /* 0x0000986801007387 */ /* 0x0007e20000100a00 */
[----:B------:R-:W-:Y:S02]  /*18600*/  ISETP.GE.U32.AND P1, PT, R5, 0x7ffffd04, PT ;  /* 0x7ffffd040500780c */ /* 0x000fe40003f26070 */
[C---:B------:R-:W-:Y:S01]  /*18610*/  IMAD.WIDE R22, R152.reuse, 0x4, R76 ;  /* 0x0000000498167825 */ /* 0x040fe200078e024c */
[----:B------:R3:W-:Y:S04]  /*18620*/  LDGSTS.E [R4+0x4400c], desc[UR60][R104.64], !P3 ;  /* 0x4400c00068047fae */ /* 0x0007e8000d92187c */
[----:B------:R4:W-:Y:S04]  /*18630*/  STL.64 [R1+0xe8], R90 ;  /* 0x0000e85a01007387 */ /* 0x0009e80000100a00 */
[----:B------:R4:W-:Y:S01]  /*18640*/  LDGSTS.E [R4+0x48000], desc[UR60][R90.64], !P4 ;  /* 0x480000005a047fae */ /* 0x0009e2000e12187c */
[----:B------:R-:W-:-:S04]  /*18650*/  IMAD.WIDE R136, R152, 0x4, R82 ;  /* 0x0000000498887825 */ /* 0x000fc800078e0252 */
[----:B---3--:R-:W-:Y:S01]  /*18660*/  IMAD.WIDE R104, R152, 0x4, R80 ;  /* 0x0000000498687825 */ /* 0x008fe200078e0250 */
[----:B------:R3:W-:Y:S03]  /*18670*/  STL.64 [R1+0xf8], R22 ;  /* 0x0000f81601007387 */ /* 0x0007e60000100a00 */
[----:B-1----:R-:W-:Y:S01]  /*18680*/  VIADD R7, R8, 0xfffffd80 ;  /* 0xfffffd8008077836 */ /* 0x002fe20000000000 */
[----:B------:R3:W-:Y:S01]  /*18690*/  LDGSTS.E [R4+0x48004], desc[UR60][R22.64], !P5 ;  /* 0x4800400016047fae */ /* 0x0007e2000e92187c */
[----:B----4-:R-:W-:-:S04]  /*186a0*/  IMAD.WIDE R90, R152, 0x4, R78 ;  /* 0x00000004985a7825 */ /* 0x010fc800078e024e */
[C---:B------:R-:W-:Y:S01]  /*186b0*/  IMAD.WIDE R8, R152.reuse, 0x4, R88 ;  /* 0x0000000498087825 */ /* 0x040fe200078e0258 */
[----:B------:R-:W-:Y:S01]  /*186c0*/  STL.64 [R1+0x100], R90 ;  /* 0x0001005a01007387 */ /* 0x000fe20000100a00 */
[----:B------:R-:W-:Y:S02]  /*186d0*/  MOV R89, R105 ;  /* 0x0000006900597202 */ /* 0x000fe40000000f00 */
[----:B------:R-:W-:Y:S01]  /*186e0*/  IMAD.MOV.U32 R88, RZ, RZ, R104 ;  /* 0x000000ffff587224 */ /* 0x000fe200078e0068 */
[----:B------:R1:W-:Y:S01]  /*186f0*/  STL.64 [R1+0x108], R104 ;  /* 0x0001086801007387 */ /* 0x0003e20000100a00 */
[----:B------:R-:W-:-:S03]  /*18700*/  IMAD.WIDE R156, R152, 0x4, R84 ;  /* 0x00000004989c7825 */ /* 0x000fc600078e0254 */
[----:B------:R-:W-:Y:S01]  /*18710*/  LDGSTS.E [R4+0x48008], desc[UR60][R90.64], !P6 ;  /* 0x480080005a047fae */ /* 0x000fe2000f12187c */
[----:B---3--:R-:W-:-:S03]  /*18720*/  IMAD.WIDE R22, R152, 0x4, R86 ;  /* 0x0000000498167825 */ /* 0x008fc600078e0256 */
[----:B------:R-:W-:Y:S04]  /*18730*/  LDGSTS.E [R4+0x4800c], desc[UR60][R88.64], !P0 ;  /* 0x4800c00058047fae */ /* 0x000fe8000c12187c */
[----:B-1----:R-:W3:Y:S04]  /*18740*/  LDL.LU.64 R104, [R1+0x6b8] ;  /* 0x0006b80001687983 */ /* 0x002ee80000300a00 */
[----:B------:R1:W-:Y:S04]  /*18750*/  STL.64 [R1+0x2f0], R136 ;  /* 0x0002f08801007387 */ /* 0x0003e80000100a00 */
[----:B------:R-:W4:Y:S04]  /*18760*/  LDL.LU.64 R90, [R1+0x6b0] ;  /* 0x0006b000015a7983 */ /* 0x000f280000300a00 */
[----:B------:R2:W-:Y:S04]  /*18770*/  STL.64 [R1+0x2f8], R156 ;  /* 0x0002f89c01007387 */ /* 0x0005e80000100a00 */
[----:B------:R-:W-:Y:S04]  /*18780*/  STL.64 [R1+0x300], R22 ;  /* 0x0003001601007387 */ /* 0x000fe80000100a00 */
[----:B------:R-:W-:Y:S04]  /*18790*/  LDGSTS.E [R4+0x4c000], desc[UR60][R136.64], !P1 ;  /* 0x4c00000088047fae */ /* 0x000fe8000c92187c */
[----:B-1----:R-:W4:Y:S01]  /*187a0*/  LDL.LU.64 R136, [R1+0x6a8] ;  /* 0x0006a80001887983 */ /* 0x002f220000300a00 */
[----:B------:R-:W-:Y:S01]  /*187b0*/  IADD3 R5, R24, -0x27e, RZ ;  /* 0xfffffd8218057810 */ /* 0x000fe20007ffe0ff */
[----:B--2---:R-:W-:-:S03]  /*187c0*/  VIADD R6, R25, 0xfffffd81 ;  /* 0xfffffd8119067836 */ /* 0x004fc60000000000 */
[----:B------:R-:W-:Y:S02]  /*187d0*/  ISETP.GE.U32.AND P3, PT, R5, 0x7ffffd03, PT ;  /* 0x7ffffd030500780c */ /* 0x000fe40003f66070 */
[----:B------:R-:W-:Y:S02]  /*187e0*/  ISETP.GE.U32.AND P4, PT, R6, 0x7ffffd02, PT ;  /* 0x7ffffd020600780c */ /* 0x000fe40003f86070 */
[----:B------:R-:W-:Y:S01]  /*187f0*/  ISETP.GE.U32.AND P5, PT, R7, 0x7ffffd01, PT ;  /* 0x7ffffd010700780c */ /* 0x000fe20003fa6070 */
[C---:B------:R-:W-:Y:S01]  /*18800*/  VIADD R7, R251.reuse, 0x100000 ;  /* 0x00100000fb077836 */ /* 0x040fe20000000000 */
[----:B------:R1:W-:Y:S01]  /*18810*/  STL.64 [R1+0x310], R8 ;  /* 0x0003100801007387 */ /* 0x0003e20000100a00 */
[C---:B------:R-:W-:Y:S02]  /*18820*/  VIADD R6, R251.reuse, 0x100000 ;  /* 0x00100000fb067836 */ /* 0x040fe40000000000 */
[----:B------:R-:W-:-:S04]  /*18830*/  VIADD R5, R251, 0x100000 ;  /* 0x00100000fb057836 */ /* 0x000fc80000000000 */
[----:B------:R-:W-:Y:S04]  /*18840*/  LDGSTS.E [R4+0x4c004], desc[UR60][R156.64], !P3 ;  /* 0x4c0040009c047fae */ /* 0x000fe8000d92187c */
[----:B------:R-:W-:Y:S04]  /*18850*/  LDGSTS.E [R4+0x4c008], desc[UR60][R22.64], !P4 ;  /* 0x4c00800016047fae */ /* 0x000fe8000e12187c */
[----:B------:R1:W-:Y:S04]  /*18860*/  LDGSTS.E [R4+0x4c00c], desc[UR60][R8.64], !P5 ;  /* 0x4c00c00008047fae */ /* 0x0003e8000e92187c */
[----:B------:R-:W5:Y:S04]  /*18870*/  LDL.LU.64 R156, [R1+0x6a0] ;  /* 0x0006a000019c7983 */ /* 0x000f680000300a00 */
[----:B------:R-:W0:Y:S01]  /*18880*/  LDGDEPBAR ;  /* 0x00000000000079af */ /* 0x000e220000000000 */
[----:B-1----:R-:W-:-:S04]  /*18890*/  IMAD.WIDE R8, R154, 0x4, R120 ;  /* 0x000000049a087825 */ /* 0x002fc800078e0278 */
[C---:B------:R-:W-:Y:S02]  /*188a0*/  VIADD R4, R251.reuse, 0x100000 ;  /* 0x00100000fb047836 */ /* 0x040fe40000000000 */
[----:B------:R-:W-:Y:S02]  /*188b0*/  VIADD R251, R251, 0x100000 ;  /* 0x00100000fbfb7836 */ /* 0x000fe40000000000 */
[----:B---3--:R-:W-:-:S04]  /*188c0*/  IMAD.WIDE R88, R154, 0x4, R104 ;  /* 0x000000049a587825 */ /* 0x008fc800078e0268 */
[----:B----4-:R-:W-:-:S05]  /*188d0*/  IMAD.WIDE R22, R154, 0x4, R90 ;  /* 0x000000049a167825 */ /* 0x010fca00078e025a */
[----:B------:R1:W-:Y:S04]  /*188e0*/  STL.64 [R1+0x308], R22 ;  /* 0x0003081601007387 */ /* 0x0003e80000100a00 */
[----:B------:R1:W-:Y:S04]  /*188f0*/  LDGSTS.E [R7+-0x80000], desc[UR60][R22.64], P2 ;  /* 0x8000000016077fae */ /* 0x0003e8000912187c */
[----:B------:R2:W-:Y:S04]  /*18900*/  STL.64 [R1+0x378], R88 ;  /* 0x0003785801007387 */ /* 0x0005e80000100a00 */
[----:B------:R2:W-:Y:S04]  /*18910*/  LDGSTS.E [R6+-0x7fc00], desc[UR60][R88.64], P2 ;  /* 0x8040000058067fae */ /* 0x0005e8000912187c */
[----:B------:R3:W-:Y:S01]  /*18920*/  STL.64 [R1+0x3f8], R8 ;  /* 0x0003f80801007387 */ /* 0x0007e20000100a00 */
[----:B-1----:R-:W-:-:S03]  /*18930*/  IMAD.WIDE R22, R154, 0x4, R136 ;  /* 0x000000049a167825 */ /* 0x002fc600078e0288 */
[----:B------:R3:W-:Y:S04]  /*18940*/  LDGSTS.E [R5+-0x7f800], desc[UR60][R8.64], P2 ;  /* 0x8080000008057fae */ /* 0x0007e8000912187c */
[----:B------:R1:W-:Y:S01]  /*18950*/  STL.64 [R1+0x470], R22 ;  /* 0x0004701601007387 */ /* 0x0003e20000100a00 */
[----:B--2---:R-:W-:-:S03]  /*18960*/  IMAD.WIDE R88, R154, 0x4, R174 ;  /* 0x000000049a587825 */ /* 0x004fc600078e02ae */
[----:B------:R1:W-:Y:S01]  /*18970*/  LDGSTS.E [R4+-0x7f400], desc[UR60][R22.64], P2 ;  /* 0x80c0000016047fae */ /* 0x0003e2000912187c */
[----:B---3--:R-:W-:-:S05]  /*18980*/  IMAD.WIDE R8, R154, 0x4, R158 ;  /* 0x000000049a087825 */ /* 0x008fca00078e029e */
[----:B------:R2:W-:Y:S01]  /*18990*/  STL.64 [R1+0x4d8], R8 ;  /* 0x0004d80801007387 */ /* 0x0005e20000100a00 */
[----:B-1----:R-:W-:-:S03]  /*189a0*/  IMAD.WIDE R22, R154, 0x4, R190 ;  /* 0x000000049a167825 */ /* 0x002fc600078e02be */
[----:B------:R2:W-:Y:S04]  /*189b0*/  LDGSTS.E [R6+-0x7f000], desc[UR60][R8.64], P2 ;  /* 0x8100000008067fae */ /* 0x0005e8000912187c */
[----:B------:R1:W-:Y:S04]  /*189c0*/  STL.64 [R1+0x530], R88 ;  /* 0x0005305801007387 */ /* 0x0003e80000100a00 */
[----:B------:R1:W-:Y:S01]  /*189d0*/  LDGSTS.E [R5+-0x7ec00], desc[UR60][R88.64], P2 ;  /* 0x8140000058057fae */ /* 0x0003e2000912187c */
[----:B--2---:R-:W-:-:S03]  /*189e0*/  IMAD.WIDE R8, R154, 0x4, R206 ;  /* 0x000000049a087825 */ /* 0x004fc600078e02ce */
[----:B------:R2:W-:Y:S04]  /*189f0*/  STL.64 [R1+0x560], R22 ;  /* 0x0005601601007387 */ /* 0x0005e80000100a00 */
[----:B------:R3:W-:Y:S01]  /*18a00*/  LDGSTS.E [R4+-0x7e800], desc[UR60][R22.64], P2 ;  /* 0x8180000016047fae */ /* 0x0007e2000912187c */
[----:B------:R-:W-:Y:S02]  /*18a10*/  VIADD R6, R250, 0x100000 ;  /* 0x00100000fa067836 */ /* 0x000fe40000000000 */
[----:B-1----:R-:W-:Y:S01]  /*18a20*/  IMAD.WIDE R88, R154, 0x4, R106 ;  /* 0x000000049a587825 */ /* 0x002fe200078e026a */
[----:B------:R1:W-:Y:S03]  /*18a30*/  STL.64 [R1+0x570], R8 ;  /* 0x0005700801007387 */ /* 0x0003e60000100a00 */
[C---:B------:R-:W-:Y:S01]  /*18a40*/  VIADD R5, R250.reuse, 0x100000 ;  /* 0x00100000fa057836 */ /* 0x040fe20000000000 */
[----:B------:R1:W-:Y:S01]  /*18a50*/  LDGSTS.E [R251+-0x7e400], desc[UR60][R8.64], P2 ;  /* 0x81c0000008fb7fae */ /* 0x0003e2000912187c */
[----:B---3--:R-:W-:Y:S01]  /*18a60*/  IADD3 R4, R250, 0x100000, RZ ;  /* 0x00100000fa047810 */ /* 0x008fe20007ffe0ff */
[----:B--2---:R-:W-:-:S04]  /*18a70*/  IMAD.WIDE R22, R154, 0x4, R92 ;  /* 0x000000049a167825 */ /* 0x004fc800078e025c */
[C---:B-1----:R-:W-:Y:S01]  /*18a80*/  IMAD.WIDE R8, R154.reuse, 0x4, R122 ;  /* 0x000000049a087825 */ /* 0x042fe200078e027a */
[----:B------:R1:W-:Y:S04]  /*18a90*/  STL.64 [R1+0x2d8], R22 ;  /* 0x0002d81601007387 */ /* 0x0003e80000100a00 */
[----:B------:R1:W-:Y:S04]  /*18aa0*/  LDGSTS.E [R4+-0x7ff80], desc[UR60][R22.64], P2 ;  /* 0x8008000016047fae */ /* 0x0003e8000912187c */
[----:B------:R2:W-:Y:S04]  /*18ab0*/  STL.64 [R1+0x340], R88 ;  /* 0x0003405801007387 */ /* 0x0005e80000100a00 */
[----:B------:R2:W-:Y:S01]  /*18ac0*/  LDGSTS.E [R6+-0x7fb80], desc[UR60][R88.64], P2 ;  /* 0x8048000058067fae */ /* 0x0005e2000912187c */
[----:B-1----:R-:W-:-:S03]  /*18ad0*/  IMAD.WIDE R22, R154, 0x4, R138 ;  /* 0x000000049a167825 */ /* 0x002fc600078e028a */
[----:B------:R1:W-:Y:S04]  /*18ae0*/  STL.64 [R1+0x3b8], R8 ;  /* 0x0003b80801007387 */ /* 0x0003e80000100a00 */
[----:B------:R1:W-:Y:S01]  /*18af0*/  LDGSTS.E [R5+-0x7f780], desc[UR60][R8.64], P2 ;  /* 0x8088000008057fae */ /* 0x0003e2000912187c */
[----:B--2---:R-:W-:-:S03]  /*18b00*/  IMAD.WIDE R88, R154, 0x4, R176 ;  /* 0x000000049a587825 */ /* 0x004fc600078e02b0 */
[----:B------:R2:W-:Y:S04]  /*18b10*/  STL.64 [R1+0x438], R22 ;  /* 0x0004381601007387 */ /* 0x0005e80000100a00 */
[----:B------:R2:W-:Y:S01]  /*18b20*/  LDGSTS.E [R4+-0x7f380], desc[UR60][R22.64], P2 ;  /* 0x80c8000016047fae */ /* 0x0005e2000912187c */
[----:B-1----:R-:W-:-:S04]  /*18b30*/  IMAD.WIDE R8, R154, 0x4, R160 ;  /* 0x000000049a087825 */ /* 0x002fc800078e02a0 */
[----:B------:R-:W-:Y:S01]  /*18b40*/  VIADD R250, R250, 0x100000 ;  /* 0x00100000fafa7836 */ /* 0x000fe20000000000 */
[----:B------:R1:W-:Y:S01]  /*18b50*/  STL.64 [R1+0x4a8], R8 ;  /* 0x0004a80801007387 */ /* 0x0003e20000100a00 */
[----:B--2---:R-:W-:-:S03]  /*18b60*/  IMAD.WIDE R22, R154, 0x4, R192 ;  /* 0x000000049a167825 */ /* 0x004fc600078e02c0 */
[----:B------:R1:W-:Y:S04]  /*18b70*/  LDGSTS.E [R6+-0x7ef80], desc[UR60][R8.64], P2 ;  /* 0x8108000008067fae */ /* 0x0003e8000912187c */
[----:B------:R2:W-:Y:S04]  /*18b80*/  STL.64 [R1+0x518], R88 ;  /* 0x0005185801007387 */ /* 0x0005e80000100a00 */
[----:B------:R2:W-:Y:S01]  /*18b90*/  LDGSTS.E [R5+-0x7eb80], desc[UR60][R88.64], P2 ;  /* 0x8148000058057fae */ /* 0x0005e2000912187c */
[----:B-1----:R-:W-:-:S03]  /*18ba0*/  IMAD.WIDE R8, R154, 0x4, R208 ;  /* 0x000000049a087825 */ /* 0x002fc600078e02d0 */
[----:B------:R1:W-:Y:S01]  /*18bb0*/  STL.64 [R1+0x550], R22 ;  /* 0x0005501601007387 */ /* 0x0003e20000100a00 */
[----:B------:R-:W-:-:S03]  /*18bc0*/  IADD3 R6, R249, 0x100000, RZ ;  /* 0x00100000f9067810 */ /* 0x000fc60007ffe0ff */
[----:B------:R3:W-:Y:S01]  /*18bd0*/  LDGSTS.E [R4+-0x7e780], desc[UR60][R22.64], P2 ;  /* 0x8188000016047fae */ /* 0x0007e2000912187c */
[----:B--2---:R-:W-:-:S03]  /*18be0*/  IMAD.WIDE R88, R154, 0x4, R108 ;  /* 0x000000049a587825 */ /* 0x004fc600078e026c */
[----:B------:R2:W-:Y:S01]  /*18bf0*/  STL.64 [R1+0x568], R8 ;  /* 0x0005680801007387 */ /* 0x0005e20000100a00 */
[----:B------:R-:W-:-:S03]  /*18c00*/  VIADD R5, R249, 0x100000 ;  /* 0x00100000f9057836 */ /* 0x000fc60000000000 */
[----:B------:R2:W-:Y:S01]  /*18c10*/  LDGSTS.E [R250+-0x7e380], desc[UR60][R8.64], P2 ;  /* 0x81c8000008fa7fae */ /* 0x0005e2000912187c */
[----:B---3--:R-:W-:Y:S02]  /*18c20*/  VIADD R4, R249, 0x100000 ;  /* 0x00100000f9047836 */ /* 0x008fe40000000000 */
[----:B-1----:R-:W-:-:S04]  /*18c30*/  IMAD.WIDE R22, R154, 0x4, R94 ;  /* 0x000000049a167825 */ /* 0x002fc800078e025e */
[C---:B--2---:R-:W-:Y:S01]  /*18c40*/  IMAD.WIDE R8, R154.reuse, 0x4, R124 ;  /* 0x000000049a087825 */ /* 0x044fe200078e027c */
        /* <DEDUP_REMOVED lines=18> */
[----:B------:R1:W-:Y:S04]  /*18d70*/  STL.64 [R1+0x540], R22 ;  /* 0x0005401601007387 */ /* 0x0003e80000100a00 */
[----:B------:R3:W-:Y:S01]  /*18d80*/  LDGSTS.E [R4+-0x7e700], desc[UR60][R22.64], P2 ;  /* 0x8190000016047fae */ /* 0x0007e2000912187c */
[----:B------:R-:W-:Y:S02]  /*18d90*/  VIADD R6, R248, 0x100000 ;  /* 0x00100000f8067836 */ /* 0x000fe40000000000 */
[----:B--2---:R-:W-:Y:S01]  /*18da0*/  IMAD.WIDE R88, R154, 0x4, R110 ;  /* 0x000000049a587825 */ /* 0x004fe200078e026e */
[----:B------:R2:W-:Y:S01]  /*18db0*/  STL.64 [R1+0x558], R8 ;  /* 0x0005580801007387 */ /* 0x0005e20000100a00 */
[----:B------:R-:W-:-:S03]  /*18dc0*/  IADD3 R5, R248, 0x100000, RZ ;  /* 0x00100000f8057810 */ /* 0x000fc60007ffe0ff */
        /* <DEDUP_REMOVED lines=24> */
[C---:B------:R-:W-:Y:S02]  /*18f50*/  VIADD R6, R247.reuse, 0x100000 ;  /* 0x00100000f7067836 */ /* 0x040fe40000000000 */
[----:B--2---:R-:W-:Y:S01]  /*18f60*/  IMAD.WIDE R88, R154, 0x4, R112 ;  /* 0x000000049a587825 */ /* 0x004fe200078e0270 */
[----:B------:R2:W-:Y:S03]  /*18f70*/  STL.64 [R1+0x548], R8 ;  /* 0x0005480801007387 */ /* 0x0005e60000100a00 */
[C---:B------:R-:W-:Y:S01]  /*18f80*/  VIADD R5, R247.reuse, 0x100000 ;  /* 0x00100000f7057836 */ /* 0x040fe20000000000 */
[----:B------:R2:W-:Y:S01]  /*18f90*/  LDGSTS.E [R248+-0x7e280], desc[UR60][R8.64], P2 ;  /* 0x81d8000008f87fae */ /* 0x0005e2000912187c */
[----:B---3--:R-:W-:-:S02]  /*18fa0*/  VIADD R4, R247, 0x100000 ;  /* 0x00100000f7047836 */ /* 0x008fc40000000000 */
        /* <DEDUP_REMOVED lines=10> */
[----:B------:R2:W-:Y:S01]  /*19050*/  STL.64 [R1+0x398], R22 ;  /* 0x0003981601007387 */ /* 0x0005e20000100a00 */
[----:B------:R-:W-:-:S03]  /*19060*/  IADD3 R247, R247, 0x100000, RZ ;  /* 0x00100000f7f77810 */ /* 0x000fc60007ffe0ff */
[----:B------:R2:W-:Y:S01]  /*19070*/  LDGSTS.E [R4+-0x7f200], desc[UR60][R22.64], P2 ;  /* 0x80e0000016047fae */ /* 0x0005e2000912187c */
[----:B-1----:R-:W-:-:S05]  /*19080*/  IMAD.WIDE R8, R154, 0x4, R166 ;  /* 0x000000049a087825 */ /* 0x002fca00078e02a6 */
        /* <DEDUP_REMOVED lines=37> */
[C---:B--2---:R-:W-:Y:S01]  /*192e0*/  IMAD.WIDE R88, R154.reuse, 0x4, R116 ;  /* 0x000000049a587825 */ /* 0x044fe200078e0274 */
[----:B------:R2:W-:Y:S03]  /*192f0*/  STL.64 [R1+0x520], R8 ;  /* 0x0005200801007387 */ /* 0x0005e60000100a00 */
[C---:B------:R-:W-:Y:S01]  /*19300*/  VIADD R5, R245.reuse, 0x100000 ;  /* 0x00100000f5057836 */ /* 0x040fe20000000000 */
[----:B------:R2:W-:Y:S01]  /*19310*/  LDGSTS.E [R246+-0x7e180], desc[UR60][R8.64], P2 ;  /* 0x81e8000008f67fae */ /* 0x0005e2000912187c */
[----:B---3--:R-:W-:Y:S01]  /*19320*/  IADD3 R4, R245, 0x100000, RZ ;  /* 0x00100000f5047810 */ /* 0x008fe20007ffe0ff */
        /* <DEDUP_REMOVED lines=12> */
[----:B-1----:R-:W-:-:S05]  /*193f0*/  IMAD.WIDE R8, R154, 0x4, R170 ;  /* 0x000000049a087825 */ /* 0x002fca00078e02aa */
[----:B------:R1:W-:Y:S01]  /*19400*/  STL.64 [R1+0x3a8], R8 ;  /* 0x0003a80801007387 */ /* 0x0003e20000100a00 */
[----:B--2---:R-:W-:-:S03]  /*19410*/  IMAD.WIDE R22, R154, 0x4, R202 ;  /* 0x000000049a167825 */ /* 0x004fc600078e02ca */
[----:B------:R1:W-:Y:S04]  /*19420*/  LDGSTS.E [R6+-0x7ed00], desc[UR60][R8.64], P2 ;  /* 0x8130000008067fae */ /* 0x0003e8000912187c */
[----:B------:R-:W-:Y:S01]  /*19430*/  STL.64 [R1+0x410], R88 ;  /* 0x0004105801007387 */ /* 0x000fe20000100a00 */
[----:B------:R-:W-:-:S03]  /*19440*/  IMAD.WIDE R158, R154, 0x4, R2 ;  /* 0x000000049a9e7825 */ /* 0x000fc600078e0202 */
[----:B------:R2:W-:Y:S01]  /*19450*/  STL.64 [R1+0x490], R22 ;  /* 0x0004901601007387 */ /* 0x0005e20000100a00 */
[----:B-1----:R-:W-:-:S03]  /*19460*/  IMAD.WIDE R8, R154, 0x4, R218 ;  /* 0x000000049a087825 */ /* 0x002fc600078e02da */
[----:B------:R1:W-:Y:S04]  /*19470*/  LDGSTS.E [R5+-0x7e900], desc[UR60][R88.64], P2 ;  /* 0x8170000058057fae */ /* 0x0003e8000912187c */
[----:B------:R3:W-:Y:S04]  /*19480*/  STL.64 [R1+0x4f8], R8 ;  /* 0x0004f80801007387 */ /* 0x0007e80000100a00 */
[----:B------:R-:W5:Y:S04]  /*19490*/  LDL.LU.64 R2, [R1+0x698] ;  /* 0x0006980001027983 */ /* 0x000f680000300a00 */
[----:B------:R-:W4:Y:S01]  /*194a0*/  LDL R153, [R1+0x354] ;  /* 0x0003540001997983 */ /* 0x000f220000100800 */
[----:B------:R-:W-:Y:S01]  /*194b0*/  VIADD R245, R245, 0x100000 ;  /* 0x00100000f5f57836 */ /* 0x000fe20000000000 */
[----:B------:R-:W-:-:S02]  /*194c0*/  IADD3 R6, R242, 0x100000, RZ ;  /* 0x00100000f2067810 */ /* 0x000fc40007ffe0ff */
[----:B------:R2:W-:Y:S01]  /*194d0*/  LDGSTS.E [R4+-0x7e500], desc[UR60][R22.64], P2 ;  /* 0x81b0000016047fae */ /* 0x0005e2000912187c */
[----:B-1----:R-:W-:-:S03]  /*194e0*/  VIADD R5, R242, 0x100000 ;  /* 0x00100000f2057836 */ /* 0x002fc60000000000 */
[----:B------:R3:W-:Y:S01]  /*194f0*/  LDGSTS.E [R245+-0x7e100], desc[UR60][R8.64], P2 ;  /* 0x81f0000008f57fae */ /* 0x0007e2000912187c */
[----:B------:R-:W-:-:S04]  /*19500*/  IMAD.WIDE R150, R154, 0x4, R150 ;  /* 0x000000049a967825 */ /* 0x000fc800078e0296 */
[----:B--2---:R-:W-:Y:S02]  /*19510*/  VIADD R4, R242, 0x100000 ;  /* 0x00100000f2047836 */ /* 0x004fe40000000000 */
[----:B------:R-:W-:-:S03]  /*19520*/  IMAD.WIDE R22, R154, 0x4, R118 ;  /* 0x000000049a167825 */ /* 0x000fc600078e0276 */
[----:B------:R-:W-:Y:S01]  /*19530*/  LDGSTS.E [R4+-0x7fc80], desc[UR60][R158.64], P2 ;  /* 0x803800009e047fae */ /* 0x000fe2000912187c */
[----:B---3--:R-:W-:-:S03]  /*19540*/  IMAD.WIDE R8, R154, 0x4, R134 ;  /* 0x000000049a087825 */ /* 0x008fc600078e0286 */
[----:B------:R1:W-:Y:S04]  /*19550*/  STL.64 [R1+0x218], R22 ;  /* 0x0002181601007387 */ /* 0x0003e80000100a00 */
[----:B------:R1:W-:Y:S04]  /*19560*/  LDGSTS.E [R6+-0x7f880], desc[UR60][R22.64], P2 ;  /* 0x8078000016067fae */ /* 0x0003e8000912187c */
[----:B------:R2:W-:Y:S04]  /*19570*/  STL.64 [R1+0x2a8], R8 ;  /* 0x0002a80801007387 */ /* 0x0005e80000100a00 */
[----:B------:R2:W-:Y:S01]  /*19580*/  LDGSTS.E [R5+-0x7f480], desc[UR60][R8.64], P2 ;  /* 0x80b8000008057fae */ /* 0x0005e2000912187c */
[----:B------:R-:W-:-:S03]  /*19590*/  IMAD.WIDE R88, R154, 0x4, R188 ;  /* 0x000000049a587825 */ /* 0x000fc600078e02bc */
[----:B------:R-:W-:Y:S01]  /*195a0*/  LDGSTS.E [R4+-0x7f080], desc[UR60][R150.64], P2 ;  /* 0x80f8000096047fae */ /* 0x000fe2000912187c */
[----:B-1----:R-:W-:-:S04]  /*195b0*/  IMAD.WIDE R22, R154, 0x4, R204 ;  /* 0x000000049a167825 */ /* 0x002fc800078e02cc */
[----:B--2---:R-:W-:-:S05]  /*195c0*/  IMAD.WIDE R8, R154, 0x4, R172 ;  /* 0x000000049a087825 */ /* 0x004fca00078e02ac */
[----:B------:R1:W-:Y:S04]  /*195d0*/  STL.64 [R1+0x370], R8 ;  /* 0x0003700801007387 */ /* 0x0003e80000100a00 */
[----:B------:R1:W-:Y:S04]  /*195e0*/  LDGSTS.E [R6+-0x7ec80], desc[UR60][R8.64], P2 ;  /* 0x8138000008067fae */ /* 0x0003e8000912187c */
[----:B------:R2:W-:Y:S04]  /*195f0*/  STL.64 [R1+0x3e8], R88 ;  /* 0x0003e85801007387 */ /* 0x0005e80000100a00 */
[----:B------:R2:W-:Y:S01]  /*19600*/  STL.64 [R1+0x450], R22 ;  /* 0x0004501601007387 */ /* 0x0005e20000100a00 */
[----:B-1----:R-:W-:-:S03]  /*19610*/  IMAD.WIDE R8, R154, 0x4, R220 ;  /* 0x000000049a087825 */ /* 0x002fc600078e02dc */
[----:B------:R2:W-:Y:S04]  /*19620*/  LDGSTS.E [R5+-0x7e880], desc[UR60][R88.64], P2 ;  /* 0x8178000058057fae */ /* 0x0005e8000912187c */
[----:B------:R2:W-:Y:S01]  /*19630*/  STL.64 [R1+0x4c8], R8 ;  /* 0x0004c80801007387 */ /* 0x0005e20000100a00 */
[----:B------:R-:W-:-:S03]  /*19640*/  VIADD R242, R242, 0x100000 ;  /* 0x00100000f2f27836 */ /* 0x000fc60000000000 */
[----:B------:R2:W-:Y:S04]  /*19650*/  LDGSTS.E [R4+-0x7e480], desc[UR60][R22.64], P2 ;  /* 0x81b8000016047fae */ /* 0x0005e8000912187c */
[----:B------:R2:W-:Y:S01]  /*19660*/  LDGSTS.E [R242+-0x7e080], desc[UR60][R8.64], P2 ;  /* 0x81f8000008f27fae */ /* 0x0005e2000912187c */
[----:B------:R-:W-:-:S03]  /*19670*/  CS2R R56, SRZ ;  /* 0x0000000000387805 */ /* 0x000fc6000001ff00 */
[----:B------:R-:W0:Y:S01]  /*19680*/  LDGDEPBAR ;  /* 0x00000000000079af */ /* 0x000e220000000000 */
[----:B------:R-:W-:Y:S02]  /*19690*/  CS2R R58, SRZ ;  /* 0x00000000003a7805 */ /* 0x000fe4000001ff00 */
[----:B------:R-:W-:Y:S02]  /*196a0*/  CS2R R60, SRZ ;  /* 0x00000000003c7805 */ /* 0x000fe4000001ff00 */
[----:B------:R-:W-:Y:S02]  /*196b0*/  CS2R R62, SRZ ;  /* 0x00000000003e7805 */ /* 0x000fe4000001ff00 */
[----:B------:R-:W-:Y:S02]  /*196c0*/  CS2R R64, SRZ ;  /* 0x0000000000407805 */ /* 0x000fe4000001ff00 */
[----:B------:R-:W-:Y:S02]  /*196d0*/  CS2R R66, SRZ ;  /* 0x0000000000427805 */ /* 0x000fe4000001ff00 */
[----:B------:R-:W-:-:S02]  /*196e0*/  CS2R R68, SRZ ;  /* 0x0000000000447805 */ /* 0x000fc4000001ff00 */
        /* <DEDUP_REMOVED lines=25> */
[----:B----4-:R-:W-:-:S13]  /*19880*/  ISETP.GE.AND P0, PT, R153, 0x80, PT ;  /* 0x000000809900780c */ /* 0x010fda0003f06270 */
[----:B--2---:R-:W-:Y:S05]  /*19890*/  @!P0 BRA `(.L_x_0) ;  /* 0x000000ac00548947 */ /* 0x004fea0003800000 */
[----:B------:R-:W2:Y:S04]  /*198a0*/  LDL.LU.64 R90, [R1] ;  /* 0x00000000015a7983 */ /* 0x000ea80000300a00 */
[----:B------:R-:W3:Y:S04]  /*198b0*/  LDL.LU.64 R192, [R1+0x8] ;  /* 0x0000080001c07983 */ /* 0x000ee80000300a00 */
        /* <DEDUP_REMOVED lines=11> */
[----:B------:R-:W4:Y:S01]  /*19970*/  LDL.LU.64 R136, [R1+0x80] ;  /* 0x0000800001887983 */ /* 0x000f220000300a00 */
[----:B------:R-:W-:Y:S01]  /*19980*/  IMAD.MOV.U32 R4, RZ, RZ, R20 ;  /* 0x000000ffff047224 */ /* 0x000fe200078e0014 */
[----:B------:R-:W-:Y:S01]  /*19990*/  MOV R6, R18 ;  /* 0x0000001200067202 */ /* 0x000fe20000000f00 */
[----:B------:R-:W-:Y:S01]  /*199a0*/  IMAD.MOV.U32 R5, RZ, RZ, R21 ;  /* 0x000000ffff057224 */ /* 0x000fe200078e0015 */
[----:B------:R-:W-:Y:S01]  /*199b0*/  STL.64 [R1+0x6a8], R152 ;  /* 0x0006a89801007387 */ /* 0x000fe20000100a00 */
[----:B------:R-:W-:Y:S01]  /*199c0*/  IMAD.MOV.U32 R7, RZ, RZ, R19 ;  /* 0x000000ffff077224 */ /* 0x000fe200078e0013 */
[----:B------:R-:W-:Y:S01]  /*199d0*/  MOV R22, R240 ;  /* 0x000000f000167202 */ /* 0x000fe20000000f00 */
[----:B------:R-:W-:Y:S01]  /*199e0*/  IMAD.MOV.U32 R8, RZ, RZ, R16 ;  /* 0x000000ffff087224 */ /* 0x000fe200078e0010 */
[----:B-----5:R-:W-:Y:S01]  /*199f0*/  STL.64 [R1+0x6a0], R156 ;  /* 0x0006a09c01007387 */ /* 0x020fe20000100a00 */
[----:B------:R-:W-:Y:S01]  /*19a00*/  IMAD.MOV.U32 R9, RZ, RZ, R17 ;  /* 0x000000ffff097224 */ /* 0x000fe200078e0011 */
[----:B------:R-:W-:Y:S01]  /*19a10*/  MOV R17, R233 ;  /* 0x000000e900117202 */ /* 0x000fe20000000f00 */
[----:B------:R-:W-:Y:S01]  /*19a20*/  IMAD.MOV.U32 R16, RZ, RZ, R232 ;  /* 0x000000ffff107224 */ /* 0x000fe200078e00e8 */
[----:B------:R-:W-:Y:S01]  /*19a30*/  STL.64 [R1+0x698], R2 ;  /* 0x0006980201007387 */ /* 0x000fe20000100a00 */
[----:B------:R-:W-:-:S02]  /*19a40*/  IMAD.MOV.U32 R18, RZ, RZ, R236 ;  /* 0x000000ffff127224 */ /* 0x000fc400078e00ec */
[----:B------:R-:W-:Y:S01]  /*19a50*/  IMAD.MOV.U32 R19, RZ, RZ, R237 ;  /* 0x000000ffff137224 */ /* 0x000fe200078e00ed */
[----:B------:R-:W-:Y:S01]  /*19a60*/  STL.64 [R1+0x6b0], R4 ;  /* 0x0006b00401007387 */ /* 0x000fe20000100a00 */
[----:B------:R-:W-:Y:S02]  /*19a70*/  IMAD.MOV.U32 R20, RZ, RZ, R238 ;  /* 0x000000ffff147224 */ /* 0x000fe400078e00ee */
[----:B------:R-:W-:Y:S01]  /*19a80*/  IMAD.MOV.U32 R21, RZ, RZ, R239 ;  /* 0x000000ffff157224 */ /* 0x000fe200078e00ef */
[----:B------:R-:W-:Y:S01]  /*19a90*/  STL.64 [R1+0x6b8], R6 ;  /* 0x0006b80601007387 */ /* 0x000fe20000100a00 */
[----:B------:R-:W-:-:S03]  /*19aa0*/  IMAD.MOV.U32 R23, RZ, RZ, R241 ;  /* 0x000000ffff177224 */ /* 0x000fc600078e00f1 */
[----:B------:R1:W-:Y:S04]  /*19ab0*/  STL.64 [R1+0x6c0], R8 ;  /* 0x0006c00801007387 */ /* 0x0003e80000100a00 */
[----:B------:R-:W-:Y:S04]  /*19ac0*/  STL.64 [R1+0x6c8], R10 ;  /* 0x0006c80a01007387 */ /* 0x000fe80000100a00 */
[----:B------:R-:W-:Y:S04]  /*19ad0*/  STL.64 [R1+0x6d0], R12 ;  /* 0x0006d00c01007387 */ /* 0x000fe80000100a00 */
[----:B------:R-:W-:Y:S04]  /*19ae0*/  STL.64 [R1+0x6d8], R14 ;  /* 0x0006d80e01007387 */ /* 0x000fe80000100a00 */
[----:B------:R1:W-:Y:S04]  /*19af0*/  STL.64 [R1+0x6e0], R16 ;  /* 0x0006e01001007387 */ /* 0x0003e80000100a00 */
[----:B------:R1:W-:Y:S04]  /*19b00*/  STL.64 [R1+0x6e8], R18 ;  /* 0x0006e81201007387 */ /* 0x0003e80000100a00 */
[----:B------:R1:W-:Y:S04]  /*19b10*/  STL.64 [R1+0x6f0], R20 ;  /* 0x0006f01401007387 */ /* 0x0003e80000100a00 */
[----:B------:R-:W-:Y:S01]  /*19b20*/  STL.64 [R1+0x6f8], R22 ;  /* 0x0006f81601007387 */ /* 0x000fe20000100a00 */
[----:B--2---:R-:W-:-:S02]  /*19b30*/  IMAD.MOV.U32 R88, RZ, RZ, R90 ;  /* 0x000000ffff587224 */ /* 0x004fc400078e005a */
[----:B------:R-:W-:Y:S02]  /*19b40*/  IMAD.MOV.U32 R89, RZ, RZ, R91 ;  /* 0x000000ffff597224 */ /* 0x000fe400078e005b */
[----:B---3--:R-:W-:Y:S01]  /*19b50*/  IMAD.MOV.U32 R90, RZ, RZ, R192 ;  /* 0x000000ffff5a7224 */ /* 0x008fe200078e00c0 */
[----:B------:R-:W-:Y:S02]  /*19b60*/  MOV R91, R193 ;  /* 0x000000c1005b7202 */ /* 0x000fe40000000f00 */
[----:B------:R-:W-:Y:S01]  /*19b70*/  STL.64 [R1+0x700], R88 ;  /* 0x0007005801007387 */ /* 0x000fe20000100a00 */
[----:B----4-:R-:W-:Y:S02]  /*19b80*/  IMAD.MOV.U32 R155, RZ, RZ, R92 ;  /* 0x000000ffff9b7224 */ /* 0x010fe400078e005c */
[----:B------:R-:W-:Y:S02]  /*19b90*/  IMAD.MOV.U32 R92, RZ, RZ, R206 ;  /* 0x000000ffff5c7224 */ /* 0x000fe400078e00ce */
[----:B------:R-:W-:-:S02]  /*19ba0*/  IMAD.MOV.U32 R145, RZ, RZ, R207 ;  /* 0x000000ffff917224 */ /* 0x000fc400078e00cf */
[----:B------:R-:W2:Y:S01]  /*19bb0*/  LDL.LU.64 R206, [R1+0x20] ;  /* 0x0000200001ce7983 */ /* 0x000ea20000300a00 */
[----:B------:R-:W-:Y:S01]  /*19bc0*/  IMAD.MOV.U32 R95, RZ, RZ, R120 ;  /* 0x000000ffff5f7224 */ /* 0x000fe200078e0078 */
[----:B------:R-:W-:Y:S02]  /*19bd0*/  MOV R98, R121 ;  /* 0x0000007900627202 */ /* 0x000fe40000000f00 */
[----:B------:R-:W3:Y:S01]  /*19be0*/  LDL.LU.64 R120, [R1+0x48] ;  /* 0x0000480001787983 */ /* 0x000ee20000300a00 */
[----:B------:R-:W-:Y:S02]  /*19bf0*/  IMAD.MOV.U32 R96, RZ, RZ, R176 ;  /* 0x000000ffff607224 */ /* 0x000fe400078e00b0 */
[----:B------:R-:W-:Y:S01]  /*19c00*/  IMAD.MOV.U32 R97, RZ, RZ, R177 ;  /* 0x000000ffff617224 */ /* 0x000fe200078e00b1 */
[----:B------:R-:W4:Y:S01]  /*19c10*/  LDL.LU.64 R192, [R1+0xe0] ;  /* 0x0000e00001c07983 */ /* 0x000f220000300a00 */
[----:B------:R-:W-:Y:S02]  /*19c20*/  IMAD.MOV.U32 R94, RZ, RZ, R160 ;  /* 0x000000ffff5e7224 */ /* 0x000fe400078e00a0 */
[----:B------:R-:W-:Y:S01]  /*19c30*/  IMAD.MOV.U32 R100, RZ, RZ, R161 ;  /* 0x000000ffff647224 */ /* 0x000fe200078e00a1 */
[----:B------:R-:W-:Y:S01]  /*19c40*/  MOV R99, R138 ;  /* 0x0000008a00637202 */ /* 0x000fe20000000f00 */
[----:B------:R-:W-:Y:S01]  /*19c50*/  IMAD.MOV.U32 R146, RZ, RZ, R139 ;  /* 0x000000ffff927224 */ /* 0x000fe200078e008b */
[----:B------:R-:W-:Y:S01]  /*19c60*/  MOV R115, R224 ;  /* 0x000000e000737202 */ /* 0x000fe20000000f00 */
[----:B------:R-:W-:-:S02]  /*19c70*/  IMAD.MOV.U32 R149, RZ, RZ, R223 ;  /* 0x000000ffff957224 */ /* 0x000fc400078e00df */
[----:B------:R-:W-:Y:S02]  /*19c80*/  IMAD.MOV.U32 R102, RZ, RZ, R104 ;  /* 0x000000ffff667224 */ /* 0x000fe400078e0068 */
[----:B------:R-:W-:Y:S01]  /*19c90*/  IMAD.MOV.U32 R104, RZ, RZ, R123 ;  /* 0x000000ffff687224 */ /* 0x000fe200078e007b */
[----:B------:R-:W-:Y:S01]  /*19ca0*/  MOV R126, R227 ;  /* 0x000000e3007e7202 */ /* 0x000fe20000000f00 */
[----:B------:R-:W-:Y:S01]  /*19cb0*/  IMAD.MOV.U32 R124, RZ, RZ, R228 ;  /* 0x000000ffff7c7224 */ /* 0x000fe200078e00e4 */
[----:B------:R-:W-:Y:S01]  /*19cc0*/  MOV R101, R106 ;  /* 0x0000006a00657202 */ /* 0x000fe20000000f00 */
[----:B------:R-:W-:Y:S02]  /*19cd0*/  IMAD.MOV.U32 R113, RZ, RZ, R230 ;  /* 0x000000ffff717224 */ /* 0x000fe400078e00e6 */
[----:B------:R-:W-:Y:S02]  /*19ce0*/  IMAD.MOV.U32 R125, RZ, RZ, R229 ;  /* 0x000000ffff7d7224 */ /* 0x000fe400078e00e5 */
[----:B------:R-:W-:-:S02]  /*19cf0*/  IMAD.MOV.U32 R106, RZ, RZ, R190 ;  /* 0x000000ffff6a7224 */ /* 0x000fc400078e00be */
[----:B------:R-:W-:Y:S02]  /*19d00*/  IMAD.MOV.U32 R147, RZ, RZ, R191 ;  /* 0x000000ffff937224 */ /* 0x000fe400078e00bf */
[----:B------:R-:W3:Y:S01]  /*19d10*/  LDL.LU.64 R190, [R1+0xf0] ;  /* 0x0000f00001be7983 */ /* 0x000ee20000300a00 */
[----:B------:R-:W-:Y:S02]  /*19d20*/  IMAD.MOV.U32 R109, RZ, RZ, R174 ;  /* 0x000000ffff6d7224 */ /* 0x000fe400078e00ae */
[----:B------:R-:W-:Y:S01]  /*19d30*/  IMAD.MOV.U32 R112, RZ, RZ, R175 ;  /* 0x000000ffff707224 */ /* 0x000fe200078e00af */
[----:B------:R-:W3:Y:S01]  /*19d40*/  LDL.LU.64 R176, [R1+0x120] ;  /* 0x0001200001b07983 */ /* 0x000ee20000300a00 */
[----:B------:R-:W-:Y:S01]  /*19d50*/  MOV R110, R136 ;  /* 0x00000088006e7202 */ /* 0x000fe20000000f00 */
[----:B------:R-:W-:Y:S02]  /*19d60*/  IMAD.MOV.U32 R111, RZ, RZ, R137 ;  /* 0x000000ffff6f7224 */ /* 0x000fe400078e0089 */
[----:B------:R-:W3:Y:S01]  /*19d70*/  LDL.LU.64 R174, [R1+0x158] ;  /* 0x0001580001ae7983 */ /* 0x000ee20000300a00 */
[----:B------:R-:W-:Y:S01]  /*19d80*/  MOV R148, R231 ;  /* 0x000000e700947202 */ /* 0x000fe20000000f00 */
[----:B------:R-:W-:-:S02]  /*19d90*/  IMAD.MOV.U32 R114, RZ, RZ, R235 ;  /* 0x000000ffff727224 */ /* 0x000fc400078e00eb */
[----:B------:R-:W3:Y:S01]  /*19da0*/  LDL.LU.64 R136, [R1+0x160] ;  /* 0x0001600001887983 */ /* 0x000ee20000300a00 */
[----:B------:R-:W-:Y:S02]  /*19db0*/  IMAD.MOV.U32 R108, RZ, RZ, R234 ;  /* 0x000000ffff6c7224 */ /* 0x000fe400078e00ea */
[----:B------:R-:W-:Y:S01]  /*19dc0*/  IMAD.MOV.U32 R103, RZ, RZ, R122 ;  /* 0x000000ffff677224 */ /* 0x000fe200078e007a */
[----:B------:R-:W3:Y:S04]  /*19dd0*/  LDL.LU.64 R138, [R1+0x170] ;  /* 0x00017000018a7983 */ /* 0x000ee80000300a00 */
[----:B------:R-:W3:Y:S04]  /*19de0*/  LDL.LU.64 R140, [R1+0x180] ;  /* 0x00018000018c7983 */ /* 0x000ee80000300a00 */
[----:B------:R-:W3:Y:S04]  /*19df0*/  LDL.LU.64 R250, [R1+0x188] ;  /* 0x0001880001fa7983 */ /* 0x000ee80000300a00 */
[----:B------:R-:W3:Y:S01]  /*19e00*/  LDL.LU.64 R160, [R1+0x190] ;  /* 0x0001900001a07983 */ /* 0x000ee20000300a00 */
[----:B--2---:R-:W-:-:S02]  /*19e10*/  IMAD.MOV.U32 R116, RZ, RZ, R206 ;  /* 0x000000ffff747224 */ /* 0x004fc400078e00ce */
[----:B------:R-:W-:Y:S02]  /*19e20*/  IMAD.MOV.U32 R119, RZ, RZ, R207 ;  /* 0x000000ffff777224 */ /* 0x000fe400078e00cf */
[----:B------:R-:W2:Y:S04]  /*19e30*/  LDL.LU.64 R206, [R1+0x1a0] ;  /* 0x0001a00001ce7983 */ /* 0x000ea80000300a00 */
[----:B------:R-:W2:Y:S01]  /*19e40*/  LDL.LU.64 R208, [R1+0x1b0] ;  /* 0x0001b00001d07983 */ /* 0x000ea20000300a00 */
[----:B----4-:R-:W-:Y:S02]  /*19e50*/  IMAD.MOV.U32 R127, RZ, RZ, R192 ;  /* 0x000000ffff7f7224 */ /* 0x010fe400078e00c0 */
[----:B------:R-:W-:Y:S01]  /*19e60*/  IMAD.MOV.U32 R128, RZ, RZ, R193 ;  /* 0x000000ffff807224 */ /* 0x000fe200078e00c1 */
[----:B------:R-:W4:Y:S01]  /*19e70*/  LDL.LU.64 R210, [R1+0x1b8] ;  /* 0x0001b80001d27983 */ /* 0x000f220000300a00 */
[----:B---3--:R-:W-:Y:S01]  /*19e80*/  MOV R129, R190 ;  /* 0x000000be00817202 */ /* 0x008fe20000000f00 */
[----:B------:R-:W-:-:S02]  /*19e90*/  IMAD.MOV.U32 R130, RZ, RZ, R191 ;  /* 0x000000ffff827224 */ /* 0x000fc400078e00bf */
[----:B------:R-:W3:Y:S01]  /*19ea0*/  LDL.LU.64 R190, [R1+0x1c0] ;  /* 0x0001c00001be7983 */ /* 0x000ee20000300a00 */
[----:B------:R-:W-:-:S03]  /*19eb0*/  IMAD.MOV.U32 R131, RZ, RZ, R176 ;  /* 0x000000ffff837224 */ /* 0x000fc600078e00b0 */
[----:B------:R-:W3:Y:S01]  /*19ec0*/  LDL.LU.64 R192, [R1+0x1c8] ;  /* 0x0001c80001c07983 */ /* 0x000ee20000300a00 */
[----:B------:R-:W-:Y:S01]  /*19ed0*/  IMAD.MOV.U32 R133, RZ, RZ, R174 ;  /* 0x000000ffff857224 */ /* 0x000fe200078e00ae */
[----:B------:R-:W-:Y:S01]  /*19ee0*/  MOV R134, R175 ;  /* 0x000000af00867202 */ /* 0x000fe20000000f00 */
[----:B------:R-:W-:Y:S01]  /*19ef0*/  IMAD.MOV.U32 R132, RZ, RZ, R177 ;  /* 0x000000ffff847224 */ /* 0x000fe200078e00b1 */
[----:B------:R-:W3:Y:S01]  /*19f00*/  LDL.LU.64 R194, [R1+0x1d0] ;  /* 0x0001d00001c27983 */ /* 0x000ee20000300a00 */
[----:B------:R-:W-:Y:S02]  /*19f10*/  IMAD.MOV.U32 R135, RZ, RZ, R136 ;  /* 0x000000ffff877224 */ /* 0x000fe400078e0088 */
[----:B------:R-:W-:Y:S01]  /*19f20*/  IMAD.MOV.U32 R136, RZ, RZ, R137 ;  /* 0x000000ffff887224 */ /* 0x000fe200078e0089 */
[----:B------:R-:W3:Y:S01]  /*19f30*/  LDL.LU.64 R174, [R1+0x1e0] ;  /* 0x0001e00001ae7983 */ /* 0x000ee20000300a00 */
[----:B------:R-:W-:Y:S02]  /*19f40*/  IMAD.MOV.U32 R137, RZ, RZ, R138 ;  /* 0x000000ffff897224 */ /* 0x000fe400078e008a */
[----:B------:R-:W-:Y:S01]  /*19f50*/  IMAD.MOV.U32 R138, RZ, RZ, R139 ;  /* 0x000000ffff8a7224 */ /* 0x000fe200078e008b */
[----:B------:R-:W3:Y:S01]  /*19f60*/  LDL.LU.64 R176, [R1+0x130] ;  /* 0x0001300001b07983 */ /* 0x000ee20000300a00 */
[----:B------:R-:W-:Y:S01]  /*19f70*/  MOV R139, R140 ;  /* 0x0000008c008b7202 */ /* 0x000fe20000000f00 */
[----:B------:R-:W-:-:S02]  /*19f80*/  IMAD.MOV.U32 R140, RZ, RZ, R141 ;  /* 0x000000ffff8c7224 */ /* 0x000fc400078e008d */
[----:B------:R-:W3:Y:S01]  /*19f90*/  LDL.LU.64 R178, [R1+0x128] ;  /* 0x0001280001b27983 */ /* 0x000ee20000300a00 */
[----:B------:R-:W-:Y:S02]  /*19fa0*/  IMAD.MOV.U32 R141, RZ, RZ, R250 ;  /* 0x000000ffff8d7224 */ /* 0x000fe400078e00fa */
[----:B------:R-:W-:Y:S01]  /*19fb0*/  IMAD.MOV.U32 R142, RZ, RZ, R251 ;  /* 0x000000ffff8e7224 */ /* 0x000fe200078e00fb */
[----:B------:R-:W3:Y:S04]  /*19fc0*/  LDL.LU.64 R180, [R1+0x118] ;  /* 0x0001180001b47983 */ /* 0x000ee80000300a00 */
[----:B------:R-:W3:Y:S01]  /*19fd0*/  LDL.LU.64 R250, [R1+0x110] ;  /* 0x0001100001fa7983 */ /* 0x000ee20000300a00 */
[----:B------:R-:W-:Y:S01]  /*19fe0*/  IMAD.MOV.U32 R143, RZ, RZ, R160 ;  /* 0x000000ffff8f7224 */ /* 0x000fe200078e00a0 */
[----:B------:R-:W-:Y:S01]  /*19ff0*/  MOV R144, R161 ;  /* 0x000000a100907202 */ /* 0x000fe20000000f00 */
[----:B--2---:R-:W-:-:S02]  /*1a000*/  IMAD.MOV.U32 R161, RZ, RZ, R206 ;  /* 0x000000ffffa17224 */ /* 0x004fc400078e00ce */
[----:B------:R-:W-:Y:S02]  /*1a010*/  IMAD.MOV.U32 R160, RZ, RZ, R207 ;  /* 0x000000ffffa07224 */ /* 0x000fe400078e00cf */
[----:B------:R-:W2:Y:S01]  /*1a020*/  LDL.LU.64 R206, [R1+0xc0] ;  /* 0x0000c00001ce7983 */ /* 0x000ea20000300a00 */
[----:B------:R-:W-:Y:S02]  /*1a030*/  IMAD.MOV.U32 R163, RZ, RZ, R208 ;  /* 0x000000ffffa37224 */ /* 0x000fe400078e00d0 */
[----:B------:R-:W-:Y:S01]  /*1a040*/  IMAD.MOV.U32 R162, RZ, RZ, R209 ;  /* 0x000000ffffa27224 */ /* 0x000fe200078e00d1 */
[----:B----4-:R-:W-:Y:S01]  /*1a050*/  MOV R165, R210 ;  /* 0x000000d200a57202 */ /* 0x010fe20000000f00 */
[----:B------:R-:W4:Y:S01]  /*1a060*/  LDL.LU.64 R208, [R1+0xc8] ;  /* 0x0000c80001d07983 */ /* 0x000f220000300a00 */
[----:B------:R-:W-:-:S03]  /*1a070*/  IMAD.MOV.U32 R164, RZ, RZ, R211 ;  /* 0x000000ffffa47224 */ /* 0x000fc600078e00d3 */
[----:B------:R-:W4:Y:S01]  /*1a080*/  LDL.LU.64 R210, [R1+0xd0] ;  /* 0x0000d00001d27983 */ /* 0x000f220000300a00 */
[----:B---3--:R-:W-:Y:S02]  /*1a090*/  IMAD.MOV.U32 R167, RZ, RZ, R190 ;  /* 0x000000ffffa77224 */ /* 0x008fe400078e00be */
[----:B------:R-:W-:Y:S02]  /*1a0a0*/  IMAD.MOV.U32 R166, RZ, RZ, R191 ;  /* 0x000000ffffa67224 */ /* 0x000fe400078e00bf */
[----:B------:R-:W3:Y:S01]  /*1a0b0*/  LDL.LU.64 R190, [R1+0xd8] ;  /* 0x0000d80001be7983 */ /* 0x000ee20000300a00 */
[----:B------:R-:W-:Y:S01]  /*1a0c0*/  IMAD.MOV.U32 R169, RZ, RZ, R192 ;  /* 0x000000ffffa97224 */ /* 0x000fe200078e00c0 */
[----:B------:R-:W-:Y:S02]  /*1a0d0*/  MOV R168, R193 ;  /* 0x000000c100a87202 */ /* 0x000fe40000000f00 */
[----:B------:R-:W3:Y:S01]  /*1a0e0*/  LDL.LU.64 R192, [R1+0xa0] ;  /* 0x0000a00001c07983 */ /* 0x000ee20000300a00 */
        /* <DEDUP_REMOVED lines=9> */
[----:B------:R-:W-:-:S02]  /*1a180*/  IMAD.MOV.U32 R177, RZ, RZ, R178 ;  /* 0x000000ffffb17224 */ /* 0x000fc400078e00b2 */
[----:B------:R-:W-:Y:S01]  /*1a190*/  IMAD.MOV.U32 R176, RZ, RZ, R179 ;  /* 0x000000ffffb07224 */ /* 0x000fe200078e00b3 */
[----:B------:R-:W3:Y:S01]  /*1a1a0*/  LDL.LU.64 R200, [R1+0x68] ;  /* 0x0000680001c87983 */ /* 0x000ee20000300a00 */
[----:B------:R-:W-:Y:S01]  /*1a1b0*/  IMAD.MOV.U32 R179, RZ, RZ, R180 ;  /* 0x000000ffffb37224 */ /* 0x000fe200078e00b4 */
[----:B------:R-:W-:Y:S01]  /*1a1c0*/  MOV R178, R181 ;  /* 0x000000b500b27202 */ /* 0x000fe20000000f00 */
[----:B------:R-:W-:Y:S01]  /*1a1d0*/  IMAD.MOV.U32 R181, RZ, RZ, R250 ;  /* 0x000000ffffb57224 */ /* 0x000fe200078e00fa */
[----:B------:R-:W3:Y:S01]  /*1a1e0*/  LDL.LU.64 R248, [R1+0x88] ;  /* 0x0000880001f87983 */ /* 0x000ee20000300a00 */
[----:B------:R-:W-:-:S03]  /*1a1f0*/  IMAD.MOV.U32 R180, RZ, RZ, R251 ;  /* 0x000000ffffb47224 */ /* 0x000fc600078e00fb */
[----:B------:R-:W3:Y:S01]  /*1a200*/  LDL.LU.64 R250, [R1+0x90] ;  /* 0x0000900001fa7983 */ /* 0x000ee20000300a00 */
[----:B--2---:R-:W-:Y:S02]  /*1a210*/  IMAD.MOV.U32 R183, RZ, RZ, R206 ;  /* 0x000000ffffb77224 */ /* 0x004fe400078e00ce */
[----:B------:R-:W-:Y:S02]  /*1a220*/  IMAD.MOV.U32 R182, RZ, RZ, R207 ;  /* 0x000000ffffb67224 */ /* 0x000fe400078e00cf */
[----:B------:R-:W2:Y:S01]  /*1a230*/  LDL.LU.64 R206, [R1+0x98] ;  /* 0x0000980001ce7983 */ /* 0x000ea20000300a00 */
[----:B----4-:R-:W-:Y:S01]  /*1a240*/  MOV R185, R208 ;  /* 0x000000d000b97202 */ /* 0x010fe20000000f00 */
[----:B------:R-:W-:Y:S02]  /*1a250*/  IMAD.MOV.U32 R184, RZ, RZ, R209 ;  /* 0x000000ffffb87224 */ /* 0x000fe400078e00d1 */
[----:B------:R-:W4:Y:S01]  /*1a260*/  LDL.LU.64 R208, [R1+0x1e8] ;  /* 0x0001e80001d07983 */ /* 0x000f220000300a00 */
[----:B------:R-:W-:-:S02]  /*1a270*/  IMAD.MOV.U32 R187, RZ, RZ, R210 ;  /* 0x000000ffffbb7224 */ /* 0x000fc400078e00d2 */
[----:B------:R-:W-:Y:S02]  /*1a280*/  IMAD.MOV.U32 R186, RZ, RZ, R211 ;  /* 0x000000ffffba7224 */ /* 0x000fe400078e00d3 */
[----:B------:R-:W4:Y:S04]  /*1a290*/  LDL.LU.64 R210, [R1+0x208] ;  /* 0x0002080001d27983 */ /* 0x000f280000300a00 */
[----:B------:R-:W4:Y:S04]  /*1a2a0*/  LDL.LU.64 R212, [R1+0x228] ;  /* 0x0002280001d47983 */ /* 0x000f280000300a00 */
[----:B------:R-:W4:Y:S04]  /*1a2b0*/  LDL.LU.64 R214, [R1+0x230] ;  /* 0x0002300001d67983 */ /* 0x000f280000300a00 */
[----:B------:R-:W4:Y:S04]  /*1a2c0*/  LDL.LU.64 R216, [R1+0x238] ;  /* 0x0002380001d87983 */ /* 0x000f280000300a00 */
[----:B------:R-:W4:Y:S01]  /*1a2d0*/  LDL.LU.64 R218, [R1+0x248] ;  /* 0x0002480001da7983 */ /* 0x000f220000300a00 */
[----:B---3--:R-:W-:Y:S01]  /*1a2e0*/  IMAD.MOV.U32 R189, RZ, RZ, R190 ;  /* 0x000000ffffbd7224 */ /* 0x008fe200078e00be */
[----:B------:R-:W-:-:S02]  /*1a2f0*/  MOV R188, R191 ;  /* 0x000000bf00bc7202 */ /* 0x000fc40000000f00 */
[----:B------:R-:W3:Y:S01]  /*1a300*/  LDL.LU.64 R244, [R1+0x268] ;  /* 0x0002680001f47983 */ /* 0x000ee20000300a00 */
[----:B------:R-:W-:Y:S02]  /*1a310*/  IMAD.MOV.U32 R191, RZ, RZ, R192 ;  /* 0x000000ffffbf7224 */ /* 0x000fe400078e00c0 */
[----:B------:R-:W-:Y:S01]  /*1a320*/  IMAD.MOV.U32 R190, RZ, RZ, R193 ;  /* 0x000000ffffbe7224 */ /* 0x000fe200078e00c1 */
[----:B------:R-:W3:Y:S01]  /*1a330*/  LDL.LU.64 R246, [R1+0x288] ;  /* 0x0002880001f67983 */ /* 0x000ee20000300a00 */
[----:B------:R-:W-:Y:S02]  /*1a340*/  IMAD.MOV.U32 R193, RZ, RZ, R194 ;  /* 0x000000ffffc17224 */ /* 0x000fe400078e00c2 */
[----:B------:R-:W-:Y:S01]  /*1a350*/  IMAD.MOV.U32 R192, RZ, RZ, R195 ;  /* 0x000000ffffc07224 */ /* 0x000fe200078e00c3 */
[----:B------:R-:W-:Y:S01]  /*1a360*/  MOV R195, R196 ;  /* 0x000000c400c37202 */ /* 0x000fe20000000f00 */
[----:B------:R-:W-:Y:S02]  /*1a370*/  IMAD.MOV.U32 R194, RZ, RZ, R197 ;  /* 0x000000ffffc27224 */ /* 0x000fe400078e00c5 */
[----:B------:R-:W-:-:S02]  /*1a380*/  IMAD.MOV.U32 R197, RZ, RZ, R198 ;  /* 0x000000ffffc57224 */ /* 0x000fc400078e00c6 */
[----:B------:R-:W-:Y:S02]  /*1a390*/  IMAD.MOV.U32 R196, RZ, RZ, R199 ;  /* 0x000000ffffc47224 */ /* 0x000fe400078e00c7 */
[----:B------:R-:W-:Y:S01]  /*1a3a0*/  IMAD.MOV.U32 R199, RZ, RZ, R200 ;  /* 0x000000ffffc77224 */ /* 0x000fe200078e00c8 */
[----:B------:R-:W-:Y:S01]  /*1a3b0*/  MOV R198, R201 ;  /* 0x000000c900c67202 */ /* 0x000fe20000000f00 */
[----:B------:R-:W-:Y:S02]  /*1a3c0*/  IMAD.MOV.U32 R201, RZ, RZ, R248 ;  /* 0x000000ffffc97224 */ /* 0x000fe400078e00f8 */
[----:B------:R-:W-:Y:S02]  /*1a3d0*/  IMAD.MOV.U32 R200, RZ, RZ, R249 ;  /* 0x000000ffffc87224 */ /* 0x000fe400078e00f9 */
[----:B------:R-:W3:Y:S01]  /*1a3e0*/  LDL.LU.64 R248, [R1+0x290] ;  /* 0x0002900001f87983 */ /* 0x000ee20000300a00 */
[----:B------:R-:W-:Y:S02]  /*1a3f0*/  IMAD.MOV.U32 R203, RZ, RZ, R250 ;  /* 0x000000ffffcb7224 */ /* 0x000fe400078e00fa */
[----:B------:R-:W-:-:S02]  /*1a400*/  IMAD.MOV.U32 R202, RZ, RZ, R251 ;  /* 0x000000ffffca7224 */ /* 0x000fc400078e00fb */
[----:B------:R-:W3:Y:S04]  /*1a410*/  LDL.LU.64 R250, [R1+0x2a0] ;  /* 0x0002a00001fa7983 */ /* 0x000ee80000300a00 */
[----:B-1----:R-:W3:Y:S04]  /*1a420*/  LDL.LU.64 R8, [R1+0x2b0] ;  /* 0x0002b00001087983 */ /* 0x002ee80000300a00 */
[----:B------:R-:W3:Y:S04]  /*1a430*/  LDL.LU.64 R6, [R1+0x2b8] ;  /* 0x0002b80001067983 */ /* 0x000ee80000300a00 */
[----:B------:R-:W3:Y:S04]  /*1a440*/  LDL.LU.64 R4, [R1+0x258] ;  /* 0x0002580001047983 */ /* 0x000ee80000300a00 */
[----:B------:R-:W3:Y:S04]  /*1a450*/  LDL.LU.64 R2, [R1+0x260] ;  /* 0x0002600001027983 */ /* 0x000ee80000300a00 */
[----:B------:R-:W3:Y:S04]  /*1a460*/  LDL.LU.64 R156, [R1+0x270] ;  /* 0x00027000019c7983 */ /* 0x000ee80000300a00 */
[----:B------:R-:W3:Y:S01]  /*1a470*/  LDL.LU.64 R152, [R1+0x278] ;  /* 0x0002780001987983 */ /* 0x000ee20000300a00 */
[----:B------:R-:W-:-:S03]  /*1a480*/  IMAD.MOV.U32 R118, RZ, RZ, R121 ;  /* 0x000000ffff767224 */ /* 0x000fc600078e0079 */
[----:B------:R-:W3:Y:S01]  /*1a490*/  LDL.LU.64 R242, [R1+0x1f0] ;  /* 0x0001f00001f27983 */ /* 0x000ee20000300a00 */
[----:B------:R-:W-:Y:S02]  /*1a4a0*/  IMAD.MOV.U32 R121, RZ, RZ, R225 ;  /* 0x000000ffff797224 */ /* 0x000fe400078e00e1 */
[----:B------:R-:W-:Y:S01]  /*1a4b0*/  IMAD.MOV.U32 R123, RZ, RZ, R226 ;  /* 0x000000ffff7b7224 */ /* 0x000fe200078e00e2 */
[----:B--2---:R-:W-:Y:S01]  /*1a4c0*/  MOV R205, R206 ;  /* 0x000000ce00cd7202 */ /* 0x004fe20000000f00 */
[----:B------:R-:W-:Y:S02]  /*1a4d0*/  IMAD.MOV.U32 R204, RZ, RZ, R207 ;  /* 0x000000ffffcc7224 */ /* 0x000fe400078e00cf */
[----:B----4-:R-:W-:Y:S02]  /*1a4e0*/  IMAD.MOV.U32 R207, RZ, RZ, R208 ;  /* 0x000000ffffcf7224 */ /* 0x010fe400078e00d0 */
[----:B------:R-:W-:Y:S02]  /*1a4f0*/  IMAD.MOV.U32 R206, RZ, RZ, R209 ;  /* 0x000000ffffce7224 */ /* 0x000fe400078e00d1 */
[----:B------:R-:W-:Y:S01]  /*1a500*/  IMAD.MOV.U32 R209, RZ, RZ, R210 ;  /* 0x000000ffffd17224 */ /* 0x000fe200078e00d2 */
[----:B------:R-:W-:Y:S01]  /*1a510*/  MOV R208, R211 ;  /* 0x000000d300d07202 */ /* 0x000fe20000000f00 */
[----:B------:R-:W-:-:S02]  /*1a520*/  IMAD.MOV.U32 R211, RZ, RZ, R212 ;  /* 0x000000ffffd37224 */ /* 0x000fc400078e00d4 */
[----:B------:R-:W-:Y:S02]  /*1a530*/  IMAD.MOV.U32 R210, RZ, RZ, R213 ;  /* 0x000000ffffd27224 */ /* 0x000fe400078e00d5 */
[----:B------:R-:W-:Y:S02]  /*1a540*/  IMAD.MOV.U32 R213, RZ, RZ, R214 ;  /* 0x000000ffffd57224 */ /* 0x000fe400078e00d6 */
[----:B------:R-:W-:Y:S01]  /*1a550*/  IMAD.MOV.U32 R212, RZ, RZ, R215 ;  /* 0x000000ffffd47224 */ /* 0x000fe200078e00d7 */
[----:B------:R-:W-:Y:S01]  /*1a560*/  MOV R215, R216 ;  /* 0x000000d800d77202 */ /* 0x000fe20000000f00 */
[----:B------:R-:W-:Y:S02]  /*1a570*/  IMAD.MOV.U32 R214, RZ, RZ, R217 ;  /* 0x000000ffffd67224 */ /* 0x000fe400078e00d9 */
[----:B------:R-:W-:Y:S02]  /*1a580*/  IMAD.MOV.U32 R217, RZ, RZ, R218 ;  /* 0x000000ffffd97224 */ /* 0x000fe400078e00da */
[----:B------:R-:W-:-:S02]  /*1a590*/  IMAD.MOV.U32 R216, RZ, RZ, R219 ;  /* 0x000000ffffd87224 */ /* 0x000fc400078e00db */
[----:B---3--:R-:W-:Y:S01]  /*1a5a0*/  IMAD.MOV.U32 R219, RZ, RZ, R244 ;  /* 0x000000ffffdb7224 */ /* 0x008fe200078e00f4 */
[----:B------:R-:W-:Y:S02]  /*1a5b0*/  MOV R218, R245 ;  /* 0x000000f500da7202 */ /* 0x000fe40000000f00 */
[----:B------:R-:W2:Y:S01]  /*1a5c0*/  LDL.LU.64 R244, [R1+0x200] ;  /* 0x0002000001f47983 */ /* 0x000ea20000300a00 */
[----:B------:R-:W-:Y:S02]  /*1a5d0*/  IMAD.MOV.U32 R221, RZ, RZ, R246 ;  /* 0x000000ffffdd7224 */ /* 0x000fe400078e00f6 */
[----:B------:R-:W-:Y:S02]  /*1a5e0*/  IMAD.MOV.U32 R220, RZ, RZ, R247 ;  /* 0x000000ffffdc7224 */ /* 0x000fe400078e00f7 */
[----:B------:R-:W3:Y:S01]  /*1a5f0*/  LDL.LU.64 R246, [R1+0x210] ;  /* 0x0002100001f67983 */ /* 0x000ee20000300a00 */
[----:B------:R-:W-:Y:S02]  /*1a600*/  IMAD.MOV.U32 R224, RZ, RZ, R248 ;  /* 0x000000ffffe07224 */ /* 0x000fe400078e00f8 */
[----:B------:R-:W-:-:S02]  /*1a610*/  IMAD.MOV.U32 R223, RZ, RZ, R249 ;  /* 0x000000ffffdf7224 */ /* 0x000fc400078e00f9 */
[----:B------:R-:W4:Y:S01]  /*1a620*/  LDL.LU.64 R248, [R1+0x220] ;  /* 0x0002200001f87983 */ /* 0x000f220000300a00 */
[----:B------:R-:W-:Y:S01]  /*1a630*/  MOV R226, R250 ;  /* 0x000000fa00e27202 */ /* 0x000fe20000000f00 */
[----:B------:R-:W-:Y:S02]  /*1a640*/  IMAD.MOV.U32 R225, RZ, RZ, R251 ;  /* 0x000000ffffe17224 */ /* 0x000fe400078e00fb */
[----:B------:R-:W4:Y:S04]  /*1a650*/  LDL.LU.64 R250, [R1+0x168] ;  /* 0x0001680001fa7983 */ /* 0x000f280000300a00 */
[----:B------:R-:W4:Y:S04]  /*1a660*/  LDL.LU.64 R16, [R1+0x178] ;  /* 0x0001780001107983 */ /* 0x000f280000300a00 */
[----:B------:R-:W4:Y:S04]  /*1a670*/  LDL.LU.64 R14, [R1+0x198] ;  /* 0x00019800010e7983 */ /* 0x000f280000300a00 */
[----:B------:R-:W4:Y:S04]  /*1a680*/  LDL.LU.64 R12, [R1+0x1d8] ;  /* 0x0001d800010c7983 */ /* 0x000f280000300a00 */
[----:B------:R-:W4:Y:S01]  /*1a690*/  LDL.LU.64 R10, [R1+0x138] ;  /* 0x00013800010a7983 */ /* 0x000f220000300a00 */
[----:B------:R-:W-:-:S02]  /*1a6a0*/  IMAD.MOV.U32 R228, RZ, RZ, R8 ;  /* 0x000000ffffe47224 */ /* 0x000fc400078e0008 */
[----:B------:R-:W-:Y:S02]  /*1a6b0*/  IMAD.MOV.U32 R227, RZ, RZ, R9 ;  /* 0x000000ffffe37224 */ /* 0x000fe400078e0009 */
[----:B------:R-:W4:Y:S04]  /*1a6c0*/  LDL.LU.64 R8, [R1+0x140] ;  /* 0x0001400001087983 */ /* 0x000f280000300a00 */
[----:B------:R-:W4:Y:S01]  /*1a6d0*/  LDL.LU.64 R18, [R1+0x148] ;  /* 0x0001480001127983 */ /* 0x000f220000300a00 */
[----:B------:R-:W-:Y:S01]  /*1a6e0*/  IMAD.MOV.U32 R230, RZ, RZ, R6 ;  /* 0x000000ffffe67224 */ /* 0x000fe200078e0006 */
[----:B------:R-:W-:Y:S02]  /*1a6f0*/  MOV R229, R7 ;  /* 0x0000000700e57202 */ /* 0x000fe40000000f00 */
[----:B------:R-:W4:Y:S01]  /*1a700*/  LDL.LU.64 R6, [R1+0x150] ;  /* 0x0001500001067983 */ /* 0x000f220000300a00 */
[----:B------:R-:W-:-:S02]  /*1a710*/  IMAD.MOV.U32 R232, RZ, RZ, R4 ;  /* 0x000000ffffe87224 */ /* 0x000fc400078e0004 */
[----:B------:R-:W-:Y:S02]  /*1a720*/  IMAD.MOV.U32 R231, RZ, RZ, R5 ;  /* 0x000000ffffe77224 */ /* 0x000fe400078e0005 */
[----:B------:R-:W4:Y:S01]  /*1a730*/  LDL.LU.64 R4, [R1+0xe8] ;  /* 0x0000e80001047983 */ /* 0x000f220000300a00 */
[----:B------:R-:W-:Y:S01]  /*1a740*/  MOV R236, R156 ;  /* 0x0000009c00ec7202 */ /* 0x000fe20000000f00 */
[----:B------:R-:W-:Y:S02]  /*1a750*/  IMAD.MOV.U32 R235, RZ, RZ, R157 ;  /* 0x000000ffffeb7224 */ /* 0x000fe400078e009d */
[----:B------:R-:W4:Y:S01]  /*1a760*/  LDL.LU.64 R156, [R1+0xf8] ;  /* 0x0000f800019c7983 */ /* 0x000f220000300a00 */
[----:B------:R-:W-:Y:S02]  /*1a770*/  IMAD.MOV.U32 R238, RZ, RZ, R152 ;  /* 0x000000ffffee7224 */ /* 0x000fe400078e0098 */
[----:B------:R-:W-:Y:S02]  /*1a780*/  IMAD.MOV.U32 R237, RZ, RZ, R153 ;  /* 0x000000ffffed7224 */ /* 0x000fe400078e0099 */
[----:B------:R-:W4:Y:S01]  /*1a790*/  LDL.LU.64 R152, [R1+0x100] ;  /* 0x0001000001987983 */ /* 0x000f220000300a00 */
[----:B------:R-:W-:-:S02]  /*1a7a0*/  IMAD.MOV.U32 R234, RZ, RZ, R2 ;  /* 0x000000ffffea7224 */ /* 0x000fc400078e0002 */
[----:B------:R-:W-:Y:S02]  /*1a7b0*/  IMAD.MOV.U32 R233, RZ, RZ, R3 ;  /* 0x000000ffffe97224 */ /* 0x000fe400078e0003 */
[----:B------:R-:W-:Y:S01]  /*1a7c0*/  IMAD.MOV.U32 R240, RZ, RZ, R242 ;  /* 0x000000fffff07224 */ /* 0x000fe200078e00f2 */
[----:B------:R-:W4:Y:S01]  /*1a7d0*/  LDL.LU.64 R2, [R1+0x108] ;  /* 0x0001080001027983 */ /* 0x000f220000300a00 */
[----:B------:R-:W-:Y:S01]  /*1a7e0*/  MOV R239, R243 ;  /* 0x000000f300ef7202 */ /* 0x000fe20000000f00 */
[----:B--2---:R-:W-:Y:S02]  /*1a7f0*/  IMAD.MOV.U32 R242, RZ, RZ, R244 ;  /* 0x000000fffff27224 */ /* 0x004fe400078e00f4 */
[----:B------:R-:W-:Y:S02]  /*1a800*/  IMAD.MOV.U32 R241, RZ, RZ, R245 ;  /* 0x000000fffff17224 */ /* 0x000fe400078e00f5 */
[----:B---3--:R-:W-:Y:S02]  /*1a810*/  IMAD.MOV.U32 R244, RZ, RZ, R246 ;  /* 0x000000fffff47224 */ /* 0x008fe400078e00f6 */
[----:B------:R-:W-:Y:S01]  /*1a820*/  IMAD.MOV.U32 R243, RZ, RZ, R247 ;  /* 0x000000fffff37224 */ /* 0x000fe200078e00f7 */
[----:B----4-:R-:W-:Y:S01]  /*1a830*/  MOV R246, R248 ;  /* 0x000000f800f67202 */ /* 0x010fe20000000f00 */
[----:B------:R-:W-:-:S02]  /*1a840*/  IMAD.MOV.U32 R245, RZ, RZ, R249 ;  /* 0x000000fffff57224 */ /* 0x000fc400078e00f9 */
[----:B------:R-:W-:Y:S02]  /*1a850*/  IMAD.MOV.U32 R248, RZ, RZ, R250 ;  /* 0x000000fffff87224 */ /* 0x000fe400078e00fa */
[----:B------:R-:W-:Y:S01]  /*1a860*/  IMAD.MOV.U32 R250, RZ, RZ, R16 ;  /* 0x000000fffffa7224 */ /* 0x000fe200078e0010 */
[----:B------:R-:W-:Y:S02]  /*1a870*/  MOV R249, R17 ;  /* 0x0000001100f97202 */ /* 0x000fe40000000f00 */
[----:B------:R-:W2:Y:S01]  /*1a880*/  LDL.LU.64 R16, [R1+0x4e0] ;  /* 0x0004e00001107983 */ /* 0x000ea20000300a00 */
[----:B------:R-:W-:Y:S02]  /*1a890*/  IMAD.MOV.U32 R247, RZ, RZ, R251 ;  /* 0x000000fffff77224 */ /* 0x000fe400078e00fb */
[----:B------:R-:W-:Y:S02]  /*1a8a0*/  IMAD.MOV.U32 R252, RZ, RZ, R14 ;  /* 0x000000fffffc7224 */ /* 0x000fe400078e000e */
[----:B------:R-:W-:-:S02]  /*1a8b0*/  IMAD.MOV.U32 R251, RZ, RZ, R15 ;  /* 0x000000fffffb7224 */ /* 0x000fc400078e000f */
[----:B------:R-:W3:Y:S01]  /*1a8c0*/  LDL.LU.64 R14, [R1+0x4f0] ;  /* 0x0004f000010e7983 */ /* 0x000ee20000300a00 */
[----:B------:R-:W-:-:S03]  /*1a8d0*/  IMAD.MOV.U32 R20, RZ, RZ, R13 ;  /* 0x000000ffff147224 */ /* 0x000fc600078e000d */
[----:B------:R1:W-:Y:S04]  /*1a8e0*/  STL [R1+0x4], R12 ;  /* 0x0000040c01007387 */ /* 0x0003e80000100800 */
[----:B-1----:R-:W4:Y:S04]  /*1a8f0*/  LDL.LU.64 R12, [R1+0x508] ;  /* 0x00050800010c7983 */ /* 0x002f280000300a00 */
[----:B------:R1:W-:Y:S04]  /*1a900*/  STL [R1], R20 ;  /* 0x0000001401007387 */ /* 0x0003e80000100800 */
[----:B------:R1:W-:Y:S02]  /*1a910*/  STL [R1+0xc], R10 ;  /* 0x00000c0a01007387 */ /* 0x0003e40000100800 */
[----:B-1----:R-:W-:-:S02]  /*1a920*/  IMAD.MOV.U32 R20, RZ, RZ, R11 ;  /* 0x000000ffff147224 */ /* 0x002fc400078e000b */
[----:B------:R-:W4:Y:S04]  /*1a930*/  LDL.LU.64 R10, [R1+0x510] ;  /* 0x00051000010a7983 */ /* 0x000f280000300a00 */
[----:B------:R1:W-:Y:S04]  /*1a940*/  STL [R1+0x8], R20 ;  /* 0x0000081401007387 */ /* 0x0003e80000100800 */
[----:B------:R1:W-:Y:S02]  /*1a950*/  STL [R1+0x14], R8 ;  /* 0x0000140801007387 */ /* 0x0003e40000100800 */
[----:B-1----:R-:W-:-:S02]  /*1a960*/  MOV R20, R9 ;  /* 0x0000000900147202 */ /* 0x002fc40000000f00 */
[----:B------:R-:W4:Y:S04]  /*1a970*/  LDL.LU.64 R8, [R1+0x498] ;  /* 0x0004980001087983 */ /* 0x000f280000300a00 */
[----:B------:R1:W-:Y:S04]  /*1a980*/  STL [R1+0x10], R20 ;  /* 0x0000101401007387 */ /* 0x0003e80000100800 */
[----:B------:R1:W-:Y:S02]  /*1a990*/  STL [R1+0x1c], R18 ;  /* 0x00001c1201007387 */ /* 0x0003e40000100800 */
[----:B-1----:R-:W-:-:S02]  /*1a9a0*/  IMAD.MOV.U32 R20, RZ, RZ, R19 ;  /* 0x000000ffff147224 */ /* 0x002fc400078e0013 */
        /* <DEDUP_REMOVED lines=22> */
[----:B--2---:R2:W-:Y:S01]  /*1ab10*/  STL [R1+0x4c], R16 ;  /* 0x00004c1001007387 */ /* 0x0045e20000100800 */
[----:B-1----:R-:W-:-:S03]  /*1ab20*/  IMAD.MOV.U32 R20, RZ, RZ, R17 ;  /* 0x000000ffff147224 */ /* 0x002fc600078e0011 */
[----:B--2---:R-:W2:Y:S04]  /*1ab30*/  LDL.LU.64 R16, [R1+0x478] ;  /* 0x0004780001107983 */ /* 0x004ea80000300a00 */
[----:B------:R1:W-:Y:S04]  /*1ab40*/  STL [R1+0x48], R20 ;  /* 0x0000481401007387 */ /* 0x0003e80000100800 */
[----:B---3--:R3:W-:Y:S01]  /*1ab50*/  STL [R1+0x54], R14 ;  /* 0x0000540e01007387 */ /* 0x0087e20000100800 */
[----:B-1----:R-:W-:-:S03]  /*1ab60*/  IMAD.MOV.U32 R20, RZ, RZ, R15 ;  /* 0x000000ffff147224 */ /* 0x002fc600078e000f */
[----:B---3--:R-:W3:Y:S04]  /*1ab70*/  LDL.LU.64 R14, [R1+0x418] ;  /* 0x00041800010e7983 */ /* 0x008ee80000300a00 */
[----:B------:R1:W-:Y:S04]  /*1ab80*/  STL [R1+0x50], R20 ;  /* 0x0000501401007387 */ /* 0x0003e80000100800 */
[----:B----4-:R4:W-:Y:S01]  /*1ab90*/  STL [R1+0x5c], R12 ;  /* 0x00005c0c01007387 */ /* 0x0109e20000100800 */
[----:B-1----:R-:W-:-:S03]  /*1aba0*/  IMAD.MOV.U32 R20, RZ, RZ, R13 ;  /* 0x000000ffff147224 */ /* 0x002fc600078e000d */
[----:B----4-:R-:W4:Y:S04]  /*1abb0*/  LDL.LU.64 R12, [R1+0x420] ;  /* 0x00042000010c7983 */ /* 0x010f280000300a00 */
        /* <DEDUP_REMOVED lines=42> */
[----:B-1----:R-:W-:-:S03]  /*1ae60*/  MOV R20, R13 ;  /* 0x0000000d00147202 */ /* 0x002fc60000000f00 */
[----:B----4-:R-:W4:Y:S04]  /*1ae70*/  LDL.LU.64 R12, [R1+0x330] ;  /* 0x00033000010c7983 */ /* 0x010f280000300a00 */
        /* <DEDUP_REMOVED lines=9> */
[----:B------:R1:W-:Y:S04]  /*1af10*/  STL [R1+0xcc], R18 ;  /* 0x0000cc1201007387 */ /* 0x0003e80000100800 */
[----:B-1----:R-:W4:Y:S01]  /*1af20*/  LDL.LU.64 R20, [R1+0x360] ;  /* 0x0003600001147983 */ /* 0x002f220000300a00 */
[----:B------:R-:W-:-:S05]  /*1af30*/  IMAD.MOV.U32 R18, RZ, RZ, R19 ;  /* 0x000000ffff127224 */ /* 0x000fca00078e0013 */
[----:B------:R1:W-:Y:S04]  /*1af40*/  STL [R1+0xc8], R18 ;  /* 0x0000c81201007387 */ /* 0x0003e80000100800 */
[----:B------:R1:W-:Y:S04]  /*1af50*/  STL [R1+0xd4], R6 ;  /* 0x0000d40601007387 */ /* 0x0003e80000100800 */
[----:B-1----:R-:W4:Y:S01]  /*1af60*/  LDL.LU.64 R18, [R1+0x2f0] ;  /* 0x0002f00001127983 */ /* 0x002f220000300a00 */
[----:B------:R-:W-:-:S05]  /*1af70*/  IMAD.MOV.U32 R6, RZ, RZ, R7 ;  /* 0x000000ffff067224 */ /* 0x000fca00078e0007 */
[----:B------:R1:W-:Y:S04]  /*1af80*/  STL [R1+0xd0], R6 ;  /* 0x0000d00601007387 */ /* 0x0003e80000100800 */
[----:B------:R1:W-:Y:S04]  /*1af90*/  STL [R1+0xdc], R4 ;  /* 0x0000dc0401007387 */ /* 0x0003e80000100800 */
[----:B-1----:R-:W4:Y:S01]  /*1afa0*/  LDL.LU.64 R6, [R1+0x2f8] ;  /* 0x0002f80001067983 */ /* 0x002f220000300a00 */
[----:B------:R-:W-:-:S03]  /*1afb0*/  MOV R4, R5 ;  /* 0x0000000500047202 */ /* 0x000fc60000000f00 */
[----:B------:R-:W-:Y:S01]  /*1afc0*/  STL [R1+0xe4], R156 ;  /* 0x0000e49c01007387 */ /* 0x000fe20000100800 */
[----:B------:R-:W-:-:S03]  /*1afd0*/  IMAD.MOV.U32 R22, RZ, RZ, R157 ;  /* 0x000000ffff167224 */ /* 0x000fc600078e009d */
[----:B------:R1:W-:Y:S04]  /*1afe0*/  STL [R1+0xd8], R4 ;  /* 0x0000d80401007387 */ /* 0x0003e80000100800 */
[----:B-1----:R-:W4:Y:S04]  /*1aff0*/  LDL.LU.64 R4, [R1+0x300] ;  /* 0x0003000001047983 */ /* 0x002f280000300a00 */
[----:B------:R-:W-:Y:S04]  /*1b000*/  STL [R1+0xec], R152 ;  /* 0x0000ec9801007387 */ /* 0x000fe80000100800 */
[----:B------:R1:W-:Y:S04]  /*1b010*/  STL [R1+0xe0], R22 ;  /* 0x0000e01601007387 */ /* 0x0003e80000100800 */
[----:B------:R-:W4:Y:S01]  /*1b020*/  LDL.LU.64 R156, [R1+0x310] ;  /* 0x00031000019c7983 */ /* 0x000f220000300a00 */
[----:B-1----:R-:W-:-:S03]  /*1b030*/  IMAD.MOV.U32 R22, RZ, RZ, R153 ;  /* 0x000000ffff167224 */ /* 0x002fc600078e0099 */
[----:B------:R1:W-:Y:S04]  /*1b040*/  STL [R1+0xf4], R2 ;  /* 0x0000f40201007387 */ /* 0x0003e80000100800 */
[----:B------:R-:W-:Y:S04]  /*1b050*/  STL [R1+0xe8], R22 ;  /* 0x0000e81601007387 */ /* 0x000fe80000100800 */
[----:B------:R-:W4:Y:S01]  /*1b060*/  LDL.LU.64 R152, [R1+0x308] ;  /* 0x0003080001987983 */ /* 0x000f220000300a00 */
[----:B-1----:R-:W-:-:S03]  /*1b070*/  IMAD.MOV.U32 R2, RZ, RZ, R3 ;  /* 0x000000ffff027224 */ /* 0x002fc600078e0003 */
[----:B--2---:R-:W-:Y:S04]  /*1b080*/  STL [R1+0xfc], R16 ;  /* 0x0000fc1001007387 */ /* 0x004fe80000100800 */
[----:B------:R1:W-:Y:S04]  /*1b090*/  STL [R1+0xf0], R2 ;  /* 0x0000f00201007387 */ /* 0x0003e80000100800 */
[----:B-1----:R-:W2:Y:S01]  /*1b0a0*/  LDL.LU.64 R2, [R1+0x2d8] ;  /* 0x0002d80001027983 */ /* 0x002ea20000300a00 */
[----:B------:R-:W-:-:S03]  /*1b0b0*/  IMAD.MOV.U32 R16, RZ, RZ, R17 ;  /* 0x000000ffff107224 */ /* 0x000fc600078e0011 */
[----:B---3--:R-:W-:Y:S04]  /*1b0c0*/  STL [R1+0x104], R14 ;  /* 0x0001040e01007387 */ /* 0x008fe80000100800 */
[----:B------:R1:W-:Y:S04]  /*1b0d0*/  STL [R1+0xf8], R16 ;  /* 0x0000f81001007387 */ /* 0x0003e80000100800 */
[----:B-1----:R-:W3:Y:S01]  /*1b0e0*/  LDL.LU.64 R16, [R1+0x2c0] ;  /* 0x0002c00001107983 */ /* 0x002ee20000300a00 */
[----:B------:R-:W-:-:S03]  /*1b0f0*/  MOV R14, R15 ;  /* 0x0000000f000e7202 */ /* 0x000fc60000000f00 */
[----:B----4-:R1:W-:Y:S04]  /*1b100*/  STL [R1+0x10c], R12 ;  /* 0x00010c0c01007387 */ /* 0x0103e80000100800 */
[----:B------:R4:W-:Y:S01]  /*1b110*/  STL [R1+0x100], R14 ;  /* 0x0001000e01007387 */ /* 0x0009e20000100800 */
[----:B-1----:R-:W-:-:S03]  /*1b120*/  IMAD.MOV.U32 R12, RZ, RZ, R13 ;  /* 0x000000ffff0c7224 */ /* 0x002fc600078e000d */
        /* <DEDUP_REMOVED lines=9> */
[----:B------:R-:W-:Y:S04]  /*1b1c0*/  STL [R1+0x124], R20 ;  /* 0x0001241401007387 */ /* 0x000fe80000100800 */
[----:B------:R1:W-:Y:S04]  /*1b1d0*/  STL [R1+0x118], R8 ;  /* 0x0001180801007387 */ /* 0x0003e80000100800 */
[----:B-1----:R-:W4:Y:S01]  /*1b1e0*/  LDL.LU.64 R8, [R1+0x1a8] ;  /* 0x0001a80001087983 */ /* 0x002f220000300a00 */
[----:B------:R-:W-:-:S03]  /*1b1f0*/  IMAD.MOV.U32 R20, RZ, RZ, R21 ;  /* 0x000000ffff147224 */ /* 0x000fc600078e0015 */
[----:B------:R1:W-:Y:S04]  /*1b200*/  STL [R1+0x12c], R18 ;  /* 0x00012c1201007387 */ /* 0x0003e80000100800 */
[----:B------:R-:W-:Y:S01]  /*1b210*/  STL [R1+0x120], R20 ;  /* 0x0001201401007387 */ /* 0x000fe20000100800 */
[----:B-1----:R-:W-:-:S03]  /*1b220*/  MOV R18, R19 ;  /* 0x0000001300127202 */ /* 0x002fc60000000f00 */
[----:B------:R-:W-:Y:S04]  /*1b230*/  STL [R1+0x134], R6 ;  /* 0x0001340601007387 */ /* 0x000fe80000100800 */
[----:B------:R1:W-:Y:S02]  /*1b240*/  STL [R1+0x128], R18 ;  /* 0x0001281201007387 */ /* 0x0003e40000100800 */
[----:B-1----:R-:W-:Y:S02]  /*1b250*/  IMAD.MOV.U32 R18, RZ, RZ, R7 ;  /* 0x000000ffff127224 */ /* 0x002fe400078e0007 */
        /* <DEDUP_REMOVED lines=15> */
[----:B-1----:R-:W-:-:S03]  /*1b350*/  MOV R18, R3 ;  /* 0x0000000300127202 */ /* 0x002fc60000000f00 */
[----:B--2---:R-:W2:Y:S04]  /*1b360*/  LDL.LU.64 R2, [R1+0x2c8] ;  /* 0x0002c80001027983 */ /* 0x004ea80000300a00 */
[----:B------:R1:W-:Y:S04]  /*1b370*/  STL [R1+0x150], R18 ;  /* 0x0001501201007387 */ /* 0x0003e80000100800 */
[----:B---3--:R3:W-:Y:S01]  /*1b380*/  STL [R1+0x15c], R16 ;  /* 0x00015c1001007387 */ /* 0x0087e20000100800 */
[----:B-1----:R-:W-:-:S03]  /*1b390*/  IMAD.MOV.U32 R18, RZ, RZ, R17 ;  /* 0x000000ffff127224 */ /* 0x002fc600078e0011 */
[----:B---3--:R-:W3:Y:S04]  /*1b3a0*/  LDL.LU.64 R16, [R1+0x298] ;  /* 0x0002980001107983 */ /* 0x008ee80000300a00 */
[----:B------:R-:W-:Y:S04]  /*1b3b0*/  STL [R1+0x158], R18 ;  /* 0x0001581201007387 */ /* 0x000fe80000100800 */
[----:B----4-:R1:W-:Y:S04]  /*1b3c0*/  STL [R1+0x164], R14 ;  /* 0x0001640e01007387 */ /* 0x0103e80000100800 */
[----:B------:R-:W4:Y:S01]  /*1b3d0*/  LDL.LU.64 R20, [R1+0x250] ;  /* 0x0002500001147983 */ /* 0x000f220000300a00 */
[----:B-1----:R-:W-:-:S05]  /*1b3e0*/  IMAD.MOV.U32 R14, RZ, RZ, R15 ;  /* 0x000000ffff0e7224 */ /* 0x002fca00078e000f */
        /* <DEDUP_REMOVED lines=11> */
[----:B------:R-:W-:-:S05]  /*1b4a0*/  MOV R8, R9 ;  /* 0x0000000900087202 */ /* 0x000fca0000000f00 */
[----:B------:R1:W-:Y:S04]  /*1b4b0*/  STL [R1+0x178], R8 ;  /* 0x0001780801007387 */ /* 0x0003e80000100800 */
[----:B------:R-:W-:Y:S04]  /*1b4c0*/  STL [R1+0x184], R158 ;  /* 0x0001849e01007387 */ /* 0x000fe80000100800 */
[----:B------:R-:W-:Y:S04]  /*1b4d0*/  STL [R1+0x180], R159 ;  /* 0x0001809f01007387 */ /* 0x000fe80000100800 */
[----:B-1----:R-:W4:Y:S04]  /*1b4e0*/  LDL.LU.64 R8, [R1+0x388] ;  /* 0x0003880001087983 */ /* 0x002f280000300a00 */
[----:B------:R1:W-:Y:S01]  /*1b4f0*/  STL [R1+0x18c], R6 ;  /* 0x00018c0601007387 */ /* 0x0003e20000100800 */
[----:B------:R-:W-:-:S03]  /*1b500*/  IMAD.MOV.U32 R18, RZ, RZ, R7 ;  /* 0x000000ffff127224 */ /* 0x000fc600078e0007 */
[----:B-1----:R-:W4:Y:S04]  /*1b510*/  LDL.LU.64 R6, [R1+0x358] ;  /* 0x0003580001067983 */ /* 0x002f280000300a00 */
[----:B------:R1:W-:Y:S04]  /*1b520*/  STL [R1+0x188], R18 ;  /* 0x0001881201007387 */ /* 0x0003e80000100800 */
[----:B------:R1:W-:Y:S04]  /*1b530*/  STL [R1+0x194], R4 ;  /* 0x0001940401007387 */ /* 0x0003e80000100800 */
[----:B-1----:R-:W4:Y:S01]  /*1b540*/  LDL.LU.64 R18, [R1+0x320] ;  /* 0x0003200001127983 */ /* 0x002f220000300a00 */
[----:B------:R-:W-:-:S05]  /*1b550*/  IMAD.MOV.U32 R4, RZ, RZ, R5 ;  /* 0x000000ffff047224 */ /* 0x000fca00078e0005 */
[----:B------:R1:W-:Y:S04]  /*1b560*/  STL [R1+0x190], R4 ;  /* 0x0001900401007387 */ /* 0x0003e80000100800 */
[----:B------:R1:W-:Y:S01]  /*1b570*/  STL [R1+0x19c], R156 ;  /* 0x00019c9c01007387 */ /* 0x0003e20000100800 */
[----:B------:R-:W-:-:S03]  /*1b580*/  IMAD.MOV.U32 R22, RZ, RZ, R157 ;  /* 0x000000ffff167224 */ /* 0x000fc600078e009d */
[----:B-1----:R-:W4:Y:S04]  /*1b590*/  LDL.LU.64 R4, [R1+0x2e8] ;  /* 0x0002e80001047983 */ /* 0x002f280000300a00 */
[----:B------:R-:W-:Y:S04]  /*1b5a0*/  STL [R1+0x1a4], R152 ;  /* 0x0001a49801007387 */ /* 0x000fe80000100800 */
[----:B------:R1:W-:Y:S04]  /*1b5b0*/  STL [R1+0x198], R22 ;  /* 0x0001981601007387 */ /* 0x0003e80000100800 */
[----:B------:R-:W4:Y:S01]  /*1b5c0*/  LDL.LU.64 R156, [R1+0x2d0] ;  /* 0x0002d000019c7983 */ /* 0x000f220000300a00 */
[----:B-1----:R-:W-:-:S03]  /*1b5d0*/  IMAD.MOV.U32 R22, RZ, RZ, R153 ;  /* 0x000000ffff167224 */ /* 0x002fc600078e0099 */
[----:B--2---:R1:W-:Y:S04]  /*1b5e0*/  STL [R1+0x1ac], R2 ;  /* 0x0001ac0201007387 */ /* 0x0043e80000100800 */
[----:B------:R-:W-:Y:S04]  /*1b5f0*/  STL [R1+0x1a0], R22 ;  /* 0x0001a01601007387 */ /* 0x000fe80000100800 */
[----:B------:R-:W2:Y:S01]  /*1b600*/  LDL.LU.64 R152, [R1+0x2a8] ;  /* 0x0002a80001987983 */ /* 0x000ea20000300a00 */
[----:B-1----:R-:W-:-:S03]  /*1b610*/  MOV R2, R3 ;  /* 0x0000000300027202 */ /* 0x002fc60000000f00 */
[----:B---3--:R-:W-:Y:S04]  /*1b620*/  STL [R1+0x1b4], R16 ;  /* 0x0001b41001007387 */ /* 0x008fe80000100800 */
[----:B------:R1:W-:Y:S04]  /*1b630*/  STL [R1+0x1a8], R2 ;  /* 0x0001a80201007387 */ /* 0x0003e80000100800 */
[----:B-1----:R-:W3:Y:S01]  /*1b640*/  LDL.LU.64 R2, [R1+0x470] ;  /* 0x0004700001027983 */ /* 0x002ee20000300a00 */
[----:B------:R-:W-:-:S03]  /*1b650*/  IMAD.MOV.U32 R16, RZ, RZ, R17 ;  /* 0x000000ffff107224 */ /* 0x000fc600078e0011 */
[----:B----4-:R1:W-:Y:S04]  /*1b660*/  STL [R1+0x1bc], R20 ;  /* 0x0001bc1401007387 */ /* 0x0103e80000100800 */
[----:B------:R4:W-:Y:S01]  /*1b670*/  STL [R1+0x1b0], R16 ;  /* 0x0001b01001007387 */ /* 0x0009e20000100800 */
[----:B-1----:R-:W-:-:S03]  /*1b680*/  IMAD.MOV.U32 R20, RZ, RZ, R21 ;  /* 0x000000ffff147224 */ /* 0x002fc600078e0015 */
[----:B----4-:R-:W4:Y:S04]  /*1b690*/  LDL.LU.64 R16, [R1+0x438] ;  /* 0x0004380001107983 */ /* 0x010f280000300a00 */
[----:B------:R-:W-:Y:S04]  /*1b6a0*/  STL [R1+0x1c4], R14 ;  /* 0x0001c40e01007387 */ /* 0x000fe80000100800 */
        /* <DEDUP_REMOVED lines=20> */
[----:B------:R1:W-:Y:S02]  /*1b7f0*/  STL [R1+0x1ec], R18 ;  /* 0x0001ec1201007387 */ /* 0x0003e40000100800 */
[----:B-1----:R-:W-:-:S02]  /*1b800*/  IMAD.MOV.U32 R18, RZ, RZ, R19 ;  /* 0x000000ffff127224 */ /* 0x002fc400078e0013 */
[----:B------:R-:W-:Y:S04]  /*1b810*/  STL [R1+0x1f4], R4 ;  /* 0x0001f40401007387 */ /* 0x000fe80000100800 */
[----:B------:R1:W-:Y:S02]  /*1b820*/  STL [R1+0x1e8], R18 ;  /* 0x0001e81201007387 */ /* 0x0003e40000100800 */
[----:B-1----:R-:W-:Y:S02]  /*1b830*/  IMAD.MOV.U32 R18, RZ, RZ, R5 ;  /* 0x000000ffff127224 */ /* 0x002fe400078e0005 */
[----:B------:R-:W4:Y:S04]  /*1b840*/  LDL.LU.64 R4, [R1+0x4d8] ;  /* 0x0004d80001047983 */ /* 0x000f280000300a00 */
[----:B------:R1:W-:Y:S04]  /*1b850*/  STL [R1+0x1f0], R18 ;  /* 0x0001f01201007387 */ /* 0x0003e80000100800 */
[----:B------:R1:W-:Y:S02]  /*1b860*/  STL [R1+0x1fc], R156 ;  /* 0x0001fc9c01007387 */ /* 0x0003e40000100800 */
[----:B-1----:R-:W-:-:S02]  /*1b870*/  MOV R18, R157 ;  /* 0x0000009d00127202 */ /* 0x002fc40000000f00 */
[----:B------:R-:W4:Y:S04]  /*1b880*/  LDL.LU.64 R156, [R1+0x4a8] ;  /* 0x0004a800019c7983 */ /* 0x000f280000300a00 */
[----:B------:R1:W-:Y:S04]  /*1b890*/  STL [R1+0x1f8], R18 ;  /* 0x0001f81201007387 */ /* 0x0003e80000100800 */
[----:B--2---:R2:W-:Y:S04]  /*1b8a0*/  STL [R1+0x204], R152 ;  /* 0x0002049801007387 */ /* 0x0045e80000100800 */
[----:B-1----:R-:W4:Y:S01]  /*1b8b0*/  LDL.LU.64 R18, [R1+0x480] ;  /* 0x0004800001127983 */ /* 0x002f220000300a00 */
[----:B------:R-:W-:-:S03]  /*1b8c0*/  IMAD.MOV.U32 R20, RZ, RZ, R153 ;  /* 0x000000ffff147224 */ /* 0x000fc600078e0099 */
[----:B---3--:R1:W-:Y:S04]  /*1b8d0*/  STL [R1+0x20c], R2 ;  /* 0x00020c0201007387 */ /* 0x0083e80000100800 */
[----:B------:R3:W-:Y:S04]  /*1b8e0*/  STL [R1+0x200], R20 ;  /* 0x0002001401007387 */ /* 0x0007e80000100800 */
[----:B--2---:R-:W2:Y:S01]  /*1b8f0*/  LDL.LU.64 R152, [R1+0x440] ;  /* 0x0004400001987983 */ /* 0x004ea20000300a00 */
[----:B-1----:R-:W-:-:S03]  /*1b900*/  IMAD.MOV.U32 R2, RZ, RZ, R3 ;  /* 0x000000ffff027224 */ /* 0x002fc600078e0003 */
[----:B----4-:R-:W-:Y:S01]  /*1b910*/  STL [R1+0x214], R16 ;  /* 0x0002141001007387 */ /* 0x010fe20000100800 */
[----:B---3--:R-:W-:-:S03]  /*1b920*/  IMAD.MOV.U32 R20, RZ, RZ, R17 ;  /* 0x000000ffff147224 */ /* 0x008fc600078e0011 */
[----:B------:R1:W-:Y:S04]  /*1b930*/  STL [R1+0x208], R2 ;  /* 0x0002080201007387 */ /* 0x0003e80000100800 */
[----:B-1----:R-:W3:Y:S04]  /*1b940*/  LDL.LU.64 R2, [R1+0x408] ;  /* 0x0004080001027983 */ /* 0x002ee80000300a00 */
        /* <DEDUP_REMOVED lines=19> */
[----:B------:R-:W-:Y:S01]  /*1ba80*/  STL [R1+0x244], R150 ;  /* 0x0002449601007387 */ /* 0x000fe20000100800 */
[----:B-1----:R-:W-:-:S05]  /*1ba90*/  IMAD.MOV.U32 R6, RZ, RZ, R7 ;  /* 0x000000ffff067224 */ /* 0x002fca00078e0007 */
[----:B------:R1:W-:Y:S04]  /*1baa0*/  STL [R1+0x238], R6 ;  /* 0x0002380601007387 */ /* 0x0003e80000100800 */
[----:B-1----:R-:W4:Y:S04]  /*1bab0*/  LDL.LU.64 R6, [R1+0x4e8] ;  /* 0x0004e80001067983 */ /* 0x002f280000300a00 */
[----:B------:R-:W-:Y:S01]  /*1bac0*/  STL [R1+0x240], R151 ;  /* 0x0002409701007387 */ /* 0x000fe20000100800 */
[----:B------:R-:W-:-:S03]  /*1bad0*/  IMAD.MOV.U32 R20, RZ, RZ, R5 ;  /* 0x000000ffff147224 */ /* 0x000fc600078e0005 */
[----:B------:R1:W-:Y:S04]  /*1bae0*/  STL [R1+0x24c], R4 ;  /* 0x00024c0401007387 */ /* 0x0003e80000100800 */
[----:B-1----:R-:W4:Y:S04]  /*1baf0*/  LDL.LU.64 R4, [R1+0x4b8] ;  /* 0x0004b80001047983 */ /* 0x002f280000300a00 */
[----:B------:R1:W-:Y:S04]  /*1bb00*/  STL [R1+0x248], R20 ;  /* 0x0002481401007387 */ /* 0x0003e80000100800 */
[----:B------:R1:W-:Y:S02]  /*1bb10*/  STL [R1+0x254], R156 ;  /* 0x0002549c01007387 */ /* 0x0003e40000100800 */
[----:B-1----:R-:W-:-:S02]  /*1bb20*/  MOV R20, R157 ;  /* 0x0000009d00147202 */ /* 0x002fc40000000f00 */
[----:B------:R1:W-:Y:S04]  /*1bb30*/  STL [R1+0x25c], R18 ;  /* 0x00025c1201007387 */ /* 0x0003e80000100800 */
[----:B------:R-:W-:Y:S04]  /*1bb40*/  STL [R1+0x250], R20 ;  /* 0x0002501401007387 */ /* 0x000fe80000100800 */
[----:B------:R-:W4:Y:S01]  /*1bb50*/  LDL.LU.64 R156, [R1+0x488] ;  /* 0x00048800019c7983 */ /* 0x000f220000300a00 */
[----:B-1----:R-:W-:-:S03]  /*1bb60*/  IMAD.MOV.U32 R18, RZ, RZ, R19 ;  /* 0x000000ffff127224 */ /* 0x002fc600078e0013 */
[----:B--2---:R-:W-:Y:S04]  /*1bb70*/  STL [R1+0x264], R152 ;  /* 0x0002649801007387 */ /* 0x004fe80000100800 */
[----:B------:R1:W-:Y:S02]  /*1bb80*/  STL [R1+0x258], R18 ;  /* 0x0002581201007387 */ /* 0x0003e40000100800 */
[----:B-1----:R-:W-:Y:S02]  /*1bb90*/  IMAD.MOV.U32 R18, RZ, RZ, R153 ;  /* 0x000000ffff127224 */ /* 0x002fe400078e0099 */
[----:B------:R-:W2:Y:S04]  /*1bba0*/  LDL.LU.64 R152, [R1+0x448] ;  /* 0x0004480001987983 */ /* 0x000ea80000300a00 */
[----:B------:R-:W-:Y:S04]  /*1bbb0*/  STL [R1+0x260], R18 ;  /* 0x0002601201007387 */ /* 0x000fe80000100800 */
[----:B---3--:R1:W-:Y:S04]  /*1bbc0*/  STL [R1+0x26c], R2 ;  /* 0x00026c0201007387 */ /* 0x0083e80000100800 */
[----:B----4-:R3:W-:Y:S01]  /*1bbd0*/  STL [R1+0x274], R16 ;  /* 0x0002741001007387 */ /* 0x0107e20000100800 */
[----:B-1----:R-:W-:-:S02]  /*1bbe0*/  IMAD.MOV.U32 R2, RZ, RZ, R3 ;  /* 0x000000ffff027224 */ /* 0x002fc400078e0003 */
[----:B---3--:R-:W-:-:S03]  /*1bbf0*/  IMAD.MOV.U32 R16, RZ, RZ, R17 ;  /* 0x000000ffff107224 */ /* 0x008fc600078e0011 */
[----:B------:R1:W-:Y:S04]  /*1bc00*/  STL [R1+0x268], R2 ;  /* 0x0002680201007387 */ /* 0x0003e80000100800 */
[----:B-1----:R-:W3:Y:S04]  /*1bc10*/  LDL.LU.64 R2, [R1+0x410] ;  /* 0x0004100001027983 */ /* 0x002ee80000300a00 */
[----:B------:R1:W-:Y:S04]  /*1bc20*/  STL [R1+0x27c], R14 ;  /* 0x00027c0e01007387 */ /* 0x0003e80000100800 */
[----:B------:R-:W-:Y:S04]  /*1bc30*/  STL [R1+0x270], R16 ;  /* 0x0002701001007387 */ /* 0x000fe80000100800 */
[----:B------:R-:W4:Y:S01]  /*1bc40*/  LDL.LU.64 R158, [R1+0x3e8] ;  /* 0x0003e800019e7983 */ /* 0x000f220000300a00 */
[----:B-1----:R-:W-:-:S05]  /*1bc50*/  MOV R14, R15 ;  /* 0x0000000f000e7202 */ /* 0x002fca0000000f00 */
[----:B------:R-:W-:Y:S04]  /*1bc60*/  STL [R1+0x278], R14 ;  /* 0x0002780e01007387 */ /* 0x000fe80000100800 */
[----:B------:R1:W-:Y:S04]  /*1bc70*/  STL [R1+0x284], R12 ;  /* 0x0002840c01007387 */ /* 0x0003e80000100800 */
[----:B------:R-:W4:Y:S01]  /*1bc80*/  LDL.LU.64 R88, [R1+0x560] ;  /* 0x0005600001587983 */ /* 0x000f220000300a00 */
[----:B-1----:R-:W-:-:S05]  /*1bc90*/  IMAD.MOV.U32 R12, RZ, RZ, R13 ;  /* 0x000000ffff0c7224 */ /* 0x002fca00078e000d */
[----:B------:R-:W-:Y:S04]  /*1bca0*/  STL [R1+0x280], R12 ;  /* 0x0002800c01007387 */ /* 0x000fe80000100800 */
[----:B------:R1:W-:Y:S04]  /*1bcb0*/  STL [R1+0x28c], R10 ;  /* 0x00028c0a01007387 */ /* 0x0003e80000100800 */
[----:B------:R-:W4:Y:S01]  /*1bcc0*/  LDL.LU.64 R22, [R1+0x550] ;  /* 0x0005500001167983 */ /* 0x000f220000300a00 */
[----:B-1----:R-:W-:-:S05]  /*1bcd0*/  IMAD.MOV.U32 R10, RZ, RZ, R11 ;  /* 0x000000ffff0a7224 */ /* 0x002fca00078e000b */
[----:B------:R-:W-:Y:S04]  /*1bce0*/  STL [R1+0x288], R10 ;  /* 0x0002880a01007387 */ /* 0x000fe80000100800 */
[----:B------:R1:W-:Y:S04]  /*1bcf0*/  STL [R1+0x294], R8 ;  /* 0x0002940801007387 */ /* 0x0003e80000100800 */
[----:B------:R-:W4:Y:S04]  /*1bd00*/  LDL.LU.64 R20, [R1+0x540] ;  /* 0x0005400001147983 */ /* 0x000f280000300a00 */
        /* <DEDUP_REMOVED lines=11> */
[----:B-1----:R-:W-:-:S05]  /*1bdc0*/  MOV R4, R5 ;  /* 0x0000000500047202 */ /* 0x002fca0000000f00 */
[----:B------:R1:W-:Y:S04]  /*1bdd0*/  STL [R1+0x2a0], R4 ;  /* 0x0002a00401007387 */ /* 0x0003e80000100800 */
[----:B------:R-:W-:Y:S04]  /*1bde0*/  STL [R1+0x2ac], R156 ;  /* 0x0002ac9c01007387 */ /* 0x000fe80000100800 */
[----:B------:R-:W4:Y:S01]  /*1bdf0*/  LDL.LU.64 R8, [R1+0x570] ;  /* 0x0005700001087983 */ /* 0x000f220000300a00 */
[----:B-1----:R-:W-:-:S03]  /*1be00*/  IMAD.MOV.U32 R4, RZ, RZ, R157 ;  /* 0x000000ffff047224 */ /* 0x002fc600078e009d */
[----:B------:R-:W4:Y:S04]  /*1be10*/  LDL.LU.64 R6, [R1+0x568] ;  /* 0x0005680001067983 */ /* 0x000f280000300a00 */
[----:B------:R1:W-:Y:S04]  /*1be20*/  STL [R1+0x2a8], R4 ;  /* 0x0002a80401007387 */ /* 0x0003e80000100800 */
[----:B--2---:R2:W-:Y:S04]  /*1be30*/  STL [R1+0x2b4], R152 ;  /* 0x0002b49801007387 */ /* 0x0045e80000100800 */
[----:B-1----:R-:W4:Y:S01]  /*1be40*/  LDL.LU.64 R4, [R1+0x558] ;  /* 0x0005580001047983 */ /* 0x002f220000300a00 */
[----:B------:R-:W-:-:S03]  /*1be50*/  IMAD.MOV.U32 R122, RZ, RZ, R153 ;  /* 0x000000ffff7a7224 */ /* 0x000fc600078e0099 */
[----:B--2---:R-:W2:Y:S04]  /*1be60*/  LDL.LU.64 R152, [R1+0x548] ;  /* 0x0005480001987983 */ /* 0x004ea80000300a00 */
[----:B------:R3:W-:Y:S02]  /*1be70*/  STL [R1+0x2b0], R122 ;  /* 0x0002b07a01007387 */ /* 0x0007e40000100800 */
[----:B---3--:R-:W-:Y:S02]  /*1be80*/  IMAD.MOV.U32 R122, RZ, RZ, R3 ;  /* 0x000000ffff7a7224 */ /* 0x008fe400078e0003 */
[----:B------:R1:W-:Y:S04]  /*1be90*/  STL [R1+0x2bc], R2 ;  /* 0x0002bc0201007387 */ /* 0x0003e80000100800 */
[----:B------:R-:W3:Y:S04]  /*1bea0*/  LDL.LU.64 R156, [R1+0x538] ;  /* 0x00053800019c7983 */ /* 0x000ee80000300a00 */
[----:B-1----:R-:W3:Y:S04]  /*1beb0*/  LDL.LU.64 R2, [R1+0x520] ;  /* 0x0005200001027983 */ /* 0x002ee80000300a00 */
[----:B------:R1:W-:Y:S04]  /*1bec0*/  STL [R1+0x2b8], R122 ;  /* 0x0002b87a01007387 */ /* 0x0003e80000100800 */
[----:B----4-:R4:W-:Y:S04]  /*1bed0*/  STL [R1+0x2c4], R158 ;  /* 0x0002c49e01007387 */ /* 0x0109e80000100800 */
[----:B------:R-:W3:Y:S01]  /*1bee0*/  LDL.LU.64 R150, [R1+0x4f8] ;  /* 0x0004f80001967983 */ /* 0x000ee20000300a00 */
[----:B-1----:R-:W-:-:S03]  /*1bef0*/  IMAD.MOV.U32 R122, RZ, RZ, R159 ;  /* 0x000000ffff7a7224 */ /* 0x002fc600078e009f */
[----:B------:R-:W-:Y:S04]  /*1bf00*/  STL [R1+0x2cc], R88 ;  /* 0x0002cc5801007387 */ /* 0x000fe80000100800 */
[----:B------:R1:W-:Y:S04]  /*1bf10*/  STL [R1+0x2c0], R122 ;  /* 0x0002c07a01007387 */ /* 0x0003e80000100800 */
[----:B----4-:R-:W4:Y:S01]  /*1bf20*/  LDL.LU.64 R158, [R1+0x4c8] ;  /* 0x0004c800019e7983 */ /* 0x010f220000300a00 */
[----:B-1----:R-:W-:-:S03]  /*1bf30*/  MOV R122, R89 ;  /* 0x00000059007a7202 */ /* 0x002fc60000000f00 */
[----:B------:R1:W5:Y:S04]  /*1bf40*/  LDL.LU.64 R88, [R1+0x700] ;  /* 0x0007000001587983 */ /* 0x0003680000300a00 */
[----:B------:R-:W-:Y:S04]  /*1bf50*/  STL [R1+0x2d4], R22 ;  /* 0x0002d41601007387 */ /* 0x000fe80000100800 */
[----:B------:R1:W-:Y:S02]  /*1bf60*/  STL [R1+0x2c8], R122 ;  /* 0x0002c87a01007387 */ /* 0x0003e40000100800 */
[----:B-1----:R-:W-:-:S02]  /*1bf70*/  IMAD.MOV.U32 R122, RZ, RZ, R23 ;  /* 0x000000ffff7a7224 */ /* 0x002fc400078e0017 */
        /* <DEDUP_REMOVED lines=15> */
[----:B-1----:R-:W-:-:S02]  /*1c070*/  MOV R122, R15 ;  /* 0x0000000f007a7202 */ /* 0x002fc40000000f00 */
        /* <DEDUP_REMOVED lines=19> */
[----:B--2---:R-:W-:-:S02]  /*1c1b0*/  MOV R122, R5 ;  /* 0x00000005007a7202 */ /* 0x004fc40000000f00 */
[----:B------:R1:W5:Y:S04]  /*1c1c0*/  LDL.LU.64 R4, [R1+0x6b0] ;  /* 0x0006b00001047983 */ /* 0x0003680000300a00 */
[----:B------:R-:W-:Y:S04]  /*1c1d0*/  STL [R1+0x324], R152 ;  /* 0x0003249801007387 */ /* 0x000fe80000100800 */
[----:B------:R2:W-:Y:S02]  /*1c1e0*/  STL [R1+0x318], R122 ;  /* 0x0003187a01007387 */ /* 0x0005e40000100800 */
[----:B--2---:R-:W-:-:S02]  /*1c1f0*/  IMAD.MOV.U32 R122, RZ, RZ, R153 ;  /* 0x000000ffff7a7224 */ /* 0x004fc400078e0099 */
[----:B------:R-:W2:Y:S04]  /*1c200*/  LDL.LU.64 R152, [R1+0x6a8] ;  /* 0x0006a80001987983 */ /* 0x000ea80000300a00 */
[----:B---3--:R-:W-:Y:S04]  /*1c210*/  STL [R1+0x32c], R156 ;  /* 0x00032c9c01007387 */ /* 0x008fe80000100800 */
[----:B------:R3:W-:Y:S02]  /*1c220*/  STL [R1+0x320], R122 ;  /* 0x0003207a01007387 */ /* 0x0007e40000100800 */
[----:B---3--:R-:W-:-:S02]  /*1c230*/  IMAD.MOV.U32 R122, RZ, RZ, R157 ;  /* 0x000000ffff7a7224 */ /* 0x008fc400078e009d */
[----:B------:R1:W5:Y:S04]  /*1c240*/  LDL.LU.64 R156, [R1+0x6a0] ;  /* 0x0006a000019c7983 */ /* 0x0003680000300a00 */
[----:B------:R-:W-:Y:S04]  /*1c250*/  STL [R1+0x334], R2 ;  /* 0x0003340201007387 */ /* 0x000fe80000100800 */
[----:B------:R3:W-:Y:S02]  /*1c260*/  STL [R1+0x328], R122 ;  /* 0x0003287a01007387 */ /* 0x0007e40000100800 */
[----:B---3--:R-:W-:-:S02]  /*1c270*/  IMAD.MOV.U32 R122, RZ, RZ, R3 ;  /* 0x000000ffff7a7224 */ /* 0x008fc400078e0003 */
[----:B------:R1:W5:Y:S04]  /*1c280*/  LDL.LU.64 R2, [R1+0x698] ;  /* 0x0006980001027983 */ /* 0x0003680000300a00 */
[----:B------:R-:W-:Y:S04]  /*1c290*/  STL [R1+0x33c], R150 ;  /* 0x00033c9601007387 */ /* 0x000fe80000100800 */
[----:B------:R3:W-:Y:S02]  /*1c2a0*/  STL [R1+0x330], R122 ;  /* 0x0003307a01007387 */ /* 0x0007e40000100800 */
[----:B---3--:R-:W-:-:S05]  /*1c2b0*/  IMAD.MOV.U32 R122, RZ, RZ, R151 ;  /* 0x000000ffff7a7224 */ /* 0x008fca00078e0097 */
[----:B------:R3:W-:Y:S01]  /*1c2c0*/  STL [R1+0x338], R122 ;  /* 0x0003387a01007387 */ /* 0x0007e20000100800 */
[----:B------:R-:W-:-:S03]  /*1c2d0*/  UMOV UR4, 0x4 ;  /* 0x0000000400047882 */ /* 0x000fc60000000000 */
[----:B----4-:R-:W-:Y:S01]  /*1c2e0*/  STL [R1+0x344], R158 ;  /* 0x0003449e01007387 */ /* 0x010fe20000100800 */
[----:B---3--:R-:W-:-:S05]  /*1c2f0*/  MOV R122, R159 ;  /* 0x0000009f007a7202 */ /* 0x008fca0000000f00 */
[----:B------:R3:W-:Y:S02]  /*1c300*/  STL [R1+0x340], R122 ;  /* 0x0003407a01007387 */ /* 0x0007e40000100800 */
[----:B---3--:R-:W-:Y:S01]  /*1c310*/  IMAD.U32 R122, RZ, RZ, UR4 ;  /* 0x00000004ff7a7e24 */ /* 0x008fe2000f8e00ff */
[----:B------:R-:W-:Y:S01]  /*1c320*/  UMOV UR4, 0xffffffff ;  /* 0xffffffff00047882 */ /* 0x000fe20000000000 */
[----:B------:R-:W-:Y:S01]  /*1c330*/  IMAD.MOV.U32 R117, RZ, RZ, R120 ;  /* 0x000000ffff757224 */ /* 0x000fe200078e0078 */
[----:B------:R-:W-:Y:S01]  /*1c340*/  CS2R R56, SRZ ;  /* 0x0000000000387805 */ /* 0x000fe2000001ff00 */
[----:B------:R-:W-:Y:S01]  /*1c350*/  IMAD.MOV.U32 R120, RZ, RZ, R222 ;  /* 0x000000ffff787224 */ /* 0x000fe200078e00de */
[----:B------:R-:W-:Y:S01]  /*1c360*/  CS2R R58, SRZ ;  /* 0x00000000003a7805 */ /* 0x000fe2000001ff00 */
[----:B------:R-:W-:Y:S01]  /*1c370*/  IMAD.MOV.U32 R150, RZ, RZ, RZ ;  /* 0x000000ffff967224 */ /* 0x000fe200078e00ff */
        /* <DEDUP_REMOVED lines=29> */
[----:B--2---:R-:W-:-:S04]  /*1c550*/  SHF.R.S32.HI R24, RZ, 0x1f, R153 ;  /* 0x0000001fff187819 */ /* 0x004fc80000011499 */
[----:B------:R-:W-:-:S04]  /*1c560*/  LEA.HI R24, R24, R153, RZ, 0x7 ;  /* 0x0000009918187211 */ /* 0x000fc800078f38ff */
[----:B------:R-:W-:-:S04]  /*1c570*/  SHF.R.S32.HI R158, RZ, 0x7, R24 ;  /* 0x00000007ff9e7819 */ /* 0x000fc80000011418 */
[----:B------:R-:W-:Y:S01]  /*1c580*/  IADD3 R159, R158, -0x5, RZ ;  /* 0xfffffffb9e9f7810 */ /* 0x000fe20007ffe0ff */
[----:B------:R2:W-:Y:S04]  /*1c590*/  STL [R1+0x34c], R158 ;  /* 0x00034c9e01007387 */ /* 0x0005e80000100800 */
[----:B------:R1:W-:Y:S01]  /*1c5a0*/  STL [R1+0x354], R159 ;  /* 0x0003549f01007387 */ /* 0x0003e20000100800 */
[----:B--2---:R-:W-:-:S05]  /*1c5b0*/  IMAD.U32 R158, RZ, RZ, UR4 ;  /* 0x00000004ff9e7e24 */ /* 0x004fca000f8e00ff */
[----:B------:R1:W-:Y:S01]  /*1c5c0*/  STL [R1+0x348], R158 ;  /* 0x0003489e01007387 */ /* 0x0003e20000100800 */
[----:B------:R-:W-:Y:S02]  /*1c5d0*/  SHF.R.S32.HI R151, RZ, 0x1f, R152 ;  /* 0x0000001fff977819 */ /* 0x000fe40000011498 */
[----:B------:R-:W-:Y:S02]  /*1c5e0*/  SHF.R.S32.HI R153, RZ, 0x1f, R154 ;  /* 0x0000001fff997819 */ /* 0x000fe4000001149a */
[----:B------:R-:W-:Y:S02]  /*1c5f0*/  CS2R R24, SRZ ;  /* 0x0000000000187805 */ /* 0x000fe4000001ff00 */
[C---:B------:R-:W-:Y:S01]  /*1c600*/  SHF.L.U64.HI R151, R152.reuse, 0x2, R151 ;  /* 0x0000000298977819 */ /* 0x040fe20000010297 */
[----:B------:R-:W-:Y:S01]  /*1c610*/  IMAD.SHL.U32 R152, R152, 0x4, RZ ;  /* 0x0000000498987824 */ /* 0x000fe200078e00ff */
[C---:B------:R-:W-:Y:S01]  /*1c620*/  SHF.L.U64.HI R153, R154.reuse, 0x2, R153 ;  /* 0x000000029a997819 */ /* 0x040fe20000010299 */
[----:B-1----:R-:W-:-:S07]  /*1c630*/  IMAD.SHL.U32 R154, R154, 0x4, RZ ;  /* 0x000000049a9a7824 */ /* 0x002fce00078e00ff */
.L_x_1:
[----:B------:R-:W2:Y:S01]  /*1c640*/  LDL.LU R159, [R1+0x348] ;  /* 0x00034800019f7983 */ /* 0x000ea20000300800 */
[----:B------:R-:W-:-:S04]  /*1c650*/  DEPBAR.LE SB0, 0x8 ;  /* 0x000082000000791a */ /* 0x000fc80000000000 */
[----:B------:R-:W3:Y:S01]  /*1c660*/  LDL R158, [R1+0x350] ;  /* 0x00035000019e7983 */ /* 0x000ee20000100800 */
[----:B------:R-:W-:Y:S06]  /*1c670*/  BAR.SYNC.DEFER_BLOCKING 0x0 ;  /* 0x0000000000007b1d */ /* 0x000fec0000010000 */
[----:B-----5:R-:W-:Y:S04]  /*1c680*/  STL [R1+0x69c], R157 ;  /* 0x00069c9d01007387 */ /* 0x020fe80000100800 */
[----:B------:R-:W-:Y:S01]  /*1c690*/  STL [R1+0x698], R156 ;  /* 0x0006989c01007387 */ /* 0x000fe20000100800 */
[----:B------:R-:W-:-:S03]  /*1c6a0*/  UMOV UR7, 0x40000040 ;  /* 0x4000004000077882 */ /* 0x000fc60000000000 */
[----:B------:R1:W-:Y:S01]  /*1c6b0*/  STL [R1+0x694], R0 ;  /* 0x0006940001007387 */ /* 0x0003e20000100800 */
[----:B------:R-:W-:-:S03]  /*1c6c0*/  WARPGROUP.ARRIVE ;  /* 0x00000000000079c5 */ /* 0x000fc60000000000 */
[----:B-1----:R-:W4:Y:S01]  /*1c6d0*/  LDL R0, [R1+0x354] ;  /* 0x0003540001007983 */ /* 0x002f220000100800 */
[----:B--2---:R-:W-:Y:S02]  /*1c6e0*/  R2UR UR4, R159 ;  /* 0x000000009f0472ca */ /* 0x004fe400000e0000 */
[----:B---3--:R-:W-:-:S11]  /*1c6f0*/  R2UR UR20, R158 ;  /* 0x000000009e1472ca */ /* 0x008fd600000e0000 */
[----:B------:R-:W-:-:S04]  /*1c700*/  UIADD3 UR4, UR4, 0x1, URZ ;  /* 0x0000000104047890 */ /* 0x000fc8000fffe03f */
[----:B------:R-:W-:-:S04]  /*1c710*/  UISETP.GT.AND UP0, UPT, UR4, 0x5, UPT ;  /* 0x000000050400788c */ /* 0x000fc8000bf04270 */
[----:B------:R-:W-:-:S04]  /*1c720*/  USEL UR6, UR4, URZ, !UP0 ;  /* 0x0000003f04067287 */ /* 0x000fc8000c000000 */
[----:B------:R-:W-:Y:S02]  /*1c730*/  ULEA UR5, UR6, UR20, 0xf ;  /* 0x0000001406057291 */ /* 0x000fe4000f8e783f */
[----:B------:R-:W-:Y:S02]  /*1c740*/  ULEA UR4, UR6, UR20, 0x10 ;  /* 0x0000001406047291 */ /* 0x000fe4000f8e803f */
[----:B------:R-:W-:Y:S01]  /*1c750*/  IMAD.U32 R156, RZ, RZ, UR6 ;  /* 0x00000006ff9c7e24 */ /* 0x000fe2000f8e00ff */
[----:B------:R-:W-:Y:S02]  /*1c760*/  UIADD3 UR5, UR5, 0x60000, URZ ;  /* 0x0006000005057890 */ /* 0x000fe4000fffe03f */
[----:B------:R-:W-:Y:S02]  /*1c770*/  USHF.R.U32.HI UR4, URZ, 0x4, UR4 ;  /* 0x000000043f047899 */ /* 0x000fe40008011604 */
[----:B------:R-:W-:Y:S02]  /*1c780*/  USHF.R.U32.HI UR5, URZ, 0x4, UR5 ;  /* 0x000000043f057899 */ /* 0x000fe40008011605 */
[----:B------:R-:W-:-:S02]  /*1c790*/  USGXT.U32 UR4, UR4, 0xe ;  /* 0x0000000e0404789a */ /* 0x000fc40008000000 */
[----:B------:R-:W-:-:S03]  /*1c7a0*/  USGXT.U32 UR6, UR5, 0xe ;  /* 0x0000000e0506789a */ /* 0x000fc60008000000 */
[----:B------:R-:W-:-:S06]  /*1c7b0*/  UMOV UR5, 0x40000040 ;  /* 0x4000004000057882 */ /* 0x000fcc0000000000 */
[----:B------:R-:W-:Y:S01]  /*1c7c0*/  HGMMA.64x64x8.F32.TF32 R56, gdesc[UR4], R56 ;  /* 0x04e00000043879f0 */ /* 0x000fe20008702838 */
[----:B------:R-:W-:Y:S02]  /*1c7d0*/  UIADD3 UR8, UP0, UR4, 0x2, URZ ;  /* 0x0000000204087890 */ /* 0x000fe4000ff1e03f */
[----:B------:R-:W-:Y:S01]  /*1c7e0*/  UIADD3 UR10, UP1, UR6, 0x2, URZ ;  /* 0x00000002060a7890 */ /* 0x000fe2000ff3e03f */
[----:B------:R-:W-:Y:S01]  /*1c7f0*/  UMOV UR4, URZ ;  /* 0x0000003f00047c82 */ /* 0x000fe20008000000 */
[----:B------:R-:W-:Y:S01]  /*1c800*/  UMOV UR5, URZ ;  /* 0x0000003f00057c82 */ /* 0x000fe20008000000 */
[----:B------:R-:W-:Y:S02]  /*1c810*/  UIADD3.X UR9, UR4, 0x40000040, URZ, UP0, !UPT ;  /* 0x4000004004097890 */ /* 0x000fe400087fe43f */
[----:B------:R-:W-:-:S09]  /*1c820*/  UIADD3.X UR11, UR5, 0x40000040, URZ, UP1, !UPT ;  /* 0x40000040050b7890 */ /* 0x000fd20008ffe43f */
[----:B------:R-:W-:Y:S01]  /*1c830*/  HGMMA.64x64x8.F32.TF32 R56, gdesc[UR8], R56 ;  /* 0x04e00000083879f0 */ /* 0x000fe20008702838 */
[----:B------:R-:W-:Y:S02]  /*1c840*/  UIADD3.64 UR12, UR8, 0x2, URZ ;  /* 0x00000002080c7897 */ /* 0x000fe4000fffe03f */
[----:B------:R-:W-:-:S09]  /*1c850*/  UIADD3.64 UR14, UR10, 0x2, URZ ;  /* 0x000000020a0e7897 */ /* 0x000fd2000fffe03f */
[----:B------:R-:W-:Y:S01]  /*1c860*/  HGMMA.64x64x8.F32.TF32 R56, gdesc[UR12], R56 ;  /* 0x04e000000c3879f0 */ /* 0x000fe20008702838 */
[----:B------:R-:W-:Y:S02]  /*1c870*/  UIADD3.64 UR12, UR8, 0x4, URZ ;  /* 0x00000004080c7897 */ /* 0x000fe4000fffe03f */
[----:B------:R-:W-:Y:S02]  /*1c880*/  UIADD3.64 UR14, UR10, 0x4, URZ ;  /* 0x000000040a0e7897 */ /* 0x000fe4000fffe03f */
[----:B------:R-:W-:Y:S02]  /*1c890*/  UIADD3.64 UR16, UR8, 0x3fe, URZ ;  /* 0x000003fe08107897 */ /* 0x000fe4000fffe03f */
[----:B------:R-:W-:-:S05]  /*1c8a0*/  UIADD3.64 UR18, UR10, 0x1fe, URZ ;  /* 0x000001fe0a127897 */ /* 0x000fca000fffe03f */
[----:B------:R-:W-:Y:S02]  /*1c8b0*/  HGMMA.64x64x8.F32.TF32 R56, gdesc[UR12], R56 ;  /* 0x04e000000c3879f0 */ /* 0x000fe40008702838 */
[----:B------:R-:W-:Y:S01]  /*1c8c0*/  UMOV UR4, UR18 ;  /* 0x0000001200047c82 */ /* 0x000fe20008000000 */
[----:B------:R-:W-:Y:S01]  /*1c8d0*/  UMOV UR5, UR19 ;  /* 0x0000001300057c82 */ /* 0x000fe20008000000 */
[----:B------:R-:W-:Y:S01]  /*1c8e0*/  HGMMA.64x64x8.F32.TF32 R56, gdesc[UR16], R56 ;  /* 0x04e00000103879f0 */ /* 0x000fe20008702838 */
[----:B------:R-:W-:Y:S02]  /*1c8f0*/  UIADD3.64 UR16, UR8, 0x400, URZ ;  /* 0x0000040008107897 */ /* 0x000fe4000fffe03f */
[----:B------:R-:W-:Y:S02]  /*1c900*/  UIADD3.64 UR18, UR10, 0x200, URZ ;  /* 0x000002000a127897 */ /* 0x000fe4000fffe03f */
[----:B------:R-:W-:-:S07]  /*1c910*/  UIADD3.64 UR22, UR10, 0x202, URZ ;  /* 0x000002020a167897 */ /* 0x000fce000fffe03f */
[----:B------:R-:W-:Y:S01]  /*1c920*/  HGMMA.64x64x8.F32.TF32 R56, gdesc[UR16], R56 ;  /* 0x04e00000103879f0 */ /* 0x000fe20008702838 */
[----:B------:R-:W-:Y:S01]  /*1c930*/  UMOV UR17, UR20 ;  /* 0x0000001400117c82 */ /* 0x000fe20008000000 */
[----:B------:R-:W-:Y:S02]  /*1c940*/  UIADD3.64 UR20, UR8, 0x402, URZ ;  /* 0x0000040208147897 */ /* 0x000fe4000fffe03f */
[----:B------:R-:W-:Y:S02]  /*1c950*/  UIADD3.64 UR24, UR8, 0x404, URZ ;  /* 0x0000040408187897 */ /* 0x000fe4000fffe03f */
[----:B------:R-:W-:-:S05]  /*1c960*/  UIADD3.64 UR26, UR10, 0x204, URZ ;  /* 0x000002040a1a7897 */ /* 0x000fca000fffe03f */
[----:B------:R-:W-:Y:S01]  /*1c970*/  HGMMA.64x64x8.F32.TF32 R56, gdesc[UR20], R56 ;  /* 0x04e00000143879f0 */ /* 0x000fe20008702838 */
[----:B------:R-:W-:Y:S02]  /*1c980*/  UIADD3.64 UR28, UR8, 0x7fe, URZ ;  /* 0x000007fe081c7897 */ /* 0x000fe4000fffe03f */
[----:B------:R-:W-:Y:S01]  /*1c990*/  UIADD3.64 UR30, UR10, 0x3fe, URZ ;  /* 0x000003fe0a1e7897 */ /* 0x000fe2000fffe03f */
[----:B------:R-:W-:Y:S01]  /*1c9a0*/  HGMMA.64x64x8.F32.TF32 R56, gdesc[UR24], R56 ;  /* 0x04e00000183879f0 */ /* 0x000fe20008702838 */
        /* <DEDUP_REMOVED lines=18> */
[----:B------:R-:W-:Y:S01]  /*1cad0*/  UMOV UR20, UR4 ;  /* 0x0000000400147c82 */ /* 0x000fe20008000000 */
[----:B------:R-:W-:Y:S01]  /*1cae0*/  UMOV UR21, UR5 ;  /* 0x0000000500157c82 */ /* 0x000fe20008000000 */
[----:B------:R-:W-:Y:S02]  /*1caf0*/  UIADD3.64 UR56, UR8, 0xc04, URZ ;  /* 0x00000c0408387897 */ /* 0x000fe4000fffe03f */
[----:B------:R-:W-:Y:S02]  /*1cb00*/  UIADD3.64 UR58, UR10, 0x604, URZ ;  /* 0x000006040a3a7897 */ /* 0x000fe4000fffe03f */
[----:B------:R-:W-:Y:S01]  /*1cb10*/  UIADD3.64 UR4, UR8, 0x1fe, URZ ;  /* 0x000001fe08047897 */ /* 0x000fe2000fffe03f */
[----:B------:R-:W-:Y:S06]  /*1cb20*/  HGMMA.64x64x8.F32.TF32 R56, gdesc[UR52], R56 ;  /* 0x04e00000343879f0 */ /* 0x000fec0008702838 */
[----:B------:R-:W-:Y:S04]  /*1cb30*/  HGMMA.64x64x8.F32.TF32 R56, gdesc[UR56], R56 ;  /* 0x04e00000383879f0 */ /* 0x000fe80008702838 */
[----:B------:R-:W-:Y:S01]  /*1cb40*/  HGMMA.64x64x8.F32.TF32 R24, gdesc[UR4], R24 ;  /* 0x04e00000041879f0 */ /* 0x000fe20008702818 */
[----:B------:R-:W-:Y:S01]  /*1cb50*/  UIADD3.64 UR4, UR8, 0x200, URZ ;  /* 0x0000020008047897 */ /* 0x000fe2000fffe03f */
[----:B------:R-:W-:Y:S01]  /*1cb60*/  UMOV UR6, UR10 ;  /* 0x0000000a00067c82 */ /* 0x000fe20008000000 */
[----:B------:R-:W-:Y:S01]  /*1cb70*/  UMOV UR7, UR11 ;  /* 0x0000000b00077c82 */ /* 0x000fe20008000000 */
[----:B------:R-:W-:-:S06]  /*1cb80*/  UIADD3.64 UR12, UR10, 0x2, URZ ;  /* 0x000000020a0c7897 */ /* 0x000fcc000fffe03f */
[----:B------:R-:W-:Y:S01]  /*1cb90*/  HGMMA.64x64x8.F32.TF32 R24, gdesc[UR4], R24 ;  /* 0x04e00000041879f0 */ /* 0x000fe20008702818 */
[----:B------:R-:W-:Y:S01]  /*1cba0*/  UIADD3.64 UR4, UR8, 0x202, URZ ;  /* 0x0000020208047897 */ /* 0x000fe2000fffe03f */
[----:B------:R-:W-:Y:S01]  /*1cbb0*/  UMOV UR6, UR12 ;  /* 0x0000000c00067c82 */ /* 0x000fe20008000000 */
[----:B------:R-:W-:Y:S01]  /*1cbc0*/  UMOV UR7, UR13 ;  /* 0x0000000d00077c82 */ /* 0x000fe20008000000 */
[----:B------:R-:W-:-:S06]  /*1cbd0*/  UIADD3.64 UR12, UR8, 0x204, URZ ;  /* 0x00000204080c7897 */ /* 0x000fcc000fffe03f */
[----:B------:R-:W-:Y:S01]  /*1cbe0*/  HGMMA.64x64x8.F32.TF32 R24, gdesc[UR4], R24 ;  /* 0x04e00000041879f0 */ /* 0x000fe20008702818 */
[----:B------:R-:W-:-:S03]  /*1cbf0*/  UIADD3.64 UR4, UR8, 0x5fe, URZ ;  /* 0x000005fe08047897 */ /* 0x000fc6000fffe03f */
[----:B------:R-:W-:Y:S01]  /*1cc00*/  HGMMA.64x64x8.F32.TF32 R24, gdesc[UR12], R24 ;  /* 0x04e000000c1879f0 */ /* 0x000fe20008702818 */
[----:B------:R-:W-:Y:S01]  /*1cc10*/  UMOV UR6, UR20 ;  /* 0x0000001400067c82 */ /* 0x000fe20008000000 */
[----:B------:R-:W-:Y:S01]  /*1cc20*/  UMOV UR7, UR21 ;  /* 0x0000001500077c82 */ /* 0x000fe20008000000 */
[----:B------:R-:W-:Y:S01]  /*1cc30*/  UMOV UR11, UR17 ;  /* 0x00000011000b7c82 */ /* 0x000fe20008000000 */
[----:B------:R-:W-:Y:S02]  /*1cc40*/  UIADD3.64 UR16, UR8, 0x600, URZ ;  /* 0x0000060008107897 */ /* 0x000fe4000fffe03f */
[----:B------:R-:W-:Y:S01]  /*1cc50*/  HGMMA.64x64x8.F32.TF32 R24, gdesc[UR4], R24 ;  /* 0x04e00000041879f0 */ /* 0x000fe20008702818 */
[----:B------:R-:W-:-:S06]  /*1cc60*/  UIADD3.64 UR20, UR8, 0x602, URZ ;  /* 0x0000060208147897 */ /* 0x000fcc000fffe03f */
[----:B------:R-:W-:Y:S01]  /*1cc70*/  HGMMA.64x64x8.F32.TF32 R24, gdesc[UR16], R24 ;  /* 0x04e00000101879f0 */ /* 0x000fe20008702818 */
[----:B------:R-:W-:-:S03]  /*1cc80*/  UIADD3.64 UR24, UR8, 0x604, URZ ;  /* 0x0000060408187897 */ /* 0x000fc6000fffe03f */
[----:B------:R-:W-:Y:S01]  /*1cc90*/  HGMMA.64x64x8.F32.TF32 R24, gdesc[UR20], R24 ;  /* 0x04e00000141879f0 */ /* 0x000fe20008702818 */
[----:B------:R-:W-:-:S05]  /*1cca0*/  UIADD3.64 UR28, UR8, 0x9fe, URZ ;  /* 0x000009fe081c7897 */ /* 0x000fca000fffe03f */
        /* <DEDUP_REMOVED lines=15> */
[----:B------:R1:W-:Y:S01]  /*1cda0*/  STL [R1+0x348], R156 ;  /* 0x0003489c01007387 */ /* 0x0003e20000100800 */
[----:B------:R-:W-:Y:S02]  /*1cdb0*/  R2UR UR10, R122 ;  /* 0x000000007a0a72ca */ /* 0x000fe400000e0000 */
[----:B----4-:R-:W-:Y:S01]  /*1cdc0*/  ISETP.GE.AND P0, PT, R150, R0, PT ;  /* 0x000000009600720c */ /* 0x010fe20003f06270 */
[----:B------:R-:W2:Y:S01]  /*1cdd0*/  LDL.LU R157, [R1+0x5c] ;  /* 0x00005c00019d7983 */ /* 0x000ea20000300800 */
[----:B-1----:R-:W1:Y:S01]  /*1cde0*/  LDC R156, c[0x0][0x230] ;  /* 0x00008c00ff9c7b82 */ /* 0x002e620000000800 */
[----:B------:R-:W-:Y:S01]  /*1cdf0*/  HGMMA.64x64x8.F32.TF32 R24, gdesc[UR56], R24, gsb0 ;  /* 0x04e00000381879f0 */ /* 0x000fe20008002818 */
[----:B-1----:R-:W-:-:S04]  /*1ce00*/  VIADD R156, R156, 0xfffffd80 ;  /* 0xfffffd809c9c7836 */ /* 0x002fc80000000000 */
[----:B------:R-:W-:-:S03]  /*1ce10*/  IMAD R122, R150, -0x80, R156 ;  /* 0xffffff80967a7824 */ /* 0x000fc600078e029c */
[----:B------:R-:W-:Y:S01]  /*1ce20*/  UIADD3 UR4, UR10, 0x1, URZ ;  /* 0x000000010a047890 */ /* 0x000fe2000fffe03f */
[-C--:B------:R-:W-:Y:S01]  /*1ce30*/  IADD3 R4, P3, R4, R152.reuse, RZ ;  /* 0x0000009804047210 */ /* 0x080fe20007f7e0ff */
[----:B------:R-:W3:Y:S01]  /*1ce40*/  LDL.LU R156, [R1+0x60] ;  /* 0x00006000019c7983 */ /* 0x000ee20000300800 */
[----:B------:R-:W-:Y:S01]  /*1ce50*/  ISETP.GT.AND P1, PT, R122, RZ, PT ;  /* 0x000000ff7a00720c */ /* 0x000fe20003f24270 */
[----:B------:R-:W-:Y:S01]  /*1ce60*/  UISETP.GT.AND UP0, UPT, UR4, 0x5, UPT ;  /* 0x000000050400788c */ /* 0x000fe2000bf04270 */
[----:B------:R-:W-:Y:S01]  /*1ce70*/  IADD3 R6, P4, R6, R152, RZ ;  /* 0x0000009806067210 */ /* 0x000fe20007f9e0ff */
[----:B------:R-:W-:Y:S01]  /*1ce80*/  IMAD.X R5, R5, 0x1, R151, P3 ;  /* 0x0000000105057824 */ /* 0x000fe200018e0697 */
[----:B------:R-:W-:Y:S01]  /*1ce90*/  SEL R158, RZ, 0x4, !P1 ;  /* 0x00000004ff9e7807 */ /* 0x000fe20004800000 */
[----:B------:R-:W4:Y:S01]  /*1cea0*/  LDL.LU R0, [R1+0x64] ;  /* 0x0000640001007983 */ /* 0x000f220000300800 */
[----:B------:R-:W-:Y:S02]  /*1ceb0*/  ISETP.GT.AND P1, PT, R122, 0x1, PT ;  /* 0x000000017a00780c */ /* 0x000fe40003f24270 */
[----:B------:R-:W-:-:S04]  /*1cec0*/  SEL R158, R158, RZ, !P0 ;  /* 0x000000ff9e9e7207 */ /* 0x000fc80004000000 */
[----:B------:R-:W-:Y:S02]  /*1ced0*/  ISETP.NE.U32.AND P2, PT, R158, RZ, PT ;  /* 0x000000ff9e00720c */ /* 0x000fe40003f45070 */
[----:B------:R-:W-:Y:S01]  /*1cee0*/  SEL R158, RZ, 0x4, !P1 ;  /* 0x00000004ff9e7807 */ /* 0x000fe20004800000 */
[----:B------:R-:W-:-:S03]  /*1cef0*/  USEL UR4, UR4, URZ, !UP0 ;  /* 0x0000003f04047287 */ /* 0x000fc6000c000000 */
[----:B------:R-:W-:Y:S01]  /*1cf00*/  SEL R158, R158, RZ, !P0 ;  /* 0x000000ff9e9e7207 */ /* 0x000fe20004000000 */
[----:B------:R-:W-:-:S03]  /*1cf10*/  ULEA UR5, UR4, UR11, 0x10 ;  /* 0x0000000b04057291 */ /* 0x000fc6000f8e803f */
[----:B------:R-:W-:Y:S02]  /*1cf20*/  ISETP.NE.U32.AND P1, PT, R158, RZ, PT ;  /* 0x000000ff9e00720c */ /* 0x000fe40003f25070 */
[----:B------:R-:W-:Y:S01]  /*1cf30*/  IADD3.X R7, R7, R151, RZ, P4, !PT ;  /* 0x0000009707077210 */ /* 0x000fe200027fe4ff */
[----:B------:R-:W-:Y:S01]  /*1cf40*/  VIADD R222, R3, UR5 ;  /* 0x0000000503de7c36 */ /* 0x000fe20008000000 */
[----:B------:R-:W-:Y:S02]  /*1cf50*/  WARPGROUP.DEPBAR.LE gsb0, 0x1 ;  /* 0x00008000000079c5 */ /* 0x000fe40000010100 */
[----:B------:R-:W-:Y:S06]  /*1cf60*/  BAR.SYNC.DEFER_BLOCKING 0x0 ;  /* 0x0000000000007b1d */ /* 0x000fec0000010000 */
[----:B------:R-:W-:Y:S01]  /*1cf70*/  @!PT LDS RZ, [RZ] ;  /* 0x00000000fffff984 */ /* 0x000fe20000000800 */
[----:B------:R-:W-:Y:S01]  /*1cf80*/  @!PT LDS RZ, [RZ] ;  /* 0x00000000fffff984 */ /* 0x000fe20000000800 */
[----:B------:R-:W-:Y:S01]  /*1cf90*/  @!PT LDS RZ, [RZ] ;  /* 0x00000000fffff984 */ /* 0x000fe20000000800 */
[----:B------:R-:W-:Y:S04]  /*1cfa0*/  LDGSTS.E [R222], desc[UR60][R4.64], P2 ;  /* 0x0000000004de7fae */ /* 0x000fe8000912187c */
[----:B------:R-:W-:Y:S01]  /*1cfb0*/  LDGSTS.E [R222+0x4], desc[UR60][R6.64], P1 ;  /* 0x0000400006de7fae */ /* 0x000fe2000892187c */
[----:B------:R-:W-:-:S04]  /*1cfc0*/  ISETP.GT.AND P1, PT, R122, 0x2, PT ;  /* 0x000000027a00780c */ /* 0x000fc80003f24270 */
[----:B------:R-:W-:Y:S02]  /*1cfd0*/  SEL R158, RZ, 0x4, !P1 ;  /* 0x00000004ff9e7807 */ /* 0x000fe40004800000 */
[----:B------:R-:W-:Y:S02]  /*1cfe0*/  ISETP.GT.AND P1, PT, R122, 0x3, PT ;  /* 0x000000037a00780c */ /* 0x000fe40003f24270 */
[----:B------:R-:W-:-:S04]  /*1cff0*/  SEL R158, R158, RZ, !P0 ;  /* 0x000000ff9e9e7207 */ /* 0x000fc80004000000 */
[----:B------:R-:W-:Y:S02]  /*1d000*/  ISETP.NE.U32.AND P2, PT, R158, RZ, PT ;  /* 0x000000ff9e00720c */ /* 0x000fe40003f45070 */
[----:B------:R-:W-:-:S04]  /*1d010*/  SEL R158, RZ, 0x4, !P1 ;  /* 0x00000004ff9e7807 */ /* 0x000fc80004800000 */
[----:B------:R-:W-:Y:S02]  /*1d020*/  SEL R158, R158, RZ, !P0 ;  /* 0x000000ff9e9e7207 */ /* 0x000fe40004000000 */
[-C--:B------:R-:W-:Y:S02]  /*1d030*/  IADD3 R8, P3, R8, R152.reuse, RZ ;  /* 0x0000009808087210 */ /* 0x080fe40007f7e0ff */
[----:B------:R-:W-:Y:S02]  /*1d040*/  ISETP.NE.U32.AND P1, PT, R158, RZ, PT ;  /* 0x000000ff9e00720c */ /* 0x000fe40003f25070 */
[----:B------:R-:W-:Y:S01]  /*1d050*/  IADD3 R10, P4, R10, R152, RZ ;  /* 0x000000980a0a7210 */ /* 0x000fe20007f9e0ff */
[----:B------:R-:W-:-:S04]  /*1d060*/  IMAD.X R9, R9, 0x1, R151, P3 ;  /* 0x0000000109097824 */ /* 0x000fc800018e0697 */
[----:B------:R-:W-:Y:S01]  /*1d070*/  IMAD.X R11, R11, 0x1, R151, P4 ;  /* 0x000000010b0b7824 */ /* 0x000fe200020e0697 */
[----:B------:R-:W-:Y:S05]  /*1d080*/  LDGSTS.E [R222+0x8], desc[UR60][R8.64], P2 ;  /* 0x0000800008de7fae */ /* 0x000fea000912187c */
[----:B------:R-:W-:Y:S01]  /*1d090*/  LDGSTS.E [R222+0xc], desc[UR60][R10.64], P1 ;  /* 0x0000c0000ade7fae */ /* 0x000fe2000892187c */
[----:B------:R-:W-:-:S04]  /*1d0a0*/  ISETP.GT.AND P1, PT, R122, 0x20, PT ;  /* 0x000000207a00780c */ /* 0x000fc80003f24270 */
[----:B------:R-:W-:Y:S02]  /*1d0b0*/  SEL R158, RZ, 0x4, !P1 ;  /* 0x00000004ff9e7807 */ /* 0x000fe40004800000 */
[----:B------:R-:W-:Y:S02]  /*1d0c0*/  ISETP.GT.AND P1, PT, R122, 0x21, PT ;  /* 0x000000217a00780c */ /* 0x000fe40003f24270 */
[----:B------:R-:W-:Y:S02]  /*1d0d0*/  SEL R158, R158, RZ, !P0 ;  /* 0x000000ff9e9e7207 */ /* 0x000fe40004000000 */
[----:B------:R-:W-:Y:S02]  /*1d0e0*/  IADD3 R127, P3, R127, R152, RZ ;  /* 0x000000987f7f7210 */ /* 0x000fe40007f7e0ff */
[----:B------:R-:W-:Y:S02]  /*1d0f0*/  ISETP.NE.U32.AND P2, PT, R158, RZ, PT ;  /* 0x000000ff9e00720c */ /* 0x000fe40003f45070 */
[----:B------:R-:W-:Y:S01]  /*1d100*/  SEL R158, RZ, 0x4, !P1 ;  /* 0x00000004ff9e7807 */ /* 0x000fe20004800000 */
[----:B------:R-:W-:-:S03]  /*1d110*/  IMAD.X R128, R128, 0x1, R151, P3 ;  /* 0x0000000180807824 */ /* 0x000fc600018e0697 */
[----:B------:R-:W-:Y:S02]  /*1d120*/  SEL R158, R158, RZ, !P0 ;  /* 0x000000ff9e9e7207 */ /* 0x000fe40004000000 */
[----:B------:R-:W-:Y:S02]  /*1d130*/  IADD3 R129, P4, R129, R152, RZ ;  /* 0x0000009881817210 */ /* 0x000fe40007f9e0ff */
[----:B------:R-:W-:Y:S01]  /*1d140*/  ISETP.NE.U32.AND P1, PT, R158, RZ, PT ;  /* 0x000000ff9e00720c */ /* 0x000fe20003f25070 */
[----:B------:R-:W-:Y:S01]  /*1d150*/  IMAD.MOV.U32 R158, RZ, RZ, R127 ;  /* 0x000000ffff9e7224 */ /* 0x000fe200078e007f */
[----:B------:R-:W-:Y:S01]  /*1d160*/  IADD3.X R130, R130, R151, RZ, P4, !PT ;  /* 0x0000009782827210 */ /* 0x000fe200027fe4ff */
[----:B------:R-:W-:-:S05]  /*1d170*/  IMAD.MOV.U32 R159, RZ, RZ, R128 ;  /* 0x000000ffff9f7224 */ /* 0x000fca00078e0080 */
[----:B------:R1:W-:Y:S02]  /*1d180*/  LDGSTS.E [R222+0x4000], desc[UR60][R158.64], P2 ;  /* 0x040000009ede7fae */ /* 0x0003e4000912187c */
[----:B-1----:R-:W-:Y:S02]  /*1d190*/  IMAD.MOV.U32 R158, RZ, RZ, R129 ;  /* 0x000000ffff9e7224 */ /* 0x002fe400078e0081 */
[----:B------:R-:W-:-:S05]  /*1d1a0*/  IMAD.MOV.U32 R159, RZ, RZ, R130 ;  /* 0x000000ffff9f7224 */ /* 0x000fca00078e0082 */
[----:B------:R1:W-:Y:S01]  /*1d1b0*/  LDGSTS.E [R222+0x4004], desc[UR60][R158.64], P1 ;  /* 0x040040009ede7fae */ /* 0x0003e2000892187c */
[----:B------:R-:W-:-:S04]  /*1d1c0*/  ISETP.GT.AND P1, PT, R122, 0x22, PT ;  /* 0x000000227a00780c */ /* 0x000fc80003f24270 */
[----:B-1----:R-:W-:Y:S02]  /*1d1d0*/  SEL R158, RZ, 0x4, !P1 ;  /* 0x00000004ff9e7807 */ /* 0x002fe40004800000 */
[----:B------:R-:W-:Y:S02]  /*1d1e0*/  ISETP.GT.AND P1, PT, R122, 0x23, PT ;  /* 0x000000237a00780c */ /* 0x000fe40003f24270 */
[----:B------:R-:W-:Y:S02]  /*1d1f0*/  SEL R158, R158, RZ, !P0 ;  /* 0x000000ff9e9e7207 */ /* 0x000fe40004000000 */
[----:B------:R-:W-:Y:S02]  /*1d200*/  IADD3 R131, P3, R131, R152, RZ ;  /* 0x0000009883837210 */ /* 0x000fe40007f7e0ff */
[----:B------:R-:W-:Y:S02]  /*1d210*/  ISETP.NE.U32.AND P2, PT, R158, RZ, PT ;  /* 0x000000ff9e00720c */ /* 0x000fe40003f45070 */
[----:B------:R-:W-:-:S02]  /*1d220*/  SEL R158, RZ, 0x4, !P1 ;  /* 0x00000004ff9e7807 */ /* 0x000fc40004800000 */
[----:B------:R-:W-:Y:S02]  /*1d230*/  IADD3.X R132, R132, R151, RZ, P3, !PT ;  /* 0x0000009784847210 */ /* 0x000fe40001ffe4ff */
[----:B------:R-:W-:Y:S02]  /*1d240*/  SEL R158, R158, RZ, !P0 ;  /* 0x000000ff9e9e7207 */ /* 0x000fe40004000000 */
[----:B------:R-:W-:Y:S02]  /*1d250*/  IADD3 R133, P4, R133, R152, RZ ;  /* 0x0000009885857210 */ /* 0x000fe40007f9e0ff */
[----:B------:R-:W-:Y:S01]  /*1d260*/  ISETP.NE.U32.AND P1, PT, R158, RZ, PT ;  /* 0x000000ff9e00720c */ /* 0x000fe20003f25070 */
[----:B------:R-:W-:Y:S02]  /*1d270*/  IMAD.MOV.U32 R158, RZ, RZ, R131 ;  /* 0x000000ffff9e7224 */ /* 0x000fe400078e0083 */
[----:B------:R-:W-:Y:S02]  /*1d280*/  IMAD.MOV.U32 R159, RZ, RZ, R132 ;  /* 0x000000ffff9f7224 */ /* 0x000fe400078e0084 */
[----:B------:R-:W-:-:S03]  /*1d290*/  IMAD.X R134, R134, 0x1, R151, P4 ;  /* 0x0000000186867824 */ /* 0x000fc600020e0697 */
[----:B------:R1:W-:Y:S02]  /*1d2a0*/  LDGSTS.E [R222+0x4008], desc[UR60][R158.64], P2 ;  /* 0x040080009ede7fae */ /* 0x0003e4000912187c */
[----:B-1----:R-:W-:Y:S01]  /*1d2b0*/  IMAD.MOV.U32 R158, RZ, RZ, R133 ;  /* 0x000000ffff9e7224 */ /* 0x002fe200078e0085 */
[----:B------:R-:W-:-:S05]  /*1d2c0*/  MOV R159, R134 ;  /* 0x00000086009f7202 */ /* 0x000fca0000000f00 */
[----:B------:R1:W-:Y:S01]  /*1d2d0*/  LDGSTS.E [R222+0x400c], desc[UR60][R158.64], P1 ;  /* 0x0400c0009ede7fae */ /* 0x0003e2000892187c */
[----:B------:R-:W-:-:S04]  /*1d2e0*/  ISETP.GT.AND P1, PT, R122, 0x40, PT ;  /* 0x000000407a00780c */ /* 0x000fc80003f24270 */
[----:B-1----:R-:W-:Y:S02]  /*1d2f0*/  SEL R158, RZ, 0x4, !P1 ;  /* 0x00000004ff9e7807 */ /* 0x002fe40004800000 */
        /* <DEDUP_REMOVED lines=9> */
[----:B------:R-:W-:Y:S02]  /*1d390*/  IMAD.MOV.U32 R158, RZ, RZ, R207 ;  /* 0x000000ffff9e7224 */ /* 0x000fe400078e00cf */
[----:B------:R-:W-:Y:S02]  /*1d3a0*/  IMAD.MOV.U32 R159, RZ, RZ, R206 ;  /* 0x000000ffff9f7224 */ /* 0x000fe400078e00ce */
[----:B------:R-:W-:-:S03]  /*1d3b0*/  IMAD.X R208, R208, 0x1, R151, P4 ;  /* 0x00000001d0d07824 */ /* 0x000fc600020e0697 */
[----:B------:R1:W-:Y:S02]  /*1d3c0*/  LDGSTS.E [R222+0x8000], desc[UR60][R158.64], P2 ;  /* 0x080000009ede7fae */ /* 0x0003e4000912187c */
[----:B-1----:R-:W-:Y:S01]  /*1d3d0*/  MOV R158, R209 ;  /* 0x000000d1009e7202 */ /* 0x002fe20000000f00 */
[----:B------:R-:W-:-:S05]  /*1d3e0*/  IMAD.MOV.U32 R159, RZ, RZ, R208 ;  /* 0x000000ffff9f7224 */ /* 0x000fca00078e00d0 */
[----:B------:R1:W-:Y:S01]  /*1d3f0*/  LDGSTS.E [R222+0x8004], desc[UR60][R158.64], P1 ;  /* 0x080040009ede7fae */ /* 0x0003e2000892187c */
[C---:B------:R-:W-:Y:S02]  /*1d400*/  ISETP.GT.AND P1, PT, R122.reuse, 0x42, PT ;  /* 0x000000427a00780c */ /* 0x040fe40003f24270 */
[----:B------:R-:W-:Y:S02]  /*1d410*/  IADD3 R211, P3, R211, R152, RZ ;  /* 0x00000098d3d37210 */ /* 0x000fe40007f7e0ff */
[----:B-1----:R-:W-:Y:S02]  /*1d420*/  SEL R158, RZ, 0x4, !P1 ;  /* 0x00000004ff9e7807 */ /* 0x002fe40004800000 */
[----:B------:R-:W-:Y:S02]  /*1d430*/  ISETP.GT.AND P1, PT, R122, 0x43, PT ;  /* 0x000000437a00780c */ /* 0x000fe40003f24270 */
[----:B------:R-:W-:-:S04]  /*1d440*/  SEL R158, R158, RZ, !P0 ;  /* 0x000000ff9e9e7207 */ /* 0x000fc80004000000 */
[----:B------:R-:W-:Y:S02]  /*1d450*/  ISETP.NE.U32.AND P2, PT, R158, RZ, PT ;  /* 0x000000ff9e00720c */ /* 0x000fe40003f45070 */
[----:B------:R-:W-:Y:S01]  /*1d460*/  SEL R158, RZ, 0x4, !P1 ;  /* 0x00000004ff9e7807 */ /* 0x000fe20004800000 */
[----:B------:R-:W-:-:S03]  /*1d470*/  IMAD.X R210, R210, 0x1, R151, P3 ;  /* 0x00000001d2d27824 */ /* 0x000fc600018e0697 */
[----:B------:R-:W-:Y:S02]  /*1d480*/  SEL R158, R158, RZ, !P0 ;  /* 0x000000ff9e9e7207 */ /* 0x000fe40004000000 */
[----:B------:R-:W-:Y:S02]  /*1d490*/  IADD3 R213, P4, R213, R152, RZ ;  /* 0x00000098d5d57210 */ /* 0x000fe40007f9e0ff */
[----:B------:R-:W-:Y:S01]  /*1d4a0*/  ISETP.NE.U32.AND P1, PT, R158, RZ, PT ;  /* 0x000000ff9e00720c */ /* 0x000fe20003f25070 */
[----:B------:R1:W-:Y:S01]  /*1d4b0*/  STL [R1+0x6a0], R150 ;  /* 0x0006a09601007387 */ /* 0x0003e20000100800 */
[----:B------:R-:W-:Y:S01]  /*1d4c0*/  IMAD.MOV.U32 R158, RZ, RZ, R211 ;  /* 0x000000ffff9e7224 */ /* 0x000fe200078e00d3 */
[----:B------:R-:W-:Y:S01]  /*1d4d0*/  MOV R159, R210 ;  /* 0x000000d2009f7202 */ /* 0x000fe20000000f00 */
[----:B------:R-:W-:-:S04]  /*1d4e0*/  IMAD.X R212, R212, 0x1, R151, P4 ;  /* 0x00000001d4d47824 */ /* 0x000fc800020e0697 */
[----:B------:R2:W-:Y:S04]  /*1d4f0*/  LDGSTS.E [R222+0x8008], desc[UR60][R158.64], P2 ;  /* 0x080080009ede7fae */ /* 0x0005e8000912187c */
[----:B-1----:R-:W3:Y:S04]  /*1d500*/  LDL.LU R150, [R1+0x58] ;  /* 0x0000580001967983 */ /* 0x002ee80000300800 */
[----:B------:R1:W-:Y:S01]  /*1d510*/  STL [R1+0x6a8], R4 ;  /* 0x0006a80401007387 */ /* 0x0003e20000100800 */
[----:B--2---:R-:W-:Y:S02]  /*1d520*/  IMAD.MOV.U32 R158, RZ, RZ, R213 ;  /* 0x000000ffff9e7224 */ /* 0x004fe400078e00d5 */
[----:B------:R-:W-:Y:S01]  /*1d530*/  IMAD.MOV.U32 R159, RZ, RZ, R212 ;  /* 0x000000ffff9f7224 */ /* 0x000fe200078e00d4 */
[----:B-1----:R-:W2:Y:S04]  /*1d540*/  LDL.LU R4, [R1+0x54] ;  /* 0x0000540001047983 */ /* 0x002ea80000300800 */
[----:B------:R1:W-:Y:S04]  /*1d550*/  STL [R1+0x6a4], R5 ;  /* 0x0006a40501007387 */ /* 0x0003e80000100800 */
[----:B------:R4:W-:Y:S04]  /*1d560*/  LDGSTS.E [R222+0x800c], desc[UR60][R158.64], P1 ;  /* 0x0800c0009ede7fae */ /* 0x0009e8000892187c */
[----:B-1----:R-:W3:Y:S04]  /*1d570*/  LDL.LU R5, [R1+0x50] ;  /* 0x0000500001057983 */ /* 0x002ee80000300800 */
[----:B------:R1:W-:Y:S04]  /*1d580*/  STL [R1+0x6ac], R7 ;  /* 0x0006ac0701007387 */ /* 0x0003e80000100800 */
[----:B-1----:R-:W3:Y:S04]  /*1d590*/  LDL.LU R7, [R1+0x4c] ;  /* 0x00004c0001077983 */ /* 0x002ee80000300800 */
[----:B------:R-:W3:Y:S01]  /*1d5a0*/  LDL.LU R159, [R1+0x48] ;  /* 0x00004800019f7983 */ /* 0x000ee20000300800 */
[----:B------:R-:W-:-:S04]  /*1d5b0*/  ISETP.GT.AND P1, PT, R122, 0x60, PT ;  /* 0x000000607a00780c */ /* 0x000fc80003f24270 */
[----:B----4-:R-:W-:Y:S02]  /*1d5c0*/  SEL R158, RZ, 0x4, !P1 ;  /* 0x00000004ff9e7807 */ /* 0x010fe40004800000 */
[----:B------:R-:W-:Y:S02]  /*1d5d0*/  ISETP.GT.AND P1, PT, R122, 0x61, PT ;  /* 0x000000617a00780c */ /* 0x000fe40003f24270 */
[----:B------:R-:W-:-:S04]  /*1d5e0*/  SEL R158, R158, RZ, !P0 ;  /* 0x000000ff9e9e7207 */ /* 0x000fc80004000000 */
[----:B------:R-:W-:Y:S02]  /*1d5f0*/  ISETP.NE.U32.AND P2, PT, R158, RZ, PT ;  /* 0x000000ff9e00720c */ /* 0x000fe40003f45070 */
[----:B------:R-:W-:-:S04]  /*1d600*/  SEL R158, RZ, 0x4, !P1 ;  /* 0x00000004ff9e7807 */ /* 0x000fc80004800000 */
[----:B------:R-:W-:-:S04]  /*1d610*/  SEL R158, R158, RZ, !P0 ;  /* 0x000000ff9e9e7207 */ /* 0x000fc80004000000 */
[----:B------:R-:W-:Y:S02]  /*1d620*/  ISETP.NE.U32.AND P1, PT, R158, RZ, PT ;  /* 0x000000ff9e00720c */ /* 0x000fe40003f25070 */
[----:B--2---:R-:W-:-:S05]  /*1d630*/  IADD3 R4, P4, R4, R152, RZ ;  /* 0x0000009804047210 */ /* 0x004fca0007f9e0ff */
[----:B---3--:R-:W-:Y:S01]  /*1d640*/  IMAD.X R5, R5, 0x1, R151, P4 ;  /* 0x0000000105057824 */ /* 0x008fe200020e0697 */
[----:B------:R-:W-:-:S04]  /*1d650*/  IADD3 R7, P3, R7, R152, RZ ;  /* 0x0000009807077210 */ /* 0x000fc80007f7e0ff */
[----:B------:R-:W-:Y:S01]  /*1d660*/  MOV R158, R7 ;  /* 0x00000007009e7202 */ /* 0x000fe20000000f00 */
[----:B------:R-:W-:Y:S01]  /*1d670*/  IMAD.X R159, R159, 0x1, R151, P3 ;  /* 0x000000019f9f7824 */ /* 0x000fe200018e0697 */
[----:B------:R-:W-:Y:S04]  /*1d680*/  STL [R1+0x4c], R7 ;  /* 0x00004c0701007387 */ /* 0x000fe80000100800 */
[----:B------:R1:W-:Y:S04]  /*1d690*/  STL [R1+0x48], R159 ;  /* 0x0000489f01007387 */ /* 0x0003e80000100800 */
[----:B------:R2:W-:Y:S02]  /*1d6a0*/  LDGSTS.E [R222+0xc000], desc[UR60][R158.64], P2 ;  /* 0x0c0000009ede7fae */ /* 0x0005e4000912187c */
[----:B--2---:R-:W-:-:S02]  /*1d6b0*/  IMAD.MOV.U32 R158, RZ, RZ, R4 ;  /* 0x000000ffff9e7224 */ /* 0x004fc400078e0004 */
[----:B-1----:R-:W-:-:S05]  /*1d6c0*/  IMAD.MOV.U32 R159, RZ, RZ, R5 ;  /* 0x000000ffff9f7224 */ /* 0x002fca00078e0005 */
        /* <DEDUP_REMOVED lines=13> */
[----:B------:R-:W-:Y:S01]  /*1d7a0*/  MOV R158, R157 ;  /* 0x0000009d009e7202 */ /* 0x000fe20000000f00 */
[----:B------:R-:W-:-:S04]  /*1d7b0*/  IMAD.X R156, R156, 0x1, R151, P4 ;  /* 0x000000019c9c7824 */ /* 0x000fc800020e0697 */
[----:B------:R1:W-:Y:S02]  /*1d7c0*/  LDGSTS.E [R222+0xc008], desc[UR60][R158.64], P2 ;  /* 0x0c0080009ede7fae */ /* 0x0003e4000912187c */
[----:B-1----:R-:W-:Y:S02]  /*1d7d0*/  IMAD.MOV.U32 R158, RZ, RZ, R0 ;  /* 0x000000ffff9e7224 */ /* 0x002fe400078e0000 */
[----:B------:R-:W-:-:S05]  /*1d7e0*/  IMAD.MOV.U32 R159, RZ, RZ, R156 ;  /* 0x000000ffff9f7224 */ /* 0x000fca00078e009c */
[----:B------:R1:W-:Y:S01]  /*1d7f0*/  LDGSTS.E [R222+0xc00c], desc[UR60][R158.64], P1 ;  /* 0x0c00c0009ede7fae */ /* 0x0003e2000892187c */
[C---:B------:R-:W-:Y:S02]  /*1d800*/  ISETP.GT.AND P1, PT, R122.reuse, 0x4, PT ;  /* 0x000000047a00780c */ /* 0x040fe40003f24270 */
[----:B------:R-:W-:Y:S02]  /*1d810*/  ISETP.GT.AND P2, PT, R122, 0x5, PT ;  /* 0x000000057a00780c */ /* 0x000fe40003f44270 */
[----:B-1----:R-:W-:-:S04]  /*1d820*/  SEL R159, RZ, 0x4, !P1 ;  /* 0x00000004ff9f7807 */ /* 0x002fc80004800000 */
[----:B------:R-:W-:-:S04]  /*1d830*/  SEL R159, R159, RZ, !P0 ;  /* 0x000000ff9f9f7207 */ /* 0x000fc80004000000 */
[----:B------:R-:W-:Y:S02]  /*1d840*/  ISETP.NE.U32.AND P1, PT, R159, RZ, PT ;  /* 0x000000ff9f00720c */ /* 0x000fe40003f25070 */
[----:B------:R-:W-:Y:S02]  /*1d850*/  IADD3 R12, P3, R12, R152, RZ ;  /* 0x000000980c0c7210 */ /* 0x000fe40007f7e0ff */
[----:B------:R-:W-:Y:S02]  /*1d860*/  SEL R158, RZ, 0x4, !P2 ;  /* 0x00000004ff9e7807 */ /* 0x000fe40005000000 */
[----:B------:R-:W-:Y:S01]  /*1d870*/  LOP3.LUT R222, R3, 0x10, RZ, 0x3c, !PT ;  /* 0x0000001003de7812 */ /* 0x000fe200078e3cff */
[----:B------:R-:W-:Y:S01]  /*1d880*/  IMAD.X R13, R13, 0x1, R151, P3 ;  /* 0x000000010d0d7824 */ /* 0x000fe200018e0697 */
[----:B------:R-:W-:Y:S02]  /*1d890*/  SEL R158, R158, RZ, !P0 ;  /* 0x000000ff9e9e7207 */ /* 0x000fe40004000000 */
[----:B------:R-:W-:-:S02]  /*1d8a0*/  IADD3 R222, R222, UR5, RZ ;  /* 0x00000005dede7c10 */ /* 0x000fc4000fffe0ff */
[----:B------:R-:W-:-:S03]  /*1d8b0*/  ISETP.NE.U32.AND P2, PT, R158, RZ, PT ;  /* 0x000000ff9e00720c */ /* 0x000fc60003f45070 */
[----:B------:R-:W-:Y:S01]  /*1d8c0*/  LDGSTS.E [R222], desc[UR60][R12.64], P1 ;  /* 0x000000000cde7fae */ /* 0x000fe2000892187c */
[----:B------:R-:W-:Y:S02]  /*1d8d0*/  ISETP.GT.AND P1, PT, R122, 0x6, PT ;  /* 0x000000067a00780c */ /* 0x000fe40003f24270 */
[----:B------:R-:W-:Y:S02]  /*1d8e0*/  IADD3 R14, P4, R14, R152, RZ ;  /* 0x000000980e0e7210 */ /* 0x000fe40007f9e0ff */
[----:B------:R-:W-:-:S03]  /*1d8f0*/  SEL R158, RZ, 0x4, !P1 ;  /* 0x00000004ff9e7807 */ /* 0x000fc60004800000 */
[----:B------:R-:W-:Y:S01]  /*1d900*/  IMAD.X R15, R15, 0x1, R151, P4 ;  /* 0x000000010f0f7824 */ /* 0x000fe200020e0697 */
[----:B------:R-:W-:Y:S02]  /*1d910*/  SEL R158, R158, RZ, !P0 ;  /* 0x000000ff9e9e7207 */ /* 0x000fe40004000000 */
[----:B------:R-:W-:Y:S02]  /*1d920*/  ISETP.GT.AND P1, PT, R122, 0x7, PT ;  /* 0x000000077a00780c */ /* 0x000fe40003f24270 */
[----:B------:R-:W-:Y:S01]  /*1d930*/  LDGSTS.E [R222+0x4], desc[UR60][R14.64], P2 ;  /* 0x000040000ede7fae */ /* 0x000fe2000912187c */
        /* <DEDUP_REMOVED lines=73> */
[----:B------:R-:W-:Y:S01]  /*1ddd0*/  IADD3 R221, P4, R221, R152, RZ ;  /* 0x00000098dddd7210 */ /* 0x000fe20007f9e0ff */
[----:B------:R-:W-:Y:S01]  /*1dde0*/  STL [R1+0x54], R4 ;  /* 0x0000540401007387 */ /* 0x000fe20000100800 */
[----:B------:R-:W-:Y:S01]  /*1ddf0*/  ISETP.NE.U32.AND P1, PT, R158, RZ, PT ;  /* 0x000000ff9e00720c */ /* 0x000fe20003f25070 */
[----:B------:R-:W-:Y:S01]  /*1de00*/  IMAD.MOV.U32 R158, RZ, RZ, R219 ;  /* 0x000000ffff9e7224 */ /* 0x000fe200078e00db */
[----:B------:R-:W-:Y:S01]  /*1de10*/  MOV R159, R218 ;  /* 0x000000da009f7202 */ /* 0x000fe20000000f00 */
[----:B------:R-:W-:Y:S01]  /*1de20*/  STL [R1+0x50], R5 ;  /* 0x0000500501007387 */ /* 0x000fe20000100800 */
[----:B------:R-:W-:-:S03]  /*1de30*/  IMAD.X R220, R220, 0x1, R151, P4 ;  /* 0x00000001dcdc7824 */ /* 0x000fc600020e0697 */
[----:B------:R1:W-:Y:S04]  /*1de40*/  STL [R1+0x5c], R157 ;  /* 0x00005c9d01007387 */ /* 0x0003e80000100800 */
[----:B------:R-:W-:Y:S04]  /*1de50*/  STL [R1+0x58], R150 ;  /* 0x0000589601007387 */ /* 0x000fe80000100800 */
[----:B------:R-:W-:Y:S04]  /*1de60*/  STL [R1+0x64], R0 ;  /* 0x0000640001007387 */ /* 0x000fe80000100800 */
[----:B------:R2:W-:Y:S04]  /*1de70*/  STL [R1+0x60], R156 ;  /* 0x0000609c01007387 */ /* 0x0005e80000100800 */
[----:B-1----:R-:W3:Y:S04]  /*1de80*/  LDL.LU R157, [R1+0x6c] ;  /* 0x00006c00019d7983 */ /* 0x002ee80000300800 */
[----:B------:R1:W-:Y:S04]  /*1de90*/  LDGSTS.E [R222+0x8008], desc[UR60][R158.64], P2 ;  /* 0x080080009ede7fae */ /* 0x0003e8000912187c */
[----:B--2---:R-:W2:Y:S04]  /*1dea0*/  LDL.LU R156, [R1+0x70] ;  /* 0x00007000019c7983 */ /* 0x004ea80000300800 */
[----:B------:R-:W4:Y:S01]  /*1deb0*/  LDL.LU R150, [R1+0x74] ;  /* 0x0000740001967983 */ /* 0x000f220000300800 */
[----:B-1----:R-:W-:-:S03]  /*1dec0*/  IMAD.MOV.U32 R158, RZ, RZ, R221 ;  /* 0x000000ffff9e7224 */ /* 0x002fc600078e00dd */
[----:B------:R-:W2:Y:S01]  /*1ded0*/  LDL.LU R7, [R1+0x78] ;  /* 0x0000780001077983 */ /* 0x000ea20000300800 */
[----:B------:R-:W-:-:S03]  /*1dee0*/  IMAD.MOV.U32 R159, RZ, RZ, R220 ;  /* 0x000000ffff9f7224 */ /* 0x000fc600078e00dc */
[----:B------:R-:W2:Y:S04]  /*1def0*/  LDL.LU R5, [R1+0x7c] ;  /* 0x00007c0001057983 */ /* 0x000ea80000300800 */
[----:B------:R-:W2:Y:S04]  /*1df00*/  LDL.LU R4, [R1+0x80] ;  /* 0x0000800001047983 */ /* 0x000ea80000300800 */
[----:B------:R-:W2:Y:S04]  /*1df10*/  LDL.LU R0, [R1+0x84] ;  /* 0x0000840001007983 */ /* 0x000ea80000300800 */
[----:B------:R1:W-:Y:S04]  /*1df20*/  LDGSTS.E [R222+0x800c], desc[UR60][R158.64], P1 ;  /* 0x0800c0009ede7fae */ /* 0x0003e8000892187c */
[----:B------:R-:W2:Y:S01]  /*1df30*/  LDL.LU R159, [R1+0x68] ;  /* 0x00006800019f7983 */ /* 0x000ea20000300800 */
[----:B------:R-:W-:-:S04]  /*1df40*/  ISETP.GT.AND P1, PT, R122, 0x64, PT ;  /* 0x000000647a00780c */ /* 0x000fc80003f24270 */
[----:B-1----:R-:W-:Y:S02]  /*1df50*/  SEL R158, RZ, 0x4, !P1 ;  /* 0x00000004ff9e7807 */ /* 0x002fe40004800000 */
[----:B------:R-:W-:Y:S02]  /*1df60*/  ISETP.GT.AND P1, PT, R122, 0x65, PT ;  /* 0x000000657a00780c */ /* 0x000fe40003f24270 */
[----:B------:R-:W-:-:S04]  /*1df70*/  SEL R158, R158, RZ, !P0 ;  /* 0x000000ff9e9e7207 */ /* 0x000fc80004000000 */
[----:B------:R-:W-:Y:S02]  /*1df80*/  ISETP.NE.U32.AND P2, PT, R158, RZ, PT ;  /* 0x000000ff9e00720c */ /* 0x000fe40003f45070 */
[----:B------:R-:W-:-:S04]  /*1df90*/  SEL R158, RZ, 0x4, !P1 ;  /* 0x00000004ff9e7807 */ /* 0x000fc80004800000 */
[----:B------:R-:W-:-:S04]  /*1dfa0*/  SEL R158, R158, RZ, !P0 ;  /* 0x000000ff9e9e7207 */ /* 0x000fc80004000000 */
[----:B------:R-:W-:Y:S02]  /*1dfb0*/  ISETP.NE.U32.AND P1, PT, R158, RZ, PT ;  /* 0x000000ff9e00720c */ /* 0x000fe40003f25070 */
[----:B---3--:R-:W-:-:S04]  /*1dfc0*/  IADD3 R157, P3, R157, R152, RZ ;  /* 0x000000989d9d7210 */ /* 0x008fc80007f7e0ff */
[----:B------:R-:W-:Y:S01]  /*1dfd0*/  MOV R158, R157 ;  /* 0x0000009d009e7202 */ /* 0x000fe20000000f00 */
[----:B------:R-:W-:Y:S01]  /*1dfe0*/  STL [R1+0x6c], R157 ;  /* 0x00006c9d01007387 */ /* 0x000fe20000100800 */
[----:B----4-:R-:W-:-:S05]  /*1dff0*/  IADD3 R150, P4, R150, R152, RZ ;  /* 0x0000009896967210 */ /* 0x010fca0007f9e0ff */
[--C-:B--2---:R-:W-:Y:S02]  /*1e000*/  IMAD.X R156, R156, 0x1, R151.reuse, P4 ;  /* 0x000000019c9c7824 */ /* 0x104fe400020e0697 */
[----:B------:R-:W-:-:S05]  /*1e010*/  IMAD.X R159, R159, 0x1, R151, P3 ;  /* 0x000000019f9f7824 */ /* 0x000fca00018e0697 */
[----:B------:R1:W-:Y:S04]  /*1e020*/  STL [R1+0x68], R159 ;  /* 0x0000689f01007387 */ /* 0x0003e80000100800 */
[----:B------:R2:W-:Y:S02]  /*1e030*/  LDGSTS.E [R222+0xc000], desc[UR60][R158.64], P2 ;  /* 0x0c0000009ede7fae */ /* 0x0005e4000912187c */
[----:B--2---:R-:W-:Y:S02]  /*1e040*/  IMAD.MOV.U32 R158, RZ, RZ, R150 ;  /* 0x000000ffff9e7224 */ /* 0x004fe400078e0096 */
        /* <DEDUP_REMOVED lines=104> */
[----:B------:R-:W-:Y:S02]  /*1e6d0*/  ISETP.GT.AND P1, PT, R122, 0x4a, PT ;  /* 0x0000004a7a00780c */ /* 0x000fe40003f24270 */
        /* <DEDUP_REMOVED lines=13> */
[----:B------:R1:W-:Y:S01]  /*1e7b0*/  STL [R1+0x70], R156 ;  /* 0x0000709c01007387 */ /* 0x0003e20000100800 */
[----:B------:R-:W-:-:S03]  /*1e7c0*/  IMAD.X R229, R229, 0x1, R151, P4 ;  /* 0x00000001e5e57824 */ /* 0x000fc600020e0697 */
[----:B------:R-:W-:Y:S04]  /*1e7d0*/  STL [R1+0x7c], R5 ;  /* 0x00007c0501007387 */ /* 0x000fe80000100800 */
[----:B------:R2:W-:Y:S04]  /*1e7e0*/  STL [R1+0x78], R7 ;  /* 0x0000780701007387 */ /* 0x0005e80000100800 */
[----:B------:R-:W-:Y:S04]  /*1e7f0*/  STL [R1+0x84], R0 ;  /* 0x0000840001007387 */ /* 0x000fe80000100800 */
[----:B------:R3:W-:Y:S04]  /*1e800*/  STL [R1+0x80], R4 ;  /* 0x0000800401007387 */ /* 0x0007e80000100800 */
[----:B------:R-:W4:Y:S04]  /*1e810*/  LDL.LU R157, [R1+0x8c] ;  /* 0x00008c00019d7983 */ /* 0x000f280000300800 */
[----:B------:R2:W-:Y:S04]  /*1e820*/  LDGSTS.E [R222+0x8008], desc[UR60][R158.64], P2 ;  /* 0x080080009ede7fae */ /* 0x0005e8000912187c */
[----:B-1----:R-:W4:Y:S04]  /*1e830*/  LDL.LU R156, [R1+0x90] ;  /* 0x00009000019c7983 */ /* 0x002f280000300800 */
[----:B------:R-:W4:Y:S01]  /*1e840*/  LDL.LU R150, [R1+0x94] ;  /* 0x0000940001967983 */ /* 0x000f220000300800 */
[----:B--2---:R-:W-:-:S03]  /*1e850*/  IMAD.MOV.U32 R158, RZ, RZ, R230 ;  /* 0x000000ffff9e7224 */ /* 0x004fc600078e00e6 */
[----:B------:R-:W2:Y:S01]  /*1e860*/  LDL.LU R7, [R1+0x98] ;  /* 0x0000980001077983 */ /* 0x000ea20000300800 */
[----:B------:R-:W-:-:S03]  /*1e870*/  IMAD.MOV.U32 R159, RZ, RZ, R229 ;  /* 0x000000ffff9f7224 */ /* 0x000fc600078e00e5 */
[----:B------:R-:W2:Y:S04]  /*1e880*/  LDL.LU R5, [R1+0x9c] ;  /* 0x00009c0001057983 */ /* 0x000ea80000300800 */
[----:B---3--:R-:W3:Y:S04]  /*1e890*/  LDL.LU R4, [R1+0xa0] ;  /* 0x0000a00001047983 */ /* 0x008ee80000300800 */
[----:B------:R-:W3:Y:S04]  /*1e8a0*/  LDL.LU R0, [R1+0xa4] ;  /* 0x0000a40001007983 */ /* 0x000ee80000300800 */
        /* <DEDUP_REMOVED lines=10> */
[----:B----4-:R-:W-:-:S04]  /*1e950*/  IADD3 R157, P3, R157, R152, RZ ;  /* 0x000000989d9d7210 */ /* 0x010fc80007f7e0ff */
[----:B------:R-:W-:Y:S01]  /*1e960*/  MOV R158, R157 ;  /* 0x0000009d009e7202 */ /* 0x000fe20000000f00 */
[----:B------:R-:W-:Y:S01]  /*1e970*/  STL [R1+0x8c], R157 ;  /* 0x00008c9d01007387 */ /* 0x000fe20000100800 */
[----:B------:R-:W-:-:S05]  /*1e980*/  IADD3 R150, P4, R150, R152, RZ ;  /* 0x0000009896967210 */ /* 0x000fca0007f9e0ff */
[--C-:B------:R-:W-:Y:S02]  /*1e990*/  IMAD.X R156, R156, 0x1, R151.reuse, P4 ;  /* 0x000000019c9c7824 */ /* 0x100fe400020e0697 */
[----:B--2---:R-:W-:-:S05]  /*1e9a0*/  IMAD.X R159, R159, 0x1, R151, P3 ;  /* 0x000000019f9f7824 */ /* 0x004fca00018e0697 */
        /* <DEDUP_REMOVED lines=14> */
[----:B---3--:R-:W-:Y:S02]  /*1ea90*/  IADD3 R0, P4, R0, R152, RZ ;  /* 0x0000009800007210 */ /* 0x008fe40007f9e0ff */
        /* <DEDUP_REMOVED lines=10> */
[----:B------:R-:W-:Y:S02]  /*1eb40*/  IADD3 R155, P3, R155, R152, RZ ;  /* 0x000000989b9b7210 */ /* 0x000fe40007f7e0ff */
[----:B-1----:R-:W-:Y:S02]  /*1eb50*/  SEL R159, RZ, 0x4, !P1 ;  /* 0x00000004ff9f7807 */ /* 0x002fe40004800000 */
[----:B------:R-:W-:Y:S02]  /*1eb60*/  SEL R158, RZ, 0x4, !P2 ;  /* 0x00000004ff9e7807 */ /* 0x000fe40005000000 */
[----:B------:R-:W-:-:S02]  /*1eb70*/  SEL R159, R159, RZ, !P0 ;  /* 0x000000ff9f9f7207 */ /* 0x000fc40004000000 */
[----:B------:R-:W-:Y:S02]  /*1eb80*/  SEL R158, R158, RZ, !P0 ;  /* 0x000000ff9e9e7207 */ /* 0x000fe40004000000 */
[----:B------:R-:W-:Y:S01]  /*1eb90*/  ISETP.NE.U32.AND P1, PT, R159, RZ, PT ;  /* 0x000000ff9f00720c */ /* 0x000fe20003f25070 */
[----:B------:R-:W-:Y:S01]  /*1eba0*/  IMAD.X R93, R93, 0x1, R151, P3 ;  /* 0x000000015d5d7824 */ /* 0x000fe200018e0697 */
[----:B------:R-:W-:Y:S02]  /*1ebb0*/  IADD3 R92, P4, R92, R152, RZ ;  /* 0x000000985c5c7210 */ /* 0x000fe40007f9e0ff */
[----:B------:R-:W-:Y:S02]  /*1ebc0*/  LOP3.LUT R222, R3, 0x30, RZ, 0x3c, !PT ;  /* 0x0000003003de7812 */ /* 0x000fe400078e3cff */
[----:B------:R-:W-:Y:S01]  /*1ebd0*/  ISETP.NE.U32.AND P2, PT, R158, RZ, PT ;  /* 0x000000ff9e00720c */ /* 0x000fe20003f45070 */
[----:B------:R-:W-:Y:S01]  /*1ebe0*/  IMAD.MOV.U32 R158, RZ, RZ, R155 ;  /* 0x000000ffff9e7224 */ /* 0x000fe200078e009b */
[----:B------:R-:W-:Y:S01]  /*1ebf0*/  IADD3 R222, R222, UR5, RZ ;  /* 0x00000005dede7c10 */ /* 0x000fe2000fffe0ff */
[----:B------:R-:W-:-:S02]  /*1ec00*/  IMAD.MOV.U32 R159, RZ, RZ, R93 ;  /* 0x000000ffff9f7224 */ /* 0x000fc400078e005d */
[----:B------:R-:W-:-:S03]  /*1ec10*/  IMAD.X R145, R145, 0x1, R151, P4 ;  /* 0x0000000191917824 */ /* 0x000fc600020e0697 */
[----:B------:R1:W-:Y:S01]  /*1ec20*/  LDGSTS.E [R222], desc[UR60][R158.64], P1 ;  /* 0x000000009ede7fae */ /* 0x0003e2000892187c */
[----:B------:R-:W-:Y:S01]  /*1ec30*/  ISETP.GT.AND P1, PT, R122, 0xe, PT ;  /* 0x0000000e7a00780c */ /* 0x000fe20003f24270 */
[----:B-1----:R-:W-:Y:S01]  /*1ec40*/  IMAD.MOV.U32 R158, RZ, RZ, R92 ;  /* 0x000000ffff9e7224 */ /* 0x002fe200078e005c */
[----:B------:R-:W-:-:S05]  /*1ec50*/  MOV R159, R145 ;  /* 0x00000091009f7202 */ /* 0x000fca0000000f00 */
[----:B------:R1:W-:Y:S02]  /*1ec60*/  LDGSTS.E [R222+0x4], desc[UR60][R158.64], P2 ;  /* 0x000040009ede7fae */ /* 0x0003e4000912187c */
[----:B-1----:R-:W-:Y:S02]  /*1ec70*/  SEL R158, RZ, 0x4, !P1 ;  /* 0x00000004ff9e7807 */ /* 0x002fe40004800000 */
[----:B------:R-:W-:Y:S02]  /*1ec80*/  ISETP.GT.AND P1, PT, R122, 0xf, PT ;  /* 0x0000000f7a00780c */ /* 0x000fe40003f24270 */
[----:B------:R-:W-:-:S04]  /*1ec90*/  SEL R158, R158, RZ, !P0 ;  /* 0x000000ff9e9e7207 */ /* 0x000fc80004000000 */
[----:B------:R-:W-:Y:S02]  /*1eca0*/  ISETP.NE.U32.AND P2, PT, R158, RZ, PT ;  /* 0x000000ff9e00720c */ /* 0x000fe40003f45070 */
[----:B------:R-:W-:Y:S02]  /*1ecb0*/  SEL R158, RZ, 0x4, !P1 ;  /* 0x00000004ff9e7807 */ /* 0x000fe40004800000 */
[----:B------:R-:W-:Y:S02]  /*1ecc0*/  IADD3 R95, P3, R95, R152, RZ ;  /* 0x000000985f5f7210 */ /* 0x000fe40007f7e0ff */
[----:B------:R-:W-:-:S04]  /*1ecd0*/  SEL R158, R158, RZ, !P0 ;  /* 0x000000ff9e9e7207 */ /* 0x000fc80004000000 */
[----:B------:R-:W-:Y:S01]  /*1ece0*/  ISETP.NE.U32.AND P1, PT, R158, RZ, PT ;  /* 0x000000ff9e00720c */ /* 0x000fe20003f25070 */
[----:B------:R-:W-:Y:S01]  /*1ecf0*/  IMAD.X R98, R98, 0x1, R151, P3 ;  /* 0x0000000162627824 */ /* 0x000fe200018e0697 */
[----:B------:R-:W-:Y:S01]  /*1ed00*/  IADD3 R96, P4, R96, R152, RZ ;  /* 0x0000009860607210 */ /* 0x000fe20007f9e0ff */
[----:B------:R-:W-:Y:S02]  /*1ed10*/  IMAD.MOV.U32 R158, RZ, RZ, R95 ;  /* 0x000000ffff9e7224 */ /* 0x000fe400078e005f */
[----:B------:R-:W-:Y:S02]  /*1ed20*/  IMAD.MOV.U32 R159, RZ, RZ, R98 ;  /* 0x000000ffff9f7224 */ /* 0x000fe400078e0062 */
[----:B------:R-:W-:-:S03]  /*1ed30*/  IMAD.X R97, R97, 0x1, R151, P4 ;  /* 0x0000000161617824 */ /* 0x000fc600020e0697 */
[----:B------:R1:W-:Y:S04]  /*1ed40*/  LDGSTS.E [R222+0x8], desc[UR60][R158.64], P2 ;  /* 0x000080009ede7fae */ /* 0x0003e8000912187c */
[----:B------:R-:W-:Y:S01]  /*1ed50*/  LDGSTS.E [R222+0xc], desc[UR60][R96.64], P1 ;  /* 0x0000c00060de7fae */ /* 0x000fe2000892187c */
        /* <DEDUP_REMOVED lines=94> */
[----:B----4-:R-:W-:-:S05]  /*1f340*/  IADD3 R157, P3, R157, R152, RZ ;  /* 0x000000989d9d7210 */ /* 0x010fca0007f7e0ff */
[----:B------:R-:W-:Y:S01]  /*1f350*/  IMAD.MOV.U32 R158, RZ, RZ, R157 ;  /* 0x000000ffff9e7224 */ /* 0x000fe200078e009d */
[----:B------:R-:W-:Y:S01]  /*1f360*/  IADD3 R150, P4, R150, R152, RZ ;  /* 0x0000009896967210 */ /* 0x000fe20007f9e0ff */
[----:B------:R-:W-:Y:S03]  /*1f370*/  STL [R1+0xac], R157 ;  /* 0x0000ac9d01007387 */ /* 0x000fe60000100800 */
[----:B------:R-:W-:Y:S01]  /*1f380*/  IADD3.X R156, R156, R151, RZ, P4, !PT ;  /* 0x000000979c9c7210 */ /* 0x000fe200027fe4ff */
        /* <DEDUP_REMOVED lines=31> */
[----:B------:R-:W-:Y:S02]  /*1f580*/  ISETP.NE.U32.AND P1, PT, R159, RZ, PT ;  /* 0x000000ff9f00720c */ /* 0x000fe40003f25070 */
[----:B------:R-:W-:Y:S02]  /*1f590*/  LOP3.LUT R222, R3, 0x40, RZ, 0x3c, !PT ;  /* 0x0000004003de7812 */ /* 0x000fe400078e3cff */
[----:B------:R-:W-:Y:S02]  /*1f5a0*/  IADD3.X R100, R100, R151, RZ, P3, !PT ;  /* 0x0000009764647210 */ /* 0x000fe40001ffe4ff */
[----:B------:R-:W-:Y:S02]  /*1f5b0*/  IADD3 R99, P4, R99, R152, RZ ;  /* 0x0000009863637210 */ /* 0x000fe40007f9e0ff */
[----:B------:R-:W-:Y:S01]  /*1f5c0*/  ISETP.NE.U32.AND P2, PT, R158, RZ, PT ;  /* 0x000000ff9e00720c */ /* 0x000fe20003f45070 */
[----:B------:R-:W-:-:S02]  /*1f5d0*/  VIADD R222, R222, UR5 ;  /* 0x00000005dede7c36 */ /* 0x000fc40008000000 */
[----:B------:R-:W-:Y:S02]  /*1f5e0*/  IMAD.MOV.U32 R158, RZ, RZ, R94 ;  /* 0x000000ffff9e7224 */ /* 0x000fe400078e005e */
[----:B------:R-:W-:Y:S02]  /*1f5f0*/  IMAD.MOV.U32 R159, RZ, RZ, R100 ;  /* 0x000000ffff9f7224 */ /* 0x000fe400078e0064 */
[----:B------:R-:W-:-:S03]  /*1f600*/  IMAD.X R146, R146, 0x1, R151, P4 ;  /* 0x0000000192927824 */ /* 0x000fc600020e0697 */
[----:B------:R1:W-:Y:S01]  /*1f610*/  LDGSTS.E [R222], desc[UR60][R158.64], P1 ;  /* 0x000000009ede7fae */ /* 0x0003e2000892187c */
[----:B------:R-:W-:Y:S02]  /*1f620*/  ISETP.GT.AND P1, PT, R122, 0x12, PT ;  /* 0x000000127a00780c */ /* 0x000fe40003f24270 */
[----:B-1----:R-:W-:Y:S01]  /*1f630*/  MOV R158, R99 ;  /* 0x00000063009e7202 */ /* 0x002fe20000000f00 */
[----:B------:R-:W-:-:S05]  /*1f640*/  IMAD.MOV.U32 R159, RZ, RZ, R146 ;  /* 0x000000ffff9f7224 */ /* 0x000fca00078e0092 */
[----:B------:R1:W-:Y:S01]  /*1f650*/  LDGSTS.E [R222+0x4], desc[UR60][R158.64], P2 ;  /* 0x000040009ede7fae */ /* 0x0003e2000912187c */
        /* <DEDUP_REMOVED lines=83> */
[----:B------:R-:W-:Y:S02]  /*1fb90*/  IMAD.MOV.U32 R158, RZ, RZ, R244 ;  /* 0x000000ffff9e7224 */ /* 0x000fe400078e00f4 */
[----:B------:R1:W-:Y:S01]  /*1fba0*/  STL [R1+0xb0], R156 ;  /* 0x0000b09c01007387 */ /* 0x0003e20000100800 */
[----:B------:R-:W-:Y:S02]  /*1fbb0*/  IMAD.MOV.U32 R159, RZ, RZ, R243 ;  /* 0x000000ffff9f7224 */ /* 0x000fe400078e00f3 */
[----:B------:R-:W-:Y:S01]  /*1fbc0*/  IMAD.X R245, R245, 0x1, R151, P4 ;  /* 0x00000001f5f57824 */ /* 0x000fe200020e0697 */
        /* <DEDUP_REMOVED lines=8> */
[----:B--2---:R-:W-:Y:S01]  /*1fc50*/  MOV R158, R246 ;  /* 0x000000f6009e7202 */ /* 0x004fe20000000f00 */
[----:B------:R-:W-:-:S02]  /*1fc60*/  IMAD.MOV.U32 R159, RZ, RZ, R245 ;  /* 0x000000ffff9f7224 */ /* 0x000fc400078e00f5 */
[----:B------:R-:W2:Y:S04]  /*1fc70*/  LDL.LU R7, [R1+0xd8] ;  /* 0x0000d80001077983 */ /* 0x000ea80000300800 */
        /* <DEDUP_REMOVED lines=16> */
[----:B------:R-:W-:Y:S04]  /*1fd80*/  STL [R1+0xcc], R157 ;  /* 0x0000cc9d01007387 */ /* 0x000fe80000100800 */
[--C-:B------:R-:W-:Y:S02]  /*1fd90*/  IMAD.X R156, R156, 0x1, R151.reuse, P4 ;  /* 0x000000019c9c7824 */ /* 0x100fe400020e0697 */
[----:B--2---:R-:W-:-:S05]  /*1fda0*/  IMAD.X R159, R159, 0x1, R151, P3 ;  /* 0x000000019f9f7824 */ /* 0x004fca00018e0697 */
[----:B------:R1:W-:Y:S04]  /*1fdb0*/  STL [R1+0xc8], R159 ;  /* 0x0000c89f01007387 */ /* 0x0003e80000100800 */
[----:B------:R2:W-:Y:S02]  /*1fdc0*/  LDGSTS.E [R222+0xc000], desc[UR60][R158.64], P2 ;  /* 0x0c0000009ede7fae */ /* 0x0005e4000912187c */
[----:B--2---:R-:W-:Y:S01]  /*1fdd0*/  MOV R158, R150 ;  /* 0x00000096009e7202 */ /* 0x004fe20000000f00 */
[----:B-1----:R-:W-:-:S05]  /*1fde0*/  IMAD.MOV.U32 R159, RZ, RZ, R156 ;  /* 0x000000ffff9f7224 */ /* 0x002fca00078e009c */
        /* <DEDUP_REMOVED lines=8> */
[----:B------:R-:W-:Y:S01]  /*1fe70*/  IMAD.X R7, R7, 0x1, R151, P3 ;  /* 0x0000000107077824 */ /* 0x000fe200018e0697 */
[----:B---3--:R-:W-:Y:S02]  /*1fe80*/  IADD3 R0, P4, R0, R152, RZ ;  /* 0x0000009800007210 */ /* 0x008fe40007f9e0ff */
[----:B------:R-:W-:Y:S01]  /*1fe90*/  SEL R158, R158, RZ, !P0 ;  /* 0x000000ff9e9e7207 */ /* 0x000fe20004000000 */
[----:B------:R-:W-:Y:S01]  /*1fea0*/  STL [R1+0xd4], R150 ;  /* 0x0000d49601007387 */ /* 0x000fe20000100800 */
[----:B------:R-:W-:Y:S02]  /*1feb0*/  MOV R159, R7 ;  /* 0x00000007009f7202 */ /* 0x000fe40000000f00 */
[----:B------:R-:W-:Y:S01]  /*1fec0*/  ISETP.NE.U32.AND P1, PT, R158, RZ, PT ;  /* 0x000000ff9e00720c */ /* 0x000fe20003f25070 */
[----:B------:R-:W-:Y:S01]  /*1fed0*/  IMAD.MOV.U32 R158, RZ, RZ, R5 ;  /* 0x000000ffff9e7224 */ /* 0x000fe200078e0005 */
[----:B------:R-:W-:Y:S01]  /*1fee0*/  STL [R1+0xd0], R156 ;  /* 0x0000d09c01007387 */ /* 0x000fe20000100800 */
[----:B------:R-:W-:-:S03]  /*1fef0*/  IMAD.X R4, R4, 0x1, R151, P4 ;  /* 0x0000000104047824 */ /* 0x000fc600020e0697 */
[----:B------:R-:W-:Y:S04]  /*1ff00*/  STL [R1+0xdc], R5 ;  /* 0x0000dc0501007387 */ /* 0x000fe80000100800 */
[----:B------:R-:W-:Y:S04]  /*1ff10*/  STL [R1+0xd8], R7 ;  /* 0x0000d80701007387 */ /* 0x000fe80000100800 */
[----:B------:R-:W-:Y:S04]  /*1ff20*/  STL [R1+0xe4], R0 ;  /* 0x0000e40001007387 */ /* 0x000fe80000100800 */
[----:B------:R1:W-:Y:S04]  /*1ff30*/  LDGSTS.E [R222+0xc008], desc[UR60][R158.64], P2 ;  /* 0x0c0080009ede7fae */ /* 0x0003e8000912187c */
[----:B------:R2:W-:Y:S01]  /*1ff40*/  STL [R1+0xe0], R4 ;  /* 0x0000e00401007387 */ /* 0x0005e20000100800 */
[----:B-1----:R-:W-:-:S02]  /*1ff50*/  IMAD.MOV.U32 R159, RZ, RZ, R4 ;  /* 0x000000ffff9f7224 */ /* 0x002fc400078e0004 */
[----:B------:R-:W-:Y:S01]  /*1ff60*/  IMAD.MOV.U32 R158, RZ, RZ, R0 ;  /* 0x000000ffff9e7224 */ /* 0x000fe200078e0000 */
[----:B--2---:R-:W2:Y:S04]  /*1ff70*/  LDL.LU R4, [R1] ;  /* 0x0000000001047983 */ /* 0x004ea80000300800 */
[----:B------:R-:W3:Y:S04]  /*1ff80*/  LDL.LU R0, [R1+0x4] ;  /* 0x0000040001007983 */ /* 0x000ee80000300800 */
[----:B------:R1:W-:Y:S01]  /*1ff90*/  LDGSTS.E [R222+0xc00c], desc[UR60][R158.64], P1 ;  /* 0x0c00c0009ede7fae */ /* 0x0003e2000892187c */
[----:B------:R-:W-:-:S02]  /*1ffa0*/  ISETP.GT.AND P1, PT, R122, 0x14, PT ;  /* 0x000000147a00780c */ /* 0x000fc40003f24270 */
[----:B------:R-:W-:Y:S01]  /*1ffb0*/  ISETP.GT.AND P2, PT, R122, 0x15, PT ;  /* 0x000000157a00780c */ /* 0x000fe20003f44270 */
[----:B------:R-:W4:Y:S01]  /*1ffc0*/  LDL.LU R157, [R1+0xec] ;  /* 0x0000ec00019d7983 */ /* 0x000f220000300800 */
[-C--:B------:R-:W-:Y:S02]  /*1ffd0*/  IADD3 R101, P3, R101, R152.reuse, RZ ;  /* 0x0000009865657210 */ /* 0x080fe40007f7e0ff */
[----:B------:R-:W-:Y:S01]  /*1ffe0*/  IADD3 R106, P4, R106, R152, RZ ;  /* 0x000000986a6a7210 */ /* 0x000fe20007f9e0ff */
[----:B------:R-:W4:Y:S01]  /*1fff0*/  LDL.LU R150, [R1+0xf4] ;  /* 0x0000f40001967983 */ /* 0x000f220000300800 */
[----:B-1----:R-:W-:Y:S02]  /*20000*/  SEL R159, RZ, 0x4, !P1 ;  /* 0x00000004ff9f7807 */ /* 0x002fe40004800000 */
[----:B------:R-:W-:Y:S02]  /*20010*/  SEL R158, RZ, 0x4, !P2 ;  /* 0x00000004ff9e7807 */ /* 0x000fe40005000000 */
[----:B------:R-:W-:-:S02]  /*20020*/  SEL R159, R159, RZ, !P0 ;  /* 0x000000ff9f9f7207 */ /* 0x000fc40004000000 */
[----:B------:R-:W-:Y:S02]  /*20030*/  SEL R158, R158, RZ, !P0 ;  /* 0x000000ff9e9e7207 */ /* 0x000fe40004000000 */
[----:B------:R-:W-:Y:S01]  /*20040*/  ISETP.NE.U32.AND P1, PT, R159, RZ, PT ;  /* 0x000000ff9f00720c */ /* 0x000fe20003f25070 */
[----:B------:R-:W-:Y:S01]  /*20050*/  IMAD.X R107, R107, 0x1, R151, P3 ;  /* 0x000000016b6b7824 */ /* 0x000fe200018e0697 */
[----:B------:R-:W-:Y:S02]  /*20060*/  LOP3.LUT R222, R3, 0x50, RZ, 0x3c, !PT ;  /* 0x0000005003de7812 */ /* 0x000fe400078e3cff */
[----:B------:R-:W-:Y:S01]  /*20070*/  ISETP.NE.U32.AND P2, PT, R158, RZ, PT ;  /* 0x000000ff9e00720c */ /* 0x000fe20003f45070 */
[----:B------:R-:W-:Y:S01]  /*20080*/  IMAD.MOV.U32 R158, RZ, RZ, R101 ;  /* 0x000000ffff9e7224 */ /* 0x000fe200078e0065 */
[----:B------:R-:W-:Y:S01]  /*20090*/  IADD3.X R147, R147, R151, RZ, P4, !PT ;  /* 0x0000009793937210 */ /* 0x000fe200027fe4ff */
[----:B------:R-:W-:Y:S02]  /*200a0*/  VIADD R222, R222, UR5 ;  /* 0x00000005dede7c36 */ /* 0x000fe40008000000 */
[----:B------:R-:W-:-:S05]  /*200b0*/  IMAD.MOV.U32 R159, RZ, RZ, R107 ;  /* 0x000000ffff9f7224 */ /* 0x000fca00078e006b */
[----:B------:R1:W-:Y:S01]  /*200c0*/  LDGSTS.E [R222], desc[UR60][R158.64], P1 ;  /* 0x000000009ede7fae */ /* 0x0003e2000892187c */
[----:B------:R-:W-:Y:S01]  /*200d0*/  ISETP.GT.AND P1, PT, R122, 0x16, PT ;  /* 0x000000167a00780c */ /* 0x000fe20003f24270 */
[----:B-1----:R-:W-:Y:S02]  /*200e0*/  IMAD.MOV.U32 R158, RZ, RZ, R106 ;  /* 0x000000ffff9e7224 */ /* 0x002fe400078e006a */
[----:B------:R-:W-:-:S05]  /*200f0*/  IMAD.MOV.U32 R159, RZ, RZ, R147 ;  /* 0x000000ffff9f7224 */ /* 0x000fca00078e0093 */
[----:B------:R1:W-:Y:S02]  /*20100*/  LDGSTS.E [R222+0x4], desc[UR60][R158.64], P2 ;  /* 0x000040009ede7fae */ /* 0x0003e4000912187c */
[----:B-1----:R-:W-:Y:S02]  /*20110*/  SEL R158, RZ, 0x4, !P1 ;  /* 0x00000004ff9e7807 */ /* 0x002fe40004800000 */
[----:B------:R-:W-:Y:S02]  /*20120*/  ISETP.GT.AND P1, PT, R122, 0x17, PT ;  /* 0x000000177a00780c */ /* 0x000fe40003f24270 */
[----:B------:R-:W-:-:S04]  /*20130*/  SEL R158, R158, RZ, !P0 ;  /* 0x000000ff9e9e7207 */ /* 0x000fc80004000000 */
[----:B------:R-:W-:Y:S02]  /*20140*/  ISETP.NE.U32.AND P2, PT, R158, RZ, PT ;  /* 0x000000ff9e00720c */ /* 0x000fe40003f45070 */
[----:B------:R-:W-:Y:S02]  /*20150*/  SEL R158, RZ, 0x4, !P1 ;  /* 0x00000004ff9e7807 */ /* 0x000fe40004800000 */
[----:B------:R-:W-:Y:S02]  /*20160*/  IADD3 R109, P3, R109, R152, RZ ;  /* 0x000000986d6d7210 */ /* 0x000fe40007f7e0ff */
[----:B------:R-:W-:Y:S02]  /*20170*/  SEL R158, R158, RZ, !P0 ;  /* 0x000000ff9e9e7207 */ /* 0x000fe40004000000 */
[----:B------:R-:W-:Y:S02]  /*20180*/  IADD3.X R112, R112, R151, RZ, P3, !PT ;  /* 0x0000009770707210 */ /* 0x000fe40001ffe4ff */
[----:B------:R-:W-:-:S02]  /*20190*/  ISETP.NE.U32.AND P1, PT, R158, RZ, PT ;  /* 0x000000ff9e00720c */ /* 0x000fc40003f25070 */
        /* <DEDUP_REMOVED lines=69> */
[----:B------:R-:W-:Y:S02]  /*205f0*/  MOV R159, R251 ;  /* 0x000000fb009f7202 */ /* 0x000fe40000000f00 */
[----:B------:R-:W-:Y:S02]  /*20600*/  ISETP.NE.U32.AND P1, PT, R158, RZ, PT ;  /* 0x000000ff9e00720c */ /* 0x000fe40003f25070 */
[----:B---3--:R-:W-:Y:S01]  /*20610*/  IADD3 R0, P4, R0, R152, RZ ;  /* 0x0000009800007210 */ /* 0x008fe20007f9e0ff */
[----:B------:R-:W-:-:S04]  /*20620*/  IMAD.MOV.U32 R158, RZ, RZ, R252 ;  /* 0x000000ffff9e7224 */ /* 0x000fc800078e00fc */
[----:B--2---:R-:W-:Y:S01]  /*20630*/  IMAD.X R4, R4, 0x1, R151, P4 ;  /* 0x0000000104047824 */ /* 0x004fe200020e0697 */
[----:B------:R-:W-:Y:S04]  /*20640*/  STL [R1+0x4], R0 ;  /* 0x0000040001007387 */ /* 0x000fe80000100800 */
[----:B------:R1:W-:Y:S04]  /*20650*/  LDGSTS.E [R222+0x8008], desc[UR60][R158.64], P2 ;  /* 0x080080009ede7fae */ /* 0x0003e8000912187c */
[----:B------:R2:W-:Y:S04]  /*20660*/  STL [R1], R4 ;  /* 0x0000000401007387 */ /* 0x0005e80000100800 */
[----:B------:R-:W3:Y:S01]  /*20670*/  LDL.LU R156, [R1+0xf0] ;  /* 0x0000f000019c7983 */ /* 0x000ee20000300800 */
[----:B-1----:R-:W-:-:S03]  /*20680*/  IMAD.MOV.U32 R158, RZ, RZ, R0 ;  /* 0x000000ffff9e7224 */ /* 0x002fc600078e0000 */
[----:B------:R-:W3:Y:S01]  /*20690*/  LDL.LU R7, [R1+0xf8] ;  /* 0x0000f80001077983 */ /* 0x000ee20000300800 */
[----:B------:R-:W-:-:S03]  /*206a0*/  IMAD.MOV.U32 R159, RZ, RZ, R4 ;  /* 0x000000ffff9f7224 */ /* 0x000fc600078e0004 */
[----:B------:R-:W3:Y:S04]  /*206b0*/  LDL.LU R5, [R1+0xfc] ;  /* 0x0000fc0001057983 */ /* 0x000ee80000300800 */
[----:B--2---:R-:W2:Y:S04]  /*206c0*/  LDL.LU R4, [R1+0x100] ;  /* 0x0001000001047983 */ /* 0x004ea80000300800 */
        /* <DEDUP_REMOVED lines=8> */
[----:B------:R-:W-:Y:S02]  /*20750*/  SEL R158, RZ, 0x4, !P1 ;  /* 0x00000004ff9e7807 */ /* 0x000fe40004800000 */
[-C--:B----4-:R-:W-:Y:S02]  /*20760*/  IADD3 R157, P3, R157, R152.reuse, RZ ;  /* 0x000000989d9d7210 */ /* 0x090fe40007f7e0ff */
[----:B------:R-:W-:Y:S02]  /*20770*/  SEL R158, R158, RZ, !P0 ;  /* 0x000000ff9e9e7207 */ /* 0x000fe40004000000 */
[----:B------:R-:W-:Y:S02]  /*20780*/  IADD3 R150, P4, R150, R152, RZ ;  /* 0x0000009896967210 */ /* 0x000fe40007f9e0ff */
[----:B------:R-:W-:-:S02]  /*20790*/  ISETP.NE.U32.AND P1, PT, R158, RZ, PT ;  /* 0x000000ff9e00720c */ /* 0x000fc40003f25070 */
[----:B------:R-:W-:Y:S01]  /*207a0*/  MOV R158, R157 ;  /* 0x0000009d009e7202 */ /* 0x000fe20000000f00 */
[----:B------:R-:W-:Y:S01]  /*207b0*/  STL [R1+0xec], R157 ;  /* 0x0000ec9d01007387 */ /* 0x000fe20000100800 */
[--C-:B---3--:R-:W-:Y:S02]  /*207c0*/  IMAD.X R156, R156, 0x1, R151.reuse, P4 ;  /* 0x000000019c9c7824 */ /* 0x108fe400020e0697 */
        /* <DEDUP_REMOVED lines=135> */
[-C--:B------:R-:W-:Y:S02]  /*21040*/  IADD3 R5, P3, R5, R152.reuse, RZ ;  /* 0x0000009805057210 */ /* 0x080fe40007f7e0ff */
[----:B------:R-:W-:Y:S02]  /*21050*/  ISETP.NE.U32.AND P2, PT, R158, RZ, PT ;  /* 0x000000ff9e00720c */ /* 0x000fe40003f45070 */
[----:B------:R-:W-:Y:S01]  /*21060*/  SEL R158, RZ, 0x4, !P1 ;  /* 0x00000004ff9e7807 */ /* 0x000fe20004800000 */
[----:B------:R-:W-:Y:S01]  /*21070*/  IMAD.X R7, R7, 0x1, R151, P3 ;  /* 0x0000000107077824 */ /* 0x000fe200018e0697 */
[----:B---3--:R-:W-:-:S02]  /*21080*/  IADD3 R0, P4, R0, R152, RZ ;  /* 0x0000009800007210 */ /* 0x008fc40007f9e0ff */
[----:B------:R-:W-:Y:S01]  /*21090*/  SEL R158, R158, RZ, !P0 ;  /* 0x000000ff9e9e7207 */ /* 0x000fe20004000000 */
[----:B------:R1:W-:Y:S01]  /*210a0*/  STL [R1+0x14], R150 ;  /* 0x0000149601007387 */ /* 0x0003e20000100800 */
[----:B------:R-:W-:Y:S02]  /*210b0*/  IADD3.X R4, R4, R151, RZ, P4, !PT ;  /* 0x0000009704047210 */ /* 0x000fe400027fe4ff */
[----:B------:R-:W-:Y:S01]  /*210c0*/  ISETP.NE.U32.AND P1, PT, R158, RZ, PT ;  /* 0x000000ff9e00720c */ /* 0x000fe20003f25070 */
[----:B------:R2:W-:Y:S01]  /*210d0*/  STL [R1+0x10], R156 ;  /* 0x0000109c01007387 */ /* 0x0005e20000100800 */
[----:B------:R-:W-:Y:S02]  /*210e0*/  IMAD.MOV.U32 R158, RZ, RZ, R5 ;  /* 0x000000ffff9e7224 */ /* 0x000fe400078e0005 */
[----:B------:R-:W-:Y:S01]  /*210f0*/  IMAD.MOV.U32 R159, RZ, RZ, R7 ;  /* 0x000000ffff9f7224 */ /* 0x000fe200078e0007 */
[----:B------:R-:W-:Y:S04]  /*21100*/  STL [R1+0x1c], R5 ;  /* 0x00001c0501007387 */ /* 0x000fe80000100800 */
[----:B------:R3:W-:Y:S04]  /*21110*/  STL [R1+0x18], R7 ;  /* 0x0000180701007387 */ /* 0x0007e80000100800 */
[----:B------:R-:W-:Y:S04]  /*21120*/  STL [R1+0x24], R0 ;  /* 0x0000240001007387 */ /* 0x000fe80000100800 */
[----:B------:R-:W4:Y:S04]  /*21130*/  LDL.LU R157, [R1+0x10c] ;  /* 0x00010c00019d7983 */ /* 0x000f280000300800 */
[----:B------:R3:W-:Y:S04]  /*21140*/  STL [R1+0x20], R4 ;  /* 0x0000200401007387 */ /* 0x0007e80000100800 */
[----:B------:R3:W-:Y:S04]  /*21150*/  LDGSTS.E [R222+0x8008], desc[UR60][R158.64], P2 ;  /* 0x080080009ede7fae */ /* 0x0007e8000912187c */
[----:B-1----:R-:W4:Y:S04]  /*21160*/  LDL.LU R150, [R1+0x114] ;  /* 0x0001140001967983 */ /* 0x002f280000300800 */
[----:B--2---:R-:W2:Y:S01]  /*21170*/  LDL.LU R156, [R1+0x110] ;  /* 0x00011000019c7983 */ /* 0x004ea20000300800 */
[----:B---3--:R-:W-:-:S03]  /*21180*/  IMAD.MOV.U32 R158, RZ, RZ, R0 ;  /* 0x000000ffff9e7224 */ /* 0x008fc600078e0000 */
[----:B------:R-:W3:Y:S01]  /*21190*/  LDL.LU R7, [R1+0x118] ;  /* 0x0001180001077983 */ /* 0x000ee20000300800 */
[----:B------:R-:W-:-:S03]  /*211a0*/  IMAD.MOV.U32 R159, RZ, RZ, R4 ;  /* 0x000000ffff9f7224 */ /* 0x000fc600078e0004 */
[----:B------:R-:W3:Y:S04]  /*211b0*/  LDL.LU R5, [R1+0x11c] ;  /* 0x00011c0001057983 */ /* 0x000ee80000300800 */
[----:B------:R-:W3:Y:S04]  /*211c0*/  LDL.LU R4, [R1+0x120] ;  /* 0x0001200001047983 */ /* 0x000ee80000300800 */
[----:B------:R-:W3:Y:S04]  /*211d0*/  LDL.LU R0, [R1+0x124] ;  /* 0x0001240001007983 */ /* 0x000ee80000300800 */
[----:B------:R1:W-:Y:S04]  /*211e0*/  LDGSTS.E [R222+0x800c], desc[UR60][R158.64], P1 ;  /* 0x0800c0009ede7fae */ /* 0x0003e8000892187c */
[----:B------:R-:W3:Y:S01]  /*211f0*/  LDL.LU R159, [R1+0x108] ;  /* 0x00010800019f7983 */ /* 0x000ee20000300800 */
        /* <DEDUP_REMOVED lines=12> */
[----:B--2---:R-:W-:Y:S01]  /*212c0*/  IMAD.X R156, R156, 0x1, R151, P4 ;  /* 0x000000019c9c7824 */ /* 0x004fe200020e0697 */
[----:B---3--:R-:W-:-:S05]  /*212d0*/  IADD3.X R159, R159, R151, RZ, P3, !PT ;  /* 0x000000979f9f7210 */ /* 0x008fca0001ffe4ff */
[----:B------:R1:W-:Y:S04]  /*212e0*/  STL [R1+0x108], R159 ;  /* 0x0001089f01007387 */ /* 0x0003e80000100800 */
[----:B------:R2:W-:Y:S02]  /*212f0*/  LDGSTS.E [R222+0xc000], desc[UR60][R158.64], P2 ;  /* 0x0c0000009ede7fae */ /* 0x0005e4000912187c */
[----:B--2---:R-:W-:Y:S02]  /*21300*/  IMAD.MOV.U32 R158, RZ, RZ, R150 ;  /* 0x000000ffff9e7224 */ /* 0x004fe400078e0096 */
[----:B-1----:R-:W-:-:S05]  /*21310*/  IMAD.MOV.U32 R159, RZ, RZ, R156 ;  /* 0x000000ffff9f7224 */ /* 0x002fca00078e009c */
[----:B------:R1:W-:Y:S01]  /*21320*/  LDGSTS.E [R222+0xc004], desc[UR60][R158.64], P1 ;  /* 0x0c0040009ede7fae */ /* 0x0003e2000892187c */
[----:B------:R-:W-:Y:S02]  /*21330*/  ISETP.GT.AND P1, PT, R122, 0x7a, PT ;  /* 0x0000007a7a00780c */ /* 0x000fe40003f24270 */
[-C--:B------:R-:W-:Y:S02]  /*21340*/  IADD3 R5, P3, R5, R152.reuse, RZ ;  /* 0x0000009805057210 */ /* 0x080fe40007f7e0ff */
[----:B------:R-:W-:Y:S02]  /*21350*/  IADD3 R0, P4, R0, R152, RZ ;  /* 0x0000009800007210 */ /* 0x000fe40007f9e0ff */
[----:B-1----:R-:W-:Y:S02]  /*21360*/  SEL R158, RZ, 0x4, !P1 ;  /* 0x00000004ff9e7807 */ /* 0x002fe40004800000 */
[----:B------:R-:W-:Y:S02]  /*21370*/  ISETP.GT.AND P1, PT, R122, 0x7b, PT ;  /* 0x0000007b7a00780c */ /* 0x000fe40003f24270 */
[----:B------:R-:W-:-:S02]  /*21380*/  SEL R158, R158, RZ, !P0 ;  /* 0x000000ff9e9e7207 */ /* 0x000fc40004000000 */
[----:B------:R-:W-:Y:S02]  /*21390*/  IADD3.X R7, R7, R151, RZ, P3, !PT ;  /* 0x0000009707077210 */ /* 0x000fe40001ffe4ff */
[----:B------:R-:W-:Y:S02]  /*213a0*/  ISETP.NE.U32.AND P2, PT, R158, RZ, PT ;  /* 0x000000ff9e00720c */ /* 0x000fe40003f45070 */
[----:B------:R-:W-:Y:S01]  /*213b0*/  SEL R158, RZ, 0x4, !P1 ;  /* 0x00000004ff9e7807 */ /* 0x000fe20004800000 */
[----:B------:R-:W-:Y:S01]  /*213c0*/  STL [R1+0x114], R150 ;  /* 0x0001149601007387 */ /* 0x000fe20000100800 */
[----:B------:R-:W-:Y:S02]  /*213d0*/  IMAD.X R4, R4, 0x1, R151, P4 ;  /* 0x0000000104047824 */ /* 0x000fe400020e0697 */
[----:B------:R-:W-:Y:S01]  /*213e0*/  SEL R158, R158, RZ, !P0 ;  /* 0x000000ff9e9e7207 */ /* 0x000fe20004000000 */
[----:B------:R1:W-:Y:S04]  /*213f0*/  STL [R1+0x110], R156 ;  /* 0x0001109c01007387 */ /* 0x0003e80000100800 */
[----:B------:R2:W-:Y:S01]  /*21400*/  STL [R1+0x11c], R5 ;  /* 0x00011c0501007387 */ /* 0x0005e20000100800 */
[----:B------:R-:W-:-:S03]  /*21410*/  ISETP.NE.U32.AND P1, PT, R158, RZ, PT ;  /* 0x000000ff9e00720c */ /* 0x000fc60003f25070 */
[----:B------:R-:W-:Y:S01]  /*21420*/  STL [R1+0x118], R7 ;  /* 0x0001180701007387 */ /* 0x000fe20000100800 */
[----:B------:R-:W-:-:S03]  /*21430*/  IMAD.MOV.U32 R158, RZ, RZ, R5 ;  /* 0x000000ffff9e7224 */ /* 0x000fc600078e0005 */
[----:B------:R3:W-:Y:S01]  /*21440*/  STL [R1+0x124], R0 ;  /* 0x0001240001007387 */ /* 0x0007e20000100800 */
[----:B------:R-:W-:-:S03]  /*21450*/  IMAD.MOV.U32 R159, RZ, RZ, R7 ;  /* 0x000000ffff9f7224 */ /* 0x000fc600078e0007 */
[----:B------:R4:W-:Y:S04]  /*21460*/  STL [R1+0x120], R4 ;  /* 0x0001200401007387 */ /* 0x0009e80000100800 */
[----:B-1----:R-:W4:Y:S04]  /*21470*/  LDL.LU R156, [R1+0x28] ;  /* 0x00002800019c7983 */ /* 0x002f280000300800 */
[----:B--2---:R-:W2:Y:S04]  /*21480*/  LDL.LU R5, [R1+0x2c] ;  /* 0x00002c0001057983 */ /* 0x004ea80000300800 */
[----:B------:R1:W-:Y:S04]  /*21490*/  LDGSTS.E [R222+0xc008], desc[UR60][R158.64], P2 ;  /* 0x0c0080009ede7fae */ /* 0x0003e8000912187c */
[----:B------:R-:W2:Y:S01]  /*214a0*/  LDL.LU R150, [R1+0x30] ;  /* 0x0000300001967983 */ /* 0x000ea20000300800 */
[----:B-1----:R-:W-:-:S03]  /*214b0*/  IMAD.MOV.U32 R158, RZ, RZ, R0 ;  /* 0x000000ffff9e7224 */ /* 0x002fc600078e0000 */
[----:B---3--:R-:W3:Y:S01]  /*214c0*/  LDL.LU R0, [R1+0x34] ;  /* 0x0000340001007983 */ /* 0x008ee20000300800 */
[----:B------:R-:W-:Y:S02]  /*214d0*/  MOV R159, R4 ;  /* 0x00000004009f7202 */ /* 0x000fe40000000f00 */
[C---:B------:R-:W-:Y:S01]  /*214e0*/  ISETP.GT.AND P2, PT, R122.reuse, 0x1d, PT ;  /* 0x0000001d7a00780c */ /* 0x040fe20003f44270 */
[----:B------:R-:W3:Y:S04]  /*214f0*/  LDL.LU R7, [R1+0x3c] ;  /* 0x00003c0001077983 */ /* 0x000ee80000300800 */
[----:B------:R1:W-:Y:S01]  /*21500*/  LDGSTS.E [R222+0xc00c], desc[UR60][R158.64], P1 ;  /* 0x0c00c0009ede7fae */ /* 0x0003e2000892187c */
[----:B------:R-:W-:Y:S02]  /*21510*/  ISETP.GT.AND P1, PT, R122, 0x1c, PT ;  /* 0x0000001c7a00780c */ /* 0x000fe40003f24270 */
[----:B------:R-:W-:Y:S01]  /*21520*/  IADD3 R115, P3, R115, R152, RZ ;  /* 0x0000009873737210 */ /* 0x000fe20007f7e0ff */
[----:B----4-:R-:W4:Y:S01]  /*21530*/  LDL.LU R4, [R1+0x44] ;  /* 0x0000440001047983 */ /* 0x010f220000300800 */
[----:B-1----:R-:W-:-:S02]  /*21540*/  SEL R159, RZ, 0x4, !P1 ;  /* 0x00000004ff9f7807 */ /* 0x002fc40004800000 */
[----:B------:R-:W-:Y:S02]  /*21550*/  SEL R158, RZ, 0x4, !P2 ;  /* 0x00000004ff9e7807 */ /* 0x000fe40005000000 */
[----:B------:R-:W-:Y:S01]  /*21560*/  SEL R159, R159, RZ, !P0 ;  /* 0x000000ff9f9f7207 */ /* 0x000fe20004000000 */
[----:B------:R-:W-:Y:S01]  /*21570*/  IMAD.X R121, R121, 0x1, R151, P3 ;  /* 0x0000000179797824 */ /* 0x000fe200018e0697 */
[----:B------:R-:W-:Y:S02]  /*21580*/  SEL R158, R158, RZ, !P0 ;  /* 0x000000ff9e9e7207 */ /* 0x000fe40004000000 */
[----:B------:R-:W-:Y:S02]  /*21590*/  ISETP.NE.U32.AND P1, PT, R159, RZ, PT ;  /* 0x000000ff9f00720c */ /* 0x000fe40003f25070 */
[----:B------:R-:W-:Y:S02]  /*215a0*/  LOP3.LUT R222, R3, 0x70, RZ, 0x3c, !PT ;  /* 0x0000007003de7812 */ /* 0x000fe400078e3cff */
[----:B------:R-:W-:-:S02]  /*215b0*/  IADD3 R120, P4, R120, R152, RZ ;  /* 0x0000009878787210 */ /* 0x000fc40007f9e0ff */
[----:B------:R-:W-:Y:S01]  /*215c0*/  ISETP.NE.U32.AND P2, PT, R158, RZ, PT ;  /* 0x000000ff9e00720c */ /* 0x000fe20003f45070 */
[----:B------:R-:W-:Y:S01]  /*215d0*/  VIADD R222, R222, UR5 ;  /* 0x00000005dede7c36 */ /* 0x000fe20008000000 */
[----:B------:R-:W-:Y:S01]  /*215e0*/  MOV R159, R121 ;  /* 0x00000079009f7202 */ /* 0x000fe20000000f00 */
[----:B------:R-:W-:Y:S02]  /*215f0*/  IMAD.MOV.U32 R158, RZ, RZ, R115 ;  /* 0x000000ffff9e7224 */ /* 0x000fe400078e0073 */
[----:B------:R-:W-:-:S03]  /*21600*/  IMAD.X R149, R149, 0x1, R151, P4 ;  /* 0x0000000195957824 */ /* 0x000fc600020e0697 */
        /* <DEDUP_REMOVED lines=13> */
[--C-:B------:R-:W-:Y:S01]  /*216e0*/  IMAD.X R126, R126, 0x1, R151.reuse, P3 ;  /* 0x000000017e7e7824 */ /* 0x100fe200018e0697 */
[----:B------:R-:W-:Y:S02]  /*216f0*/  IADD3 R124, P4, R124, R152, RZ ;  /* 0x000000987c7c7210 */ /* 0x000fe40007f9e0ff */
[----:B------:R-:W-:Y:S01]  /*21700*/  MOV R158, R123 ;  /* 0x0000007b009e7202 */ /* 0x000fe20000000f00 */
        /* <DEDUP_REMOVED lines=48> */
[----:B--2---:R-:W-:-:S05]  /*21a10*/  IADD3 R5, P3, R5, R152, RZ ;  /* 0x0000009805057210 */ /* 0x004fca0007f7e0ff */
[----:B------:R-:W-:Y:S01]  /*21a20*/  IMAD.X R156, R156, 0x1, R151, P3 ;  /* 0x000000019c9c7824 */ /* 0x000fe200018e0697 */
[----:B------:R-:W-:Y:S03]  /*21a30*/  STL [R1+0x2c], R5 ;  /* 0x00002c0501007387 */ /* 0x000fe60000100800 */
[----:B------:R-:W-:Y:S01]  /*21a40*/  IMAD.MOV.U32 R159, RZ, RZ, R156 ;  /* 0x000000ffff9f7224 */ /* 0x000fe200078e009c */
[----:B------:R1:W-:Y:S01]  /*21a50*/  STL [R1+0x28], R156 ;  /* 0x0000289c01007387 */ /* 0x0003e20000100800 */
[----:B---3--:R-:W-:-:S05]  /*21a60*/  IADD3 R0, P4, R0, R152, RZ ;  /* 0x0000009800007210 */ /* 0x008fca0007f9e0ff */
[----:B------:R-:W-:Y:S01]  /*21a70*/  STL [R1+0x34], R0 ;  /* 0x0000340001007387 */ /* 0x000fe20000100800 */
[----:B------:R-:W-:-:S03]  /*21a80*/  IADD3.X R150, R150, R151, RZ, P4, !PT ;  /* 0x0000009796967210 */ /* 0x000fc600027fe4ff */
[----:B-1----:R-:W2:Y:S01]  /*21a90*/  LDL.LU R156, [R1+0x38] ;  /* 0x00003800019c7983 */ /* 0x002ea20000300800 */
[----:B------:R-:W-:-:S03]  /*21aa0*/  IMAD.MOV.U32 R158, RZ, RZ, R5 ;  /* 0x000000ffff9e7224 */ /* 0x000fc600078e0005 */
[----:B------:R1:W-:Y:S04]  /*21ab0*/  STL [R1+0x30], R150 ;  /* 0x0000309601007387 */ /* 0x0003e80000100800 */
[----:B------:R-:W3:Y:S04]  /*21ac0*/  LDL.LU R5, [R1+0x40] ;  /* 0x0000400001057983 */ /* 0x000ee80000300800 */
[----:B------:R4:W-:Y:S01]  /*21ad0*/  LDGSTS.E [R222+0x8000], desc[UR60][R158.64], P2 ;  /* 0x080000009ede7fae */ /* 0x0009e2000912187c */
[----:B------:R-:W-:Y:S01]  /*21ae0*/  IADD3 R7, P3, R7, R152, RZ ;  /* 0x0000009807077210 */ /* 0x000fe20007f7e0ff */
[----:B----4-:R-:W-:-:S02]  /*21af0*/  IMAD.MOV.U32 R158, RZ, RZ, R0 ;  /* 0x000000ffff9e7224 */ /* 0x010fc400078e0000 */
[----:B------:R-:W-:Y:S01]  /*21b00*/  IMAD.MOV.U32 R159, RZ, RZ, R150 ;  /* 0x000000ffff9f7224 */ /* 0x000fe200078e0096 */
[----:B------:R-:W-:Y:S01]  /*21b10*/  IADD3 R4, P4, R4, R152, RZ ;  /* 0x0000009804047210 */ /* 0x000fe20007f9e0ff */
[----:B-1----:R-:W4:Y:S04]  /*21b20*/  LDL.LU R150, [R1+0x12c] ;  /* 0x00012c0001967983 */ /* 0x002f280000300800 */
[----:B------:R1:W-:Y:S01]  /*21b30*/  LDGSTS.E [R222+0x8004], desc[UR60][R158.64], P1 ;  /* 0x080040009ede7fae */ /* 0x0003e2000892187c */
[----:B------:R-:W-:-:S03]  /*21b40*/  ISETP.GT.AND P1, PT, R122, 0x5e, PT ;  /* 0x0000005e7a00780c */ /* 0x000fc60003f24270 */
[----:B------:R-:W4:Y:S01]  /*21b50*/  LDL.LU R0, [R1+0x134] ;  /* 0x0001340001007983 */ /* 0x000f220000300800 */
[----:B-1----:R-:W-:Y:S02]  /*21b60*/  SEL R158, RZ, 0x4, !P1 ;  /* 0x00000004ff9e7807 */ /* 0x002fe40004800000 */
[----:B------:R-:W-:Y:S02]  /*21b70*/  ISETP.GT.AND P1, PT, R122, 0x5f, PT ;  /* 0x0000005f7a00780c */ /* 0x000fe40003f24270 */
[----:B------:R-:W-:Y:S01]  /*21b80*/  SEL R158, R158, RZ, !P0 ;  /* 0x000000ff9e9e7207 */ /* 0x000fe20004000000 */
[----:B------:R-:W-:Y:S03]  /*21b90*/  STL [R1+0x3c], R7 ;  /* 0x00003c0701007387 */ /* 0x000fe60000100800 */
[----:B------:R-:W-:Y:S02]  /*21ba0*/  ISETP.NE.U32.AND P2, PT, R158, RZ, PT ;  /* 0x000000ff9e00720c */ /* 0x000fe40003f45070 */
[----:B------:R-:W-:-:S04]  /*21bb0*/  SEL R158, RZ, 0x4, !P1 ;  /* 0x00000004ff9e7807 */ /* 0x000fc80004800000 */
[----:B------:R-:W-:-:S04]  /*21bc0*/  SEL R158, R158, RZ, !P0 ;  /* 0x000000ff9e9e7207 */ /* 0x000fc80004000000 */
[----:B------:R-:W-:Y:S01]  /*21bd0*/  ISETP.NE.U32.AND P1, PT, R158, RZ, PT ;  /* 0x000000ff9e00720c */ /* 0x000fe20003f25070 */
[----:B------:R-:W-:Y:S01]  /*21be0*/  IMAD.MOV.U32 R158, RZ, RZ, R7 ;  /* 0x000000ffff9e7224 */ /* 0x000fe200078e0007 */
[----:B--2---:R-:W-:-:S05]  /*21bf0*/  IADD3.X R156, R156, R151, RZ, P3, !PT ;  /* 0x000000979c9c7210 */ /* 0x004fca0001ffe4ff */
[----:B------:R1:W-:Y:S01]  /*21c00*/  STL [R1+0x38], R156 ;  /* 0x0000389c01007387 */ /* 0x0003e20000100800 */
[----:B------:R-:W-:-:S03]  /*21c10*/  IMAD.MOV.U32 R159, RZ, RZ, R156 ;  /* 0x000000ffff9f7224 */ /* 0x000fc600078e009c */
[----:B------:R2:W-:Y:S01]  /*21c20*/  STL [R1+0x44], R4 ;  /* 0x0000440401007387 */ /* 0x0005e20000100800 */
[----:B---3--:R-:W-:-:S03]  /*21c30*/  IMAD.X R5, R5, 0x1, R151, P4 ;  /* 0x0000000105057824 */ /* 0x008fc600020e0697 */
[----:B------:R3:W-:Y:S04]  /*21c40*/  LDGSTS.E [R222+0x8008], desc[UR60][R158.64], P2 ;  /* 0x080080009ede7fae */ /* 0x0007e8000912187c */
[----:B-1----:R-:W4:Y:S04]  /*21c50*/  LDL.LU R156, [R1+0x128] ;  /* 0x00012800019c7983 */ /* 0x002f280000300800 */
[----:B------:R1:W-:Y:S04]  /*21c60*/  STL [R1+0x40], R5 ;  /* 0x0000400501007387 */ /* 0x0003e80000100800 */
[----:B------:R-:W4:Y:S01]  /*21c70*/  LDL.LU R7, [R1+0x130] ;  /* 0x0001300001077983 */ /* 0x000f220000300800 */
[----:B---3--:R-:W-:Y:S01]  /*21c80*/  IMAD.MOV.U32 R158, RZ, RZ, R4 ;  /* 0x000000ffff9e7224 */ /* 0x008fe200078e0004 */
[----:B------:R-:W-:-:S02]  /*21c90*/  MOV R159, R5 ;  /* 0x00000005009f7202 */ /* 0x000fc40000000f00 */
[----:B--2---:R-:W2:Y:S04]  /*21ca0*/  LDL.LU R4, [R1+0x13c] ;  /* 0x00013c0001047983 */ /* 0x004ea80000300800 */
[----:B------:R3:W-:Y:S01]  /*21cb0*/  LDGSTS.E [R222+0x800c], desc[UR60][R158.64], P1 ;  /* 0x0800c0009ede7fae */ /* 0x0007e2000892187c */
[----:B------:R-:W-:Y:S02]  /*21cc0*/  ISETP.GT.AND P1, PT, R122, 0x7c, PT ;  /* 0x0000007c7a00780c */ /* 0x000fe40003f24270 */
[----:B----4-:R-:W-:Y:S01]  /*21cd0*/  IADD3 R150, P3, R150, R152, RZ ;  /* 0x0000009896967210 */ /* 0x010fe20007f7e0ff */
[----:B-1----:R-:W4:Y:S01]  /*21ce0*/  LDL.LU R5, [R1+0x144] ;  /* 0x0001440001057983 */ /* 0x002f220000300800 */
[----:B---3--:R-:W-:Y:S02]  /*21cf0*/  SEL R158, RZ, 0x4, !P1 ;  /* 0x00000004ff9e7807 */ /* 0x008fe40004800000 */
[----:B------:R-:W-:-:S02]  /*21d00*/  ISETP.GT.AND P1, PT, R122, 0x7d, PT ;  /* 0x0000007d7a00780c */ /* 0x000fc40003f24270 */
[----:B------:R-:W-:-:S04]  /*21d10*/  SEL R158, R158, RZ, !P0 ;  /* 0x000000ff9e9e7207 */ /* 0x000fc80004000000 */
[----:B------:R-:W-:Y:S02]  /*21d20*/  ISETP.NE.U32.AND P2, PT, R158, RZ, PT ;  /* 0x000000ff9e00720c */ /* 0x000fe40003f45070 */
[----:B------:R-:W-:Y:S02]  /*21d30*/  SEL R158, RZ, 0x4, !P1 ;  /* 0x00000004ff9e7807 */ /* 0x000fe40004800000 */
[----:B------:R-:W-:Y:S02]  /*21d40*/  IADD3 R0, P4, R0, R152, RZ ;  /* 0x0000009800007210 */ /* 0x000fe40007f9e0ff */
[----:B------:R-:W-:Y:S01]  /*21d50*/  SEL R158, R158, RZ, !P0 ;  /* 0x000000ff9e9e7207 */ /* 0x000fe20004000000 */
[----:B------:R1:W-:Y:S03]  /*21d60*/  STL [R1+0x12c], R150 ;  /* 0x00012c9601007387 */ /* 0x0003e60000100800 */
[----:B------:R-:W-:Y:S01]  /*21d70*/  ISETP.NE.U32.AND P1, PT, R158, RZ, PT ;  /* 0x000000ff9e00720c */ /* 0x000fe20003f25070 */
[----:B------:R-:W-:-:S02]  /*21d80*/  IMAD.MOV.U32 R158, RZ, RZ, R150 ;  /* 0x000000ffff9e7224 */ /* 0x000fc400078e0096 */
[----:B------:R-:W-:-:S05]  /*21d90*/  IMAD.X R156, R156, 0x1, R151, P3 ;  /* 0x000000019c9c7824 */ /* 0x000fca00018e0697 */
[----:B------:R3:W-:Y:S01]  /*21da0*/  STL [R1+0x128], R156 ;  /* 0x0001289c01007387 */ /* 0x0007e20000100800 */
[----:B------:R-:W-:-:S03]  /*21db0*/  IMAD.X R7, R7, 0x1, R151, P4 ;  /* 0x0000000107077824 */ /* 0x000fc600020e0697 */
[----:B------:R4:W-:Y:S04]  /*21dc0*/  STL [R1+0x134], R0 ;  /* 0x0001340001007387 */ /* 0x0009e80000100800 */
[----:B-1----:R-:W4:Y:S01]  /*21dd0*/  LDL.LU R150, [R1+0x138] ;  /* 0x0001380001967983 */ /* 0x002f220000300800 */
[----:B------:R-:W-:-:S03]  /*21de0*/  IMAD.MOV.U32 R159, RZ, RZ, R156 ;  /* 0x000000ffff9f7224 */ /* 0x000fc600078e009c */
[----:B------:R1:W-:Y:S04]  /*21df0*/  STL [R1+0x130], R7 ;  /* 0x0001300701007387 */ /* 0x0003e80000100800 */
[----:B---3--:R-:W3:Y:S04]  /*21e00*/  LDL.LU R156, [R1+0x140] ;  /* 0x00014000019c7983 */ /* 0x008ee80000300800 */
[----:B------:R2:W-:Y:S02]  /*21e10*/  LDGSTS.E [R222+0xc000], desc[UR60][R158.64], P2 ;  /* 0x0c0000009ede7fae */ /* 0x0005e4000912187c */
[----:B--2---:R-:W-:Y:S01]  /*21e20*/  MOV R158, R0 ;  /* 0x00000000009e7202 */ /* 0x004fe20000000f00 */
[----:B------:R-:W-:Y:S01]  /*21e30*/  IMAD.MOV.U32 R159, RZ, RZ, R7 ;  /* 0x000000ffff9f7224 */ /* 0x000fe200078e0007 */
[----:B------:R-:W-:Y:S01]  /*21e40*/  IADD3 R4, P3, R4, R152, RZ ;  /* 0x0000009804047210 */ /* 0x000fe20007f7e0ff */
[----:B----4-:R-:W2:Y:S04]  /*21e50*/  LDL.LU R0, [R1+0x14c] ;  /* 0x00014c0001007983 */ /* 0x010ea80000300800 */
[----:B------:R4:W-:Y:S01]  /*21e60*/  LDGSTS.E [R222+0xc004], desc[UR60][R158.64], P1 ;  /* 0x0c0040009ede7fae */ /* 0x0009e2000892187c */
[----:B------:R-:W-:-:S03]  /*21e70*/  ISETP.GT.AND P1, PT, R122, 0x7e, PT ;  /* 0x0000007e7a00780c */ /* 0x000fc60003f24270 */
[----:B-1----:R-:W2:Y:S01]  /*21e80*/  LDL.LU R7, [R1+0x18c] ;  /* 0x00018c0001077983 */ /* 0x002ea20000300800 */
[----:B----4-:R-:W-:Y:S02]  /*21e90*/  SEL R158, RZ, 0x4, !P1 ;  /* 0x00000004ff9e7807 */ /* 0x010fe40004800000 */
[----:B------:R-:W-:Y:S02]  /*21ea0*/  ISETP.GT.AND P1, PT, R122, 0x7f, PT ;  /* 0x0000007f7a00780c */ /* 0x000fe40003f24270 */
[----:B------:R-:W-:-:S04]  /*21eb0*/  SEL R158, R158, RZ, !P0 ;  /* 0x000000ff9e9e7207 */ /* 0x000fc80004000000 */
[----:B------:R-:W-:Y:S02]  /*21ec0*/  ISETP.NE.U32.AND P2, PT, R158, RZ, PT ;  /* 0x000000ff9e00720c */ /* 0x000fe40003f45070 */
[----:B------:R-:W-:-:S04]  /*21ed0*/  SEL R158, RZ, 0x4, !P1 ;  /* 0x00000004ff9e7807 */ /* 0x000fc80004800000 */
[----:B------:R-:W-:Y:S01]  /*21ee0*/  SEL R158, R158, RZ, !P0 ;  /* 0x000000ff9e9e7207 */ /* 0x000fe20004000000 */
[----:B------:R1:W-:Y:S03]  /*21ef0*/  STL [R1+0x13c], R4 ;  /* 0x00013c0401007387 */ /* 0x0003e60000100800 */
[----:B------:R-:W-:Y:S01]  /*21f00*/  ISETP.NE.U32.AND P1, PT, R158, RZ, PT ;  /* 0x000000ff9e00720c */ /* 0x000fe20003f25070 */
[----:B------:R-:W-:Y:S02]  /*21f10*/  IMAD.MOV.U32 R158, RZ, RZ, R4 ;  /* 0x000000ffff9e7224 */ /* 0x000fe400078e0004 */
[----:B-1----:R-:W1:Y:S01]  /*21f20*/  S2R R4, SR_TID.X ;  /* 0x0000000000047919 */ /* 0x002e620000002100 */
[----:B------:R-:W-:Y:S02]  /*21f30*/  IADD3 R5, P4, R5, R152, RZ ;  /* 0x0000009805057210 */ /* 0x000fe40007f9e0ff */
[----:B-1----:R-:W-:Y:S01]  /*21f40*/  LOP3.LUT R4, R4, 0x7f, RZ, 0xc0, !PT ;  /* 0x0000007f04047812 */ /* 0x002fe200078ec0ff */
[----:B------:R-:W-:-:S05]  /*21f50*/  IMAD.X R150, R150, 0x1, R151, P3 ;  /* 0x0000000196967824 */ /* 0x000fca00018e0697 */
[----:B------:R-:W-:Y:S01]  /*21f60*/  MOV R159, R150 ;  /* 0x00000096009f7202 */ /* 0x000fe20000000f00 */
[----:B------:R1:W-:Y:S01]  /*21f70*/  STL [R1+0x138], R150 ;  /* 0x0001389601007387 */ /* 0x0003e20000100800 */
[----:B---3--:R-:W-:-:S03]  /*21f80*/  IMAD.X R156, R156, 0x1, R151, P4 ;  /* 0x000000019c9c7824 */ /* 0x008fc600020e0697 */
[----:B------:R-:W-:Y:S04]  /*21f90*/  STL [R1+0x144], R5 ;  /* 0x0001440501007387 */ /* 0x000fe80000100800 */
[----:B------:R3:W-:Y:S04]  /*21fa0*/  LDGSTS.E [R222+0xc008], desc[UR60][R158.64], P2 ;  /* 0x0c0080009ede7fae */ /* 0x0007e8000912187c */
[----:B-1----:R-:W4:Y:S04]  /*21fb0*/  LDL.LU R150, [R1+0x148] ;  /* 0x0001480001967983 */ /* 0x002f280000300800 */
[----:B------:R1:W-:Y:S01]  /*21fc0*/  STL [R1+0x140], R156 ;  /* 0x0001409c01007387 */ /* 0x0003e20000100800 */
[----:B---3--:R-:W-:-:S03]  /*21fd0*/  IMAD.MOV.U32 R158, RZ, RZ, R5 ;  /* 0x000000ffff9e7224 */ /* 0x008fc600078e0005 */
[----:B------:R-:W3:Y:S01]  /*21fe0*/  LDL.LU R157, [R1+0x188] ;  /* 0x00018800019d7983 */ /* 0x000ee20000300800 */
[----:B------:R-:W-:-:S03]  /*21ff0*/  IMAD.MOV.U32 R159, RZ, RZ, R156 ;  /* 0x000000ffff9f7224 */ /* 0x000fc600078e009c */
[----:B-1----:R-:W3:Y:S04]  /*22000*/  LDL.LU R156, [R1+0x1c8] ;  /* 0x0001c800019c7983 */ /* 0x002ee80000300800 */
[----:B------:R1:W-:Y:S01]  /*22010*/  LDGSTS.E [R222+0xc00c], desc[UR60][R158.64], P1 ;  /* 0x0c00c0009ede7fae */ /* 0x0003e2000892187c */
[----:B------:R-:W-:-:S03]  /*22020*/  ISETP.GE.AND P1, PT, R4, R122, PT ;  /* 0x0000007a0400720c */ /* 0x000fc60003f26270 */
[----:B------:R-:W3:Y:S01]  /*22030*/  LDL.LU R4, [R1+0x1cc] ;  /* 0x0001cc0001047983 */ /* 0x000ee20000300800 */
[----:B--2---:R-:W-:Y:S01]  /*22040*/  IADD3 R7, P2, R7, R154, RZ ;  /* 0x0000009a07077210 */ /* 0x004fe20007f5e0ff */
[----:B------:R-:W-:Y:S02]  /*22050*/  ULEA UR5, UR4, UR11, 0xf ;  /* 0x0000000b04057291 */ /* 0x000fe4000f8e783f */
[----:B------:R-:W0:Y:S04]  /*22060*/  LDGDEPBAR ;  /* 0x00000000000079af */ /* 0x000e280000000000 */
[----:B------:R-:W2:Y:S04]  /*22070*/  LDL.LU R222, [R1+0x208] ;  /* 0x0002080001de7983 */ /* 0x000ea80000300800 */
[----:B------:R-:W2:Y:S01]  /*22080*/  LDL.LU R5, [R1+0x20c] ;  /* 0x00020c0001057983 */ /* 0x000ea20000300800 */
[----:B------:R-:W-:-:S02]  /*22090*/  SEL R122, RZ, 0x4, P1 ;  /* 0x00000004ff7a7807 */ /* 0x000fc40000800000 */
[----:B------:R-:W-:Y:S02]  /*220a0*/  IADD3 R0, P1, R0, R154, RZ ;  /* 0x0000009a00007210 */ /* 0x000fe40007f3e0ff */
[----:B------:R-:W-:-:S04]  /*220b0*/  SEL R122, R122, RZ, !P0 ;  /* 0x000000ff7a7a7207 */ /* 0x000fc80004000000 */
[----:B------:R-:W-:Y:S01]  /*220c0*/  ISETP.NE.U32.AND P0, PT, R122, RZ, PT ;  /* 0x000000ff7a00720c */ /* 0x000fe20003f05070 */
[----:B------:R3:W-:Y:S01]  /*220d0*/  STL [R1+0x14c], R0 ;  /* 0x00014c0001007387 */ /* 0x0007e20000100800 */
[----:B------:R-:W-:Y:S01]  /*220e0*/  IADD3 R122, R2, UR5, RZ ;  /* 0x00000005027a7c10 */ /* 0x000fe2000fffe0ff */
[----:B-1----:R-:W-:Y:S02]  /*220f0*/  IMAD.MOV.U32 R158, RZ, RZ, R0 ;  /* 0x000000ffff9e7224 */ /* 0x002fe400078e0000 */
[----:B----4-:R-:W-:-:S04]  /*22100*/  IMAD.X R150, R150, 0x1, R153, P1 ;  /* 0x0000000196967824 */ /* 0x010fc800008e0699 */
[----:B------:R-:W-:Y:S01]  /*22110*/  IMAD.MOV.U32 R159, RZ, RZ, R150 ;  /* 0x000000ffff9f7224 */ /* 0x000fe200078e0096 */
[----:B------:R1:W-:Y:S01]  /*22120*/  STL [R1+0x148], R150 ;  /* 0x0001489601007387 */ /* 0x0003e20000100800 */
[----:B---3--:R-:W-:-:S03]  /*22130*/  IMAD.X R157, R157, 0x1, R153, P2 ;  /* 0x000000019d9d7824 */ /* 0x008fc600010e0699 */
[----:B------:R3:W-:Y:S04]  /*22140*/  STL [R1+0x18c], R7 ;  /* 0x00018c0701007387 */ /* 0x0007e80000100800 */
[----:B------:R4:W-:Y:S04]  /*22150*/  STL [R1+0x188], R157 ;  /* 0x0001889d01007387 */ /* 0x0009e80000100800 */
[----:B------:R-:W4:Y:S01]  /*22160*/  LDL.LU R0, [R1+0x24c] ;  /* 0x00024c0001007983 */ /* 0x000f220000300800 */
[----:B------:R-:W-:-:S03]  /*22170*/  IADD3 R4, P1, R4, R154, RZ ;  /* 0x0000009a04047210 */ /* 0x000fc60007f3e0ff */
[----:B------:R3:W-:Y:S01]  /*22180*/  LDGSTS.E [R122+0x60000], desc[UR60][R158.64], P0 ;  /* 0x600000009e7a7fae */ /* 0x0007e2000812187c */
[----:B------:R-:W-:-:S03]  /*22190*/  IADD3.X R156, R156, R153, RZ, P1, !PT ;  /* 0x000000999c9c7210 */ /* 0x000fc60000ffe4ff */
[----:B-1----:R-:W4:Y:S01]  /*221a0*/  LDL.LU R150, [R1+0x28c] ;  /* 0x00028c0001967983 */ /* 0x002f220000300800 */
[----:B--2---:R-:W-:Y:S01]  /*221b0*/  IADD3 R5, P2, R5, R154, RZ ;  /* 0x0000009a05057210 */ /* 0x004fe20007f5e0ff */
[----:B---3--:R-:W-:Y:S02]  /*221c0*/  IMAD.MOV.U32 R158, RZ, RZ, R7 ;  /* 0x000000ffff9e7224 */ /* 0x008fe400078e0007 */
[----:B------:R-:W-:Y:S01]  /*221d0*/  IMAD.MOV.U32 R159, RZ, RZ, R157 ;  /* 0x000000ffff9f7224 */ /* 0x000fe200078e009d */
[----:B------:R-:W2:Y:S01]  /*221e0*/  LDL.LU R7, [R1+0x248] ;  /* 0x0002480001077983 */ /* 0x000ea20000300800 */
[----:B------:R-:W-:-:S03]  /*221f0*/  IMAD.X R222, R222, 0x1, R153, P2 ;  /* 0x00000001dede7824 */ /* 0x000fc600010e0699 */
[----:B----4-:R-:W3:Y:S04]  /*22200*/  LDL.LU R157, [R1+0x288] ;  /* 0x00028800019d7983 */ /* 0x010ee80000300800 */
[----:B------:R1:W-:Y:S04]  /*22210*/  LDGSTS.E [R122+0x60400], desc[UR60][R158.64], P0 ;  /* 0x604000009e7a7fae */ /* 0x0003e8000812187c */
[----:B------:R-:W-:Y:S04]  /*22220*/  STL [R1+0x1cc], R4 ;  /* 0x0001cc0401007387 */ /* 0x000fe80000100800 */
[----:B------:R4:W-:Y:S01]  /*22230*/  STL [R1+0x1c8], R156 ;  /* 0x0001c89c01007387 */ /* 0x0009e20000100800 */
[----:B-1----:R-:W-:-:S03]  /*22240*/  IMAD.MOV.U32 R158, RZ, RZ, R4 ;  /* 0x000000ffff9e7224 */ /* 0x002fc600078e0004 */
[----:B------:R-:W-:Y:S01]  /*22250*/  STL [R1+0x20c], R5 ;  /* 0x00020c0501007387 */ /* 0x000fe20000100800 */
[----:B------:R-:W-:-:S03]  /*22260*/  IMAD.MOV.U32 R159, RZ, RZ, R156 ;  /* 0x000000ffff9f7224 */ /* 0x000fc600078e009c */
[----:B----4-:R-:W4:Y:S04]  /*22270*/  LDL.LU R156, [R1+0x2cc] ;  /* 0x0002cc00019c7983 */ /* 0x010f280000300800 */
[----:B------:R1:W-:Y:S04]  /*22280*/  STL [R1+0x208], R222 ;  /* 0x000208de01007387 */ /* 0x0003e80000100800 */
[----:B------:R1:W-:Y:S04]  /*22290*/  LDGSTS.E [R122+0x60800], desc[UR60][R158.64], P0 ;  /* 0x608000009e7a7fae */ /* 0x0003e8000812187c */
[----:B------:R-:W4:Y:S01]  /*222a0*/  LDL.LU R4, [R1+0x30c] ;  /* 0x00030c0001047983 */ /* 0x000f220000300800 */
[----:B-1----:R-:W-:-:S03]  /*222b0*/  MOV R159, R222 ;  /* 0x000000de009f7202 */ /* 0x002fc60000000f00 */
[----:B------:R-:W4:Y:S01]  /*222c0*/  LDL.LU R222, [R1+0x2c8] ;  /* 0x0002c80001de7983 */ /* 0x000f220000300800 */
[----:B------:R-:W-:-:S03]  /*222d0*/  IMAD.MOV.U32 R158, RZ, RZ, R5 ;  /* 0x000000ffff9e7224 */ /* 0x000fc600078e0005 */
[----:B------:R-:W4:Y:S04]  /*222e0*/  LDL.LU R5, [R1+0x308] ;  /* 0x0003080001057983 */ /* 0x000f280000300800 */
[----:B------:R1:W-:Y:S01]  /*222f0*/  LDGSTS.E [R122+0x60c00], desc[UR60][R158.64], P0 ;  /* 0x60c000009e7a7fae */ /* 0x0003e2000812187c */
[----:B------:R-:W-:-:S05]  /*22300*/  IADD3 R0, P1, R0, R154, RZ ;  /* 0x0000009a00007210 */ /* 0x000fca0007f3e0ff */
[----:B-1----:R-:W-:Y:S01]  /*22310*/  IMAD.MOV.U32 R158, RZ, RZ, R0 ;  /* 0x000000ffff9e7224 */ /* 0x002fe200078e0000 */
[----:B------:R-:W-:Y:S01]  /*22320*/  IADD3 R150, P2, R150, R154, RZ ;  /* 0x0000009a96967210 */ /* 0x000fe20007f5e0ff */
[----:B------:R1:W-:Y:S01]  /*22330*/  STL [R1+0x24c], R0 ;  /* 0x00024c0001007387 */ /* 0x0003e20000100800 */
[----:B--2---:R-:W-:-:S04]  /*22340*/  IMAD.X R7, R7, 0x1, R153, P1 ;  /* 0x0000000107077824 */ /* 0x004fc800008e0699 */
[----:B------:R-:W-:Y:S02]  /*22350*/  IMAD.MOV.U32 R159, RZ, RZ, R7 ;  /* 0x000000ffff9f7224 */ /* 0x000fe400078e0007 */
[----:B---3--:R-:W-:Y:S01]  /*22360*/  IMAD.X R157, R157, 0x1, R153, P2 ;  /* 0x000000019d9d7824 */ /* 0x008fe200010e0699 */
[----:B------:R2:W-:Y:S04]  /*22370*/  STL [R1+0x248], R7 ;  /* 0x0002480701007387 */ /* 0x0005e80000100800 */
[----:B------:R3:W-:Y:S04]  /*22380*/  STL [R1+0x28c], R150 ;  /* 0x00028c9601007387 */ /* 0x0007e80000100800 */
[----:B------:R2:W-:Y:S04]  /*22390*/  LDGSTS.E [R122+0x61000], desc[UR60][R158.64], P0 ;  /* 0x610000009e7a7fae */ /* 0x0005e8000812187c */
[----:B-1----:R-:W3:Y:S01]  /*223a0*/  LDL.LU R0, [R1+0x154] ;  /* 0x0001540001007983 */ /* 0x002ee20000300800 */
[----:B----4-:R-:W-:Y:S01]  /*223b0*/  IADD3 R156, P1, R156, R154, RZ ;  /* 0x0000009a9c9c7210 */ /* 0x010fe20007f3e0ff */
[----:B--2---:R-:W-:Y:S01]  /*223c0*/  IMAD.MOV.U32 R159, RZ, RZ, R157 ;  /* 0x000000ffff9f7224 */ /* 0x004fe200078e009d */
[----:B------:R-:W-:Y:S01]  /*223d0*/  MOV R158, R150 ;  /* 0x00000096009e7202 */ /* 0x000fe20000000f00 */
[----:B------:R1:W-:Y:S04]  /*223e0*/  STL [R1+0x288], R157 ;  /* 0x0002889d01007387 */ /* 0x0003e80000100800 */
[----:B------:R-:W2:Y:S04]  /*223f0*/  LDL.LU R7, [R1+0x194] ;  /* 0x0001940001077983 */ /* 0x000ea80000300800 */
[----:B---3--:R-:W3:Y:S01]  /*22400*/  LDL.LU R150, [R1+0x150] ;  /* 0x0001500001967983 */ /* 0x008ee20000300800 */
[----:B------:R-:W-:-:S03]  /*22410*/  IADD3 R4, P2, R4, R154, RZ ;  /* 0x0000009a04047210 */ /* 0x000fc60007f5e0ff */
[----:B------:R4:W-:Y:S04]  /*22420*/  LDGSTS.E [R122+0x61400], desc[UR60][R158.64], P0 ;  /* 0x614000009e7a7fae */ /* 0x0009e8000812187c */
[----:B-1----:R-:W3:Y:S01]  /*22430*/  LDL.LU R157, [R1+0x190] ;  /* 0x00019000019d7983 */ /* 0x002ee20000300800 */
[----:B------:R-:W-:-:S03]  /*22440*/  IMAD.X R222, R222, 0x1, R153, P1 ;  /* 0x00000001dede7824 */ /* 0x000fc600008e0699 */
[----:B------:R1:W-:Y:S01]  /*22450*/  STL [R1+0x2cc], R156 ;  /* 0x0002cc9c01007387 */ /* 0x0003e20000100800 */
[----:B------:R-:W-:Y:S01]  /*22460*/  IMAD.X R5, R5, 0x1, R153, P2 ;  /* 0x0000000105057824 */ /* 0x000fe200010e0699 */
[----:B----4-:R-:W-:Y:S01]  /*22470*/  MOV R159, R222 ;  /* 0x000000de009f7202 */ /* 0x010fe20000000f00 */
[----:B------:R-:W-:Y:S01]  /*22480*/  IMAD.MOV.U32 R158, RZ, RZ, R156 ;  /* 0x000000ffff9e7224 */ /* 0x000fe200078e009c */
[----:B------:R-:W-:Y:S04]  /*22490*/  STL [R1+0x2c8], R222 ;  /* 0x0002c8de01007387 */ /* 0x000fe80000100800 */
[----:B------:R4:W-:Y:S04]  /*224a0*/  STL [R1+0x30c], R4 ;  /* 0x00030c0401007387 */ /* 0x0009e80000100800 */
[----:B------:R4:W-:Y:S04]  /*224b0*/  LDGSTS.E [R122+0x61800], desc[UR60][R158.64], P0 ;  /* 0x618000009e7a7fae */ /* 0x0009e8000812187c */
[----:B------:R4:W-:Y:S04]  /*224c0*/  STL [R1+0x308], R5 ;  /* 0x0003080501007387 */ /* 0x0009e80000100800 */
[----:B-1----:R-:W3:Y:S01]  /*224d0*/  LDL.LU R156, [R1+0x1d0] ;  /* 0x0001d000019c7983 */ /* 0x002ee20000300800 */
[----:B----4-:R-:W-:-:S03]  /*224e0*/  IMAD.MOV.U32 R158, RZ, RZ, R4 ;  /* 0x000000ffff9e7224 */ /* 0x010fc600078e0004 */
[----:B------:R-:W4:Y:S01]  /*224f0*/  LDL.LU R4, [R1+0x1d4] ;  /* 0x0001d40001047983 */ /* 0x000f220000300800 */
[----:B------:R-:W-:-:S03]  /*22500*/  IMAD.MOV.U32 R159, RZ, RZ, R5 ;  /* 0x000000ffff9f7224 */ /* 0x000fc600078e0005 */
[----:B------:R-:W4:Y:S04]  /*22510*/  LDL.LU R222, [R1+0x210] ;  /* 0x0002100001de7983 */ /* 0x000f280000300800 */
[----:B------:R-:W4:Y:S04]  /*22520*/  LDL.LU R5, [R1+0x214] ;  /* 0x0002140001057983 */ /* 0x000f280000300800 */
[----:B------:R1:W-:Y:S02]  /*22530*/  LDGSTS.E [R122+0x61c00], desc[UR60][R158.64], P0 ;  /* 0x61c000009e7a7fae */ /* 0x0003e4000812187c */
[----:B-1----:R-:W-:-:S04]  /*22540*/  LOP3.LUT R159, R2, 0x10, RZ, 0x3c, !PT ;  /* 0x00000010029f7812 */ /* 0x002fc800078e3cff */
[----:B------:R-:W-:Y:S02]  /*22550*/  IADD3 R122, R159, UR5, RZ ;  /* 0x000000059f7a7c10 */ /* 0x000fe4000fffe0ff */
[----:B------:R-:W-:-:S05]  /*22560*/  IADD3 R0, P1, R0, R154, RZ ;  /* 0x0000009a00007210 */ /* 0x000fca0007f3e0ff */
[----:B------:R1:W-:Y:S01]  /*22570*/  STL [R1+0x154], R0 ;  /* 0x0001540001007387 */ /* 0x0003e20000100800 */
[----:B------:R-:W-:Y:S01]  /*22580*/  IMAD.MOV.U32 R158, RZ, RZ, R0 ;  /* 0x000000ffff9e7224 */ /* 0x000fe200078e0000 */
[----:B--2---:R-:W-:Y:S01]  /*22590*/  IADD3 R7, P2, R7, R154, RZ ;  /* 0x0000009a07077210 */ /* 0x004fe20007f5e0ff */
[----:B---3--:R-:W-:-:S04]  /*225a0*/  IMAD.X R150, R150, 0x1, R153, P1 ;  /* 0x0000000196967824 */ /* 0x008fc800008e0699 */
[----:B------:R-:W-:Y:S01]  /*225b0*/  IMAD.MOV.U32 R159, RZ, RZ, R150 ;  /* 0x000000ffff9f7224 */ /* 0x000fe200078e0096 */
[----:B------:R2:W-:Y:S01]  /*225c0*/  STL [R1+0x150], R150 ;  /* 0x0001509601007387 */ /* 0x0005e20000100800 */
[----:B------:R-:W-:-:S03]  /*225d0*/  IMAD.X R157, R157, 0x1, R153, P2 ;  /* 0x000000019d9d7824 */ /* 0x000fc600010e0699 */
[----:B------:R3:W-:Y:S04]  /*225e0*/  STL [R1+0x194], R7 ;  /* 0x0001940701007387 */ /* 0x0007e80000100800 */
[----:B------:R4:W-:Y:S04]  /*225f0*/  STL [R1+0x190], R157 ;  /* 0x0001909d01007387 */ /* 0x0009e80000100800 */
[----:B-1----:R-:W4:Y:S04]  /*22600*/  LDL.LU R0, [R1+0x254] ;  /* 0x0002540001007983 */ /* 0x002f280000300800 */
[----:B------:R1:W-:Y:S04]  /*22610*/  LDGSTS.E [R122+0x60080], desc[UR60][R158.64], P0 ;  /* 0x600800009e7a7fae */ /* 0x0003e8000812187c */
[----:B--2---:R-:W2:Y:S01]  /*22620*/  LDL.LU R150, [R1+0x294] ;  /* 0x0002940001967983 */ /* 0x004ea20000300800 */
[----:B-1----:R-:W-:-:S02]  /*22630*/  IMAD.MOV.U32 R158, RZ, RZ, R7 ;  /* 0x000000ffff9e7224 */ /* 0x002fc400078e0007 */
[----:B------:R-:W-:Y:S01]  /*22640*/  IMAD.MOV.U32 R159, RZ, RZ, R157 ;  /* 0x000000ffff9f7224 */ /* 0x000fe200078e009d */
[----:B---3--:R-:W3:Y:S01]  /*22650*/  LDL.LU R7, [R1+0x250] ;  /* 0x0002500001077983 */ /* 0x008ee20000300800 */
[----:B----4-:R-:W-:-:S03]  /*22660*/  IADD3 R4, P1, R4, R154, RZ ;  /* 0x0000009a04047210 */ /* 0x010fc60007f3e0ff */
[----:B------:R-:W4:Y:S01]  /*22670*/  LDL.LU R157, [R1+0x290] ;  /* 0x00029000019d7983 */ /* 0x000f220000300800 */
[----:B------:R-:W-:-:S03]  /*22680*/  IADD3.X R156, R156, R153, RZ, P1, !PT ;  /* 0x000000999c9c7210 */ /* 0x000fc60000ffe4ff */
[----:B------:R1:W-:Y:S01]  /*22690*/  LDGSTS.E [R122+0x60480], desc[UR60][R158.64], P0 ;  /* 0x604800009e7a7fae */ /* 0x0003e2000812187c */
[----:B------:R-:W-:-:S03]  /*226a0*/  IADD3 R5, P2, R5, R154, RZ ;  /* 0x0000009a05057210 */ /* 0x000fc60007f5e0ff */
[----:B------:R-:W-:Y:S02]  /*226b0*/  STL [R1+0x1d4], R4 ;  /* 0x0001d40401007387 */ /* 0x000fe40000100800 */
[----:B------:R-:W-:Y:S02]  /*226c0*/  IMAD.X R222, R222, 0x1, R153, P2 ;  /* 0x00000001dede7824 */ /* 0x000fe400010e0699 */
[----:B------:R1:W-:Y:S02]  /*226d0*/  STL [R1+0x1d0], R156 ;  /* 0x0001d09c01007387 */ /* 0x0003e40000100800 */
[----:B-1----:R-:W-:Y:S02]  /*226e0*/  IMAD.MOV.U32 R158, RZ, RZ, R4 ;  /* 0x000000ffff9e7224 */ /* 0x002fe400078e0004 */
[----:B------:R-:W-:Y:S01]  /*226f0*/  STL [R1+0x214], R5 ;  /* 0x0002140501007387 */ /* 0x000fe20000100800 */
[----:B------:R-:W-:-:S03]  /*22700*/  IMAD.MOV.U32 R159, RZ, RZ, R156 ;  /* 0x000000ffff9f7224 */ /* 0x000fc600078e009c */
[----:B------:R-:W4:Y:S04]  /*22710*/  LDL.LU R156, [R1+0x2d4] ;  /* 0x0002d400019c7983 */ /* 0x000f280000300800 */
        /* <DEDUP_REMOVED lines=10> */
[----:B--2---:R-:W-:Y:S01]  /*227c0*/  IADD3 R150, P2, R150, R154, RZ ;  /* 0x0000009a96967210 */ /* 0x004fe20007f5e0ff */
[----:B------:R1:W-:Y:S01]  /*227d0*/  STL [R1+0x254], R0 ;  /* 0x0002540001007387 */ /* 0x0003e20000100800 */
[----:B---3--:R-:W-:-:S04]  /*227e0*/  IMAD.X R7, R7, 0x1, R153, P1 ;  /* 0x0000000107077824 */ /* 0x008fc800008e0699 */
[----:B------:R-:W-:Y:S02]  /*227f0*/  IMAD.MOV.U32 R159, RZ, RZ, R7 ;  /* 0x000000ffff9f7224 */ /* 0x000fe400078e0007 */
[----:B----4-:R-:W-:Y:S01]  /*22800*/  IMAD.X R157, R157, 0x1, R153, P2 ;  /* 0x000000019d9d7824 */ /* 0x010fe200010e0699 */
[----:B------:R2:W-:Y:S04]  /*22810*/  STL [R1+0x250], R7 ;  /* 0x0002500701007387 */ /* 0x0005e80000100800 */
[----:B------:R3:W-:Y:S04]  /*22820*/  STL [R1+0x294], R150 ;  /* 0x0002949601007387 */ /* 0x0007e80000100800 */
[----:B------:R4:W-:Y:S04]  /*22830*/  LDGSTS.E [R122+0x61080], desc[UR60][R158.64], P0 ;  /* 0x610800009e7a7fae */ /* 0x0009e8000812187c */
[----:B-1----:R-:W3:Y:S04]  /*22840*/  LDL.LU R0, [R1+0x15c] ;  /* 0x00015c0001007983 */ /* 0x002ee80000300800 */
[----:B------:R1:W-:Y:S01]  /*22850*/  STL [R1+0x290], R157 ;  /* 0x0002909d01007387 */ /* 0x0003e20000100800 */
[----:B------:R-:W-:Y:S01]  /*22860*/  IADD3 R156, P1, R156, R154, RZ ;  /* 0x0000009a9c9c7210 */ /* 0x000fe20007f3e0ff */
[----:B----4-:R-:W-:Y:S01]  /*22870*/  IMAD.MOV.U32 R159, RZ, RZ, R157 ;  /* 0x000000ffff9f7224 */ /* 0x010fe200078e009d */
[----:B------:R-:W-:Y:S01]  /*22880*/  MOV R158, R150 ;  /* 0x00000096009e7202 */ /* 0x000fe20000000f00 */
[----:B--2---:R-:W2:Y:S04]  /*22890*/  LDL.LU R7, [R1+0x19c] ;  /* 0x00019c0001077983 */ /* 0x004ea80000300800 */
[----:B---3--:R-:W3:Y:S04]  /*228a0*/  LDL.LU R150, [R1+0x158] ;  /* 0x0001580001967983 */ /* 0x008ee80000300800 */
[----:B------:R4:W-:Y:S01]  /*228b0*/  LDGSTS.E [R122+0x61480], desc[UR60][R158.64], P0 ;  /* 0x614800009e7a7fae */ /* 0x0009e2000812187c */
[----:B------:R-:W-:-:S03]  /*228c0*/  IADD3 R4, P2, R4, R154, RZ ;  /* 0x0000009a04047210 */ /* 0x000fc60007f5e0ff */
[----:B-1----:R-:W3:Y:S01]  /*228d0*/  LDL.LU R157, [R1+0x198] ;  /* 0x00019800019d7983 */ /* 0x002ee20000300800 */
[--C-:B------:R-:W-:Y:S02]  /*228e0*/  IMAD.X R222, R222, 0x1, R153.reuse, P1 ;  /* 0x00000001dede7824 */ /* 0x100fe400008e0699 */
[----:B----4-:R-:W-:Y:S02]  /*228f0*/  IMAD.MOV.U32 R158, RZ, RZ, R156 ;  /* 0x000000ffff9e7224 */ /* 0x010fe400078e009c */
[----:B------:R-:W-:Y:S01]  /*22900*/  IMAD.X R5, R5, 0x1, R153, P2 ;  /* 0x0000000105057824 */ /* 0x000fe200010e0699 */
[----:B------:R-:W-:Y:S01]  /*22910*/  MOV R159, R222 ;  /* 0x000000de009f7202 */ /* 0x000fe20000000f00 */
[----:B------:R1:W-:Y:S04]  /*22920*/  STL [R1+0x2d4], R156 ;  /* 0x0002d49c01007387 */ /* 0x0003e80000100800 */
        /* <DEDUP_REMOVED lines=15> */
[----:B--2---:R-:W-:Y:S01]  /*22a20*/  IADD3 R7, P2, R7, R154, RZ ;  /* 0x0000009a07077210 */ /* 0x004fe20007f5e0ff */
[--C-:B---3--:R-:W-:Y:S02]  /*22a30*/  IMAD.X R150, R150, 0x1, R153.reuse, P1 ;  /* 0x0000000196967824 */ /* 0x108fe400008e0699 */
[----:B------:R-:W-:Y:S02]  /*22a40*/  IMAD.MOV.U32 R158, RZ, RZ, R0 ;  /* 0x000000ffff9e7224 */ /* 0x000fe400078e0000 */
        /* <DEDUP_REMOVED lines=10> */
[----:B---3--:R-:W3:Y:S04]  /*22af0*/  LDL.LU R7, [R1+0x258] ;  /* 0x0002580001077983 */ /* 0x008ee80000300800 */
[----:B------:R-:W3:Y:S04]  /*22b00*/  LDL.LU R157, [R1+0x298] ;  /* 0x00029800019d7983 */ /* 0x000ee80000300800 */
[----:B------:R1:W-:Y:S01]  /*22b10*/  LDGSTS.E [R122+0x60500], desc[UR60][R158.64], P0 ;  /* 0x605000009e7a7fae */ /* 0x0003e2000812187c */
[----:B----4-:R-:W-:-:S04]  /*22b20*/  IADD3 R4, P1, R4, R154, RZ ;  /* 0x0000009a04047210 */ /* 0x010fc80007f3e0ff */
[----:B------:R-:W-:Y:S02]  /*22b30*/  IADD3.X R156, R156, R153, RZ, P1, !PT ;  /* 0x000000999c9c7210 */ /* 0x000fe40000ffe4ff */
[----:B------:R-:W-:Y:S01]  /*22b40*/  IADD3 R5, P2, R5, R154, RZ ;  /* 0x0000009a05057210 */ /* 0x000fe20007f5e0ff */
[----:B------:R-:W-:Y:S01]  /*22b50*/  STL [R1+0x1dc], R4 ;  /* 0x0001dc0401007387 */ /* 0x000fe20000100800 */
[----:B-1----:R-:W-:Y:S02]  /*22b60*/  IMAD.MOV.U32 R158, RZ, RZ, R4 ;  /* 0x000000ffff9e7224 */ /* 0x002fe400078e0004 */
[----:B------:R-:W-:Y:S01]  /*22b70*/  IMAD.MOV.U32 R159, RZ, RZ, R156 ;  /* 0x000000ffff9f7224 */ /* 0x000fe200078e009c */
[----:B------:R1:W-:Y:S01]  /*22b80*/  STL [R1+0x1d8], R156 ;  /* 0x0001d89c01007387 */ /* 0x0003e20000100800 */
[----:B------:R-:W-:-:S03]  /*22b90*/  IMAD.X R222, R222, 0x1, R153, P2 ;  /* 0x00000001dede7824 */ /* 0x000fc600010e0699 */
[----:B------:R-:W-:Y:S04]  /*22ba0*/  STL [R1+0x21c], R5 ;  /* 0x00021c0501007387 */ /* 0x000fe80000100800 */
[----:B------:R4:W-:Y:S04]  /*22bb0*/  LDGSTS.E [R122+0x60900], desc[UR60][R158.64], P0 ;  /* 0x609000009e7a7fae */ /* 0x0009e8000812187c */
[----:B-1----:R-:W3:Y:S04]  /*22bc0*/  LDL.LU R156, [R1+0x2dc] ;  /* 0x0002dc00019c7983 */ /* 0x002ee80000300800 */
[----:B------:R1:W-:Y:S04]  /*22bd0*/  STL [R1+0x218], R222 ;  /* 0x000218de01007387 */ /* 0x0003e80000100800 */
[----:B------:R-:W3:Y:S01]  /*22be0*/  LDL.LU R4, [R1+0x31c] ;  /* 0x00031c0001047983 */ /* 0x000ee20000300800 */
[----:B----4-:R-:W-:Y:S01]  /*22bf0*/  MOV R159, R222 ;  /* 0x000000de009f7202 */ /* 0x010fe20000000f00 */
[----:B------:R-:W-:-:S02]  /*22c00*/  IMAD.MOV.U32 R158, RZ, RZ, R5 ;  /* 0x000000ffff9e7224 */ /* 0x000fc400078e0005 */
[----:B-1----:R-:W4:Y:S04]  /*22c10*/  LDL.LU R222, [R1+0x2d8] ;  /* 0x0002d80001de7983 */ /* 0x002f280000300800 */
        /* <DEDUP_REMOVED lines=8> */
[----:B------:R-:W-:Y:S01]  /*22ca0*/  IMAD.X R157, R157, 0x1, R153, P2 ;  /* 0x000000019d9d7824 */ /* 0x000fe200010e0699 */
[----:B------:R2:W-:Y:S04]  /*22cb0*/  STL [R1+0x258], R7 ;  /* 0x0002580701007387 */ /* 0x0005e80000100800 */
[----:B------:R3:W-:Y:S04]  /*22cc0*/  STL [R1+0x29c], R150 ;  /* 0x00029c9601007387 */ /* 0x0007e80000100800 */
[----:B------:R2:W-:Y:S04]  /*22cd0*/  LDGSTS.E [R122+0x61100], desc[UR60][R158.64], P0 ;  /* 0x611000009e7a7fae */ /* 0x0005e8000812187c */
[----:B-1----:R-:W4:Y:S04]  /*22ce0*/  LDL.LU R0, [R1+0x164] ;  /* 0x0001640001007983 */ /* 0x002f280000300800 */
[----:B------:R1:W-:Y:S01]  /*22cf0*/  STL [R1+0x298], R157 ;  /* 0x0002989d01007387 */ /* 0x0003e20000100800 */
[----:B--2---:R-:W-:Y:S01]  /*22d00*/  MOV R158, R150 ;  /* 0x00000096009e7202 */ /* 0x004fe20000000f00 */
[----:B------:R-:W-:-:S02]  /*22d10*/  IMAD.MOV.U32 R159, RZ, RZ, R157 ;  /* 0x000000ffff9f7224 */ /* 0x000fc400078e009d */
[----:B------:R-:W2:Y:S04]  /*22d20*/  LDL.LU R7, [R1+0x1a4] ;  /* 0x0001a40001077983 */ /* 0x000ea80000300800 */
[----:B---3--:R-:W3:Y:S01]  /*22d30*/  LDL.LU R150, [R1+0x160] ;  /* 0x0001600001967983 */ /* 0x008ee20000300800 */
[----:B------:R-:W-:-:S03]  /*22d40*/  IADD3 R156, P1, R156, R154, RZ ;  /* 0x0000009a9c9c7210 */ /* 0x000fc60007f3e0ff */
[----:B------:R4:W-:Y:S04]  /*22d50*/  LDGSTS.E [R122+0x61500], desc[UR60][R158.64], P0 ;  /* 0x615000009e7a7fae */ /* 0x0009e8000812187c */
[----:B-1----:R-:W3:Y:S01]  /*22d60*/  LDL.LU R157, [R1+0x1a0] ;  /* 0x0001a000019d7983 */ /* 0x002ee20000300800 */
[----:B------:R-:W-:Y:S01]  /*22d70*/  IADD3 R4, P2, R4, R154, RZ ;  /* 0x0000009a04047210 */ /* 0x000fe20007f5e0ff */
[--C-:B----4-:R-:W-:Y:S02]  /*22d80*/  IMAD.X R222, R222, 0x1, R153.reuse, P1 ;  /* 0x00000001dede7824 */ /* 0x110fe400008e0699 */
[----:B------:R-:W-:Y:S02]  /*22d90*/  IMAD.MOV.U32 R158, RZ, RZ, R156 ;  /* 0x000000ffff9e7224 */ /* 0x000fe400078e009c */
        /* <DEDUP_REMOVED lines=16> */
[-C--:B------:R-:W-:Y:S02]  /*22ea0*/  IADD3 R0, P1, R0, R154.reuse, RZ ;  /* 0x0000009a00007210 */ /* 0x080fe40007f3e0ff */
[----:B--2---:R-:W-:-:S03]  /*22eb0*/  IADD3 R7, P2, R7, R154, RZ ;  /* 0x0000009a07077210 */ /* 0x004fc60007f5e0ff */
[--C-:B---3--:R-:W-:Y:S01]  /*22ec0*/  IMAD.X R150, R150, 0x1, R153.reuse, P1 ;  /* 0x0000000196967824 */ /* 0x108fe200008e0699 */
[----:B------:R1:W-:Y:S01]  /*22ed0*/  STL [R1+0x164], R0 ;  /* 0x0001640001007387 */ /* 0x0003e20000100800 */
        /* <DEDUP_REMOVED lines=47> */
[----:B---3--:R-:W3:Y:S04]  /*231d0*/  LDL.LU R150, [R1+0x168] ;  /* 0x0001680001967983 */ /* 0x008ee80000300800 */
[----:B------:R4:W-:Y:S01]  /*231e0*/  LDGSTS.E [R122+0x61580], desc[UR60][R158.64], P0 ;  /* 0x615800009e7a7fae */ /* 0x0009e2000812187c */
[----:B------:R-:W-:-:S03]  /*231f0*/  IADD3 R156, P1, R156, R154, RZ ;  /* 0x0000009a9c9c7210 */ /* 0x000fc60007f3e0ff */
        /* <DEDUP_REMOVED lines=76> */
[----:B----4-:R-:W-:Y:S02]  /*236c0*/  IMAD.MOV.U32 R158, RZ, RZ, R156 ;  /* 0x000000ffff9e7224 */ /* 0x010fe400078e009c */
[--C-:B------:R-:W-:Y:S01]  /*236d0*/  IMAD.X R222, R222, 0x1, R153.reuse, P1 ;  /* 0x00000001dede7824 */ /* 0x100fe200008e0699 */
[----:B------:R1:W-:Y:S01]  /*236e0*/  STL [R1+0x2ec], R156 ;  /* 0x0002ec9c01007387 */ /* 0x0003e20000100800 */
[----:B------:R-:W-:-:S03]  /*236f0*/  IMAD.X R5, R5, 0x1, R153, P2 ;  /* 0x0000000105057824 */ /* 0x000fc600010e0699 */
[----:B------:R-:W-:Y:S01]  /*23700*/  MOV R159, R222 ;  /* 0x000000de009f7202 */ /* 0x000fe20000000f00 */
        /* <DEDUP_REMOVED lines=75> */
[----:B------:R-:W-:Y:S04]  /*23bc0*/  STL [R1+0x334], R4 ;  /* 0x0003340401007387 */ /* 0x000fe80000100800 */
        /* <DEDUP_REMOVED lines=19> */
[----:B------:R-:W-:Y:S04]  /*23d00*/  STL [R1+0x1bc], R7 ;  /* 0x0001bc0701007387 */ /* 0x000fe80000100800 */
[----:B------:R3:W-:Y:S04]  /*23d10*/  STL [R1+0x1b8], R157 ;  /* 0x0001b89d01007387 */ /* 0x0007e80000100800 */
[----:B-1----:R-:W4:Y:S04]  /*23d20*/  LDL.LU R0, [R1+0x27c] ;  /* 0x00027c0001007983 */ /* 0x002f280000300800 */
[----:B------:R1:W-:Y:S04]  /*23d30*/  LDGSTS.E [R122+0x60300], desc[UR60][R158.64], P0 ;  /* 0x603000009e7a7fae */ /* 0x0003e8000812187c */
[----:B--2---:R-:W2:Y:S01]  /*23d40*/  LDL.LU R150, [R1+0x2bc] ;  /* 0x0002bc0001967983 */ /* 0x004ea20000300800 */
[----:B-1----:R-:W-:-:S02]  /*23d50*/  IMAD.MOV.U32 R158, RZ, RZ, R7 ;  /* 0x000000ffff9e7224 */ /* 0x002fc400078e0007 */
[----:B------:R-:W-:Y:S02]  /*23d60*/  IMAD.MOV.U32 R159, RZ, RZ, R157 ;  /* 0x000000ffff9f7224 */ /* 0x000fe400078e009d */
        /* <DEDUP_REMOVED lines=16> */
[----:B----4-:R-:W-:-:S03]  /*23e70*/  MOV R159, R222 ;  /* 0x000000de009f7202 */ /* 0x010fc60000000f00 */
[----:B-1----:R-:W4:Y:S01]  /*23e80*/  LDL.LU R222, [R1+0x2f8] ;  /* 0x0002f80001de7983 */ /* 0x002f220000300800 */
[----:B------:R-:W-:-:S03]  /*23e90*/  IMAD.MOV.U32 R158, RZ, RZ, R4 ;  /* 0x000000ffff9e7224 */ /* 0x000fc600078e0004 */
[----:B------:R-:W4:Y:S04]  /*23ea0*/  LDL.LU R4, [R1+0x338] ;  /* 0x0003380001047983 */ /* 0x000f280000300800 */
[----:B------:R1:W-:Y:S01]  /*23eb0*/  LDGSTS.E [R122+0x60f00], desc[UR60][R158.64], P0 ;  /* 0x60f000009e7a7fae */ /* 0x0003e2000812187c */
[----:B------:R-:W-:-:S05]  /*23ec0*/  IADD3 R0, P1, R0, R154, RZ ;  /* 0x0000009a00007210 */ /* 0x000fca0007f3e0ff */
[----:B-1----:R-:W-:Y:S01]  /*23ed0*/  IMAD.MOV.U32 R158, RZ, RZ, R0 ;  /* 0x000000ffff9e7224 */ /* 0x002fe200078e0000 */
[----:B--2---:R-:W-:Y:S01]  /*23ee0*/  IADD3 R150, P2, R150, R154, RZ ;  /* 0x0000009a96967210 */ /* 0x004fe20007f5e0ff */
[----:B---3--:R-:W-:-:S04]  /*23ef0*/  IMAD.X R157, R157, 0x1, R153, P1 ;  /* 0x000000019d9d7824 */ /* 0x008fc800008e0699 */
[----:B------:R-:W-:Y:S02]  /*23f00*/  IMAD.MOV.U32 R159, RZ, RZ, R157 ;  /* 0x000000ffff9f7224 */ /* 0x000fe400078e009d */
[----:B------:R-:W-:-:S03]  /*23f10*/  IMAD.X R7, R7, 0x1, R153, P2 ;  /* 0x0000000107077824 */ /* 0x000fc600010e0699 */
[----:B------:R1:W-:Y:S04]  /*23f20*/  LDGSTS.E [R122+0x61300], desc[UR60][R158.64], P0 ;  /* 0x613000009e7a7fae */ /* 0x0003e8000812187c */
[----:B------:R-:W-:Y:S04]  /*23f30*/  STL [R1+0x27c], R0 ;  /* 0x00027c0001007387 */ /* 0x000fe80000100800 */
[----:B------:R2:W-:Y:S01]  /*23f40*/  STL [R1+0x278], R157 ;  /* 0x0002789d01007387 */ /* 0x0005e20000100800 */
[----:B-1----:R-:W-:Y:S01]  /*23f50*/  MOV R158, R150 ;  /* 0x00000096009e7202 */ /* 0x002fe20000000f00 */
[----:B------:R-:W-:-:S02]  /*23f60*/  IMAD.MOV.U32 R159, RZ, RZ, R7 ;  /* 0x000000ffff9f7224 */ /* 0x000fc400078e0007 */
[----:B------:R-:W-:Y:S04]  /*23f70*/  STL [R1+0x2bc], R150 ;  /* 0x0002bc9601007387 */ /* 0x000fe80000100800 */
[----:B--2---:R-:W2:Y:S04]  /*23f80*/  LDL.LU R157, [R1+0x184] ;  /* 0x00018400019d7983 */ /* 0x004ea80000300800 */
[----:B------:R1:W-:Y:S01]  /*23f90*/  LDGSTS.E [R122+0x61700], desc[UR60][R158.64], P0 ;  /* 0x617000009e7a7fae */ /* 0x0003e2000812187c */
[----:B------:R-:W-:-:S03]  /*23fa0*/  IADD3 R156, P1, R156, R154, RZ ;  /* 0x0000009a9c9c7210 */ /* 0x000fc60007f3e0ff */
[----:B------:R3:W-:Y:S02]  /*23fb0*/  STL [R1+0x2b8], R7 ;  /* 0x0002b80701007387 */ /* 0x0007e40000100800 */
[----:B-1----:R-:W-:Y:S02]  /*23fc0*/  IMAD.MOV.U32 R158, RZ, RZ, R156 ;  /* 0x000000ffff9e7224 */ /* 0x002fe400078e009c */
[----:B------:R-:W2:Y:S01]  /*23fd0*/  LDL.LU R0, [R1+0x1c4] ;  /* 0x0001c40001007983 */ /* 0x000ea20000300800 */
[----:B------:R-:W-:-:S03]  /*23fe0*/  IADD3 R5, P2, R5, R154, RZ ;  /* 0x0000009a05057210 */ /* 0x000fc60007f5e0ff */
[----:B---3--:R-:W5:Y:S01]  /*23ff0*/  LDL.LU R7, [R1+0x6ac] ;  /* 0x0006ac0001077983 */ /* 0x008f620000300800 */
[----:B----4-:R-:W-:-:S03]  /*24000*/  IMAD.X R222, R222, 0x1, R153, P1 ;  /* 0x00000001dede7824 */ /* 0x010fc600008e0699 */
[----:B------:R-:W3:Y:S02]  /*24010*/  LDL.LU R150, [R1+0x1c0] ;  /* 0x0001c00001967983 */ /* 0x000ee40000300800 */
[----:B------:R-:W-:Y:S01]  /*24020*/  MOV R159, R222 ;  /* 0x000000de009f7202 */ /* 0x000fe20000000f00 */
[----:B------:R-:W-:Y:S01]  /*24030*/  IMAD.X R4, R4, 0x1, R153, P2 ;  /* 0x0000000104047824 */ /* 0x000fe200010e0699 */
[----:B------:R1:W-:Y:S04]  /*24040*/  STL [R1+0x2fc], R156 ;  /* 0x0002fc9c01007387 */ /* 0x0003e80000100800 */
[----:B------:R4:W-:Y:S04]  /*24050*/  STL [R1+0x2f8], R222 ;  /* 0x0002f8de01007387 */ /* 0x0009e80000100800 */
[----:B------:R4:W-:Y:S04]  /*24060*/  LDGSTS.E [R122+0x61b00], desc[UR60][R158.64], P0 ;  /* 0x61b000009e7a7fae */ /* 0x0009e8000812187c */
[----:B------:R-:W-:Y:S04]  /*24070*/  STL [R1+0x33c], R5 ;  /* 0x00033c0501007387 */ /* 0x000fe80000100800 */
[----:B-1----:R-:W3:Y:S01]  /*24080*/  LDL.LU R156, [R1+0x204] ;  /* 0x00020400019c7983 */ /* 0x002ee20000300800 */
[----:B----4-:R-:W-:-:S02]  /*24090*/  IMAD.MOV.U32 R158, RZ, RZ, R5 ;  /* 0x000000ffff9e7224 */ /* 0x010fc400078e0005 */
[----:B------:R-:W-:Y:S01]  /*240a0*/  IMAD.MOV.U32 R159, RZ, RZ, R4 ;  /* 0x000000ffff9f7224 */ /* 0x000fe200078e0004 */
[----:B------:R1:W-:Y:S04]  /*240b0*/  STL [R1+0x338], R4 ;  /* 0x0003380401007387 */ /* 0x0003e80000100800 */
[----:B------:R-:W4:Y:S04]  /*240c0*/  LDL.LU R222, [R1+0x244] ;  /* 0x0002440001de7983 */ /* 0x000f280000300800 */
[----:B------:R1:W-:Y:S04]  /*240d0*/  LDGSTS.E [R122+0x61f00], desc[UR60][R158.64], P0 ;  /* 0x61f000009e7a7fae */ /* 0x0003e8000812187c */
[----:B-1----:R-:W5:Y:S04]  /*240e0*/  LDL.LU R4, [R1+0x6a8] ;  /* 0x0006a80001047983 */ /* 0x002f680000300800 */
[----:B------:R-:W4:Y:S04]  /*240f0*/  LDL.LU R5, [R1+0x240] ;  /* 0x0002400001057983 */ /* 0x000f280000300800 */
[----:B------:R-:W4:Y:S01]  /*24100*/  LDL.LU R159, [R1+0x180] ;  /* 0x00018000019f7983 */ /* 0x000f220000300800 */
[----:B------:R-:W-:-:S04]  /*24110*/  LOP3.LUT R158, R2, 0x70, RZ, 0x3c, !PT ;  /* 0x00000070029e7812 */ /* 0x000fc800078e3cff */
[----:B------:R-:W-:Y:S02]  /*24120*/  IADD3 R122, R158, UR5, RZ ;  /* 0x000000059e7a7c10 */ /* 0x000fe4000fffe0ff */
[----:B--2---:R-:W-:-:S05]  /*24130*/  IADD3 R157, P1, R157, R154, RZ ;  /* 0x0000009a9d9d7210 */ /* 0x004fca0007f3e0ff */
[----:B------:R-:W-:Y:S01]  /*24140*/  IMAD.MOV.U32 R158, RZ, RZ, R157 ;  /* 0x000000ffff9e7224 */ /* 0x000fe200078e009d */
[----:B------:R1:W-:Y:S01]  /*24150*/  STL [R1+0x184], R157 ;  /* 0x0001849d01007387 */ /* 0x0003e20000100800 */
[----:B------:R-:W-:-:S05]  /*24160*/  IADD3 R0, P2, R0, R154, RZ ;  /* 0x0000009a00007210 */ /* 0x000fca0007f5e0ff */
[--C-:B---3--:R-:W-:Y:S02]  /*24170*/  IMAD.X R150, R150, 0x1, R153.reuse, P2 ;  /* 0x0000000196967824 */ /* 0x108fe400010e0699 */
[----:B----4-:R-:W-:-:S05]  /*24180*/  IMAD.X R159, R159, 0x1, R153, P1 ;  /* 0x000000019f9f7824 */ /* 0x010fca00008e0699 */
[----:B------:R2:W-:Y:S04]  /*24190*/  STL [R1+0x180], R159 ;  /* 0x0001809f01007387 */ /* 0x0005e80000100800 */
[----:B------:R3:W-:Y:S04]  /*241a0*/  LDGSTS.E [R122+0x60380], desc[UR60][R158.64], P0 ;  /* 0x603800009e7a7fae */ /* 0x0007e8000812187c */
[----:B------:R-:W-:Y:S04]  /*241b0*/  STL [R1+0x1c4], R0 ;  /* 0x0001c40001007387 */ /* 0x000fe80000100800 */
[----:B------:R4:W-:Y:S01]  /*241c0*/  STL [R1+0x1c0], R150 ;  /* 0x0001c09601007387 */ /* 0x0009e20000100800 */
[----:B---3--:R-:W-:-:S03]  /*241d0*/  IMAD.MOV.U32 R158, RZ, RZ, R0 ;  /* 0x000000ffff9e7224 */ /* 0x008fc600078e0000 */
[----:B-1----:R-:W3:Y:S01]  /*241e0*/  LDL.LU R157, [R1+0x2c4] ;  /* 0x0002c400019d7983 */ /* 0x002ee20000300800 */
[----:B--2---:R-:W-:-:S03]  /*241f0*/  IMAD.MOV.U32 R159, RZ, RZ, R150 ;  /* 0x000000ffff9f7224 */ /* 0x004fc600078e0096 */
[----:B----4-:R-:W2:Y:S04]  /*24200*/  LDL.LU R150, [R1+0x2c0] ;  /* 0x0002c00001967983 */ /* 0x010ea80000300800 */
[----:B------:R-:W4:Y:S04]  /*24210*/  LDL.LU R0, [R1+0x344] ;  /* 0x0003440001007983 */ /* 0x000f280000300800 */
[----:B------:R1:W-:Y:S04]  /*24220*/  LDGSTS.E [R122+0x60780], desc[UR60][R158.64], P0 ;  /* 0x607800009e7a7fae */ /* 0x0003e8000812187c */
[----:B------:R-:W3:Y:S01]  /*24230*/  LDL.LU R159, [R1+0x200] ;  /* 0x00020000019f7983 */ /* 0x000ee20000300800 */
[----:B------:R-:W-:-:S02]  /*24240*/  IADD3 R156, P1, R156, R154, RZ ;  /* 0x0000009a9c9c7210 */ /* 0x000fc40007f3e0ff */
[----:B------:R-:W-:-:S03]  /*24250*/  IADD3 R222, P2, R222, R154, RZ ;  /* 0x0000009adede7210 */ /* 0x000fc60007f5e0ff */
[----:B-1----:R-:W-:Y:S01]  /*24260*/  IMAD.MOV.U32 R158, RZ, RZ, R156 ;  /* 0x000000ffff9e7224 */ /* 0x002fe200078e009c */
[----:B------:R-:W-:Y:S01]  /*24270*/  IADD3.X R5, R5, R153, RZ, P2, !PT ;  /* 0x0000009905057210 */ /* 0x000fe200017fe4ff */
[----:B------:R1:W-:Y:S01]  /*24280*/  STL [R1+0x204], R156 ;  /* 0x0002049c01007387 */ /* 0x0003e20000100800 */
[----:B---3--:R-:W-:-:S05]  /*24290*/  IMAD.X R159, R159, 0x1, R153, P1 ;  /* 0x000000019f9f7824 */ /* 0x008fca00008e0699 */
[----:B------:R3:W-:Y:S04]  /*242a0*/  STL [R1+0x200], R159 ;  /* 0x0002009f01007387 */ /* 0x0007e80000100800 */
[----:B------:R2:W-:Y:S04]  /*242b0*/  LDGSTS.E [R122+0x60b80], desc[UR60][R158.64], P0 ;  /* 0x60b800009e7a7fae */ /* 0x0005e8000812187c */
[----:B------:R-:W-:Y:S04]  /*242c0*/  STL [R1+0x244], R222 ;  /* 0x000244de01007387 */ /* 0x000fe80000100800 */
[----:B-1----:R-:W4:Y:S01]  /*242d0*/  LDL.LU R156, [R1+0x340] ;  /* 0x00034000019c7983 */ /* 0x002f220000300800 */
[----:B--2---:R-:W-:-:S02]  /*242e0*/  IMAD.MOV.U32 R158, RZ, RZ, R222 ;  /* 0x000000ffff9e7224 */ /* 0x004fc400078e00de */
[----:B---3--:R-:W-:Y:S01]  /*242f0*/  IMAD.MOV.U32 R159, RZ, RZ, R5 ;  /* 0x000000ffff9f7224 */ /* 0x008fe200078e0005 */
[----:B------:R1:W-:Y:S04]  /*24300*/  STL [R1+0x240], R5 ;  /* 0x0002400501007387 */ /* 0x0003e80000100800 */
[----:B------:R2:W-:Y:S04]  /*24310*/  LDGSTS.E [R122+0x60f80], desc[UR60][R158.64], P0 ;  /* 0x60f800009e7a7fae */ /* 0x0005e8000812187c */
[----:B-1----:R-:W5:Y:S04]  /*24320*/  LDL.LU R5, [R1+0x6a4] ;  /* 0x0006a40001057983 */ /* 0x002f680000300800 */
[----:B------:R-:W3:Y:S04]  /*24330*/  LDL R222, [R1+0x34c] ;  /* 0x00034c0001de7983 */ /* 0x000ee80000100800 */
[----:B------:R-:W4:Y:S04]  /*24340*/  LDL.LU R158, [R1+0x280] ;  /* 0x00028000019e7983 */ /* 0x000f280000300800 */
[----:B------:R-:W2:Y:S01]  /*24350*/  LDL.LU R159, [R1+0x284] ;  /* 0x00028400019f7983 */ /* 0x000ea20000300800 */
[----:B------:R-:W-:-:S04]  /*24360*/  IADD3 R157, P2, R157, R154, RZ ;  /* 0x0000009a9d9d7210 */ /* 0x000fc80007f5e0ff */
[----:B------:R-:W-:Y:S02]  /*24370*/  IADD3.X R150, R150, R153, RZ, P2, !PT ;  /* 0x0000009996967210 */ /* 0x000fe400017fe4ff */
[----:B--2---:R-:W-:-:S05]  /*24380*/  IADD3 R159, P1, R159, R154, RZ ;  /* 0x0000009a9f9f7210 */ /* 0x004fca0007f3e0ff */
[----:B----4-:R-:W-:Y:S01]  /*24390*/  IMAD.X R158, R158, 0x1, R153, P1 ;  /* 0x000000019e9e7824 */ /* 0x010fe200008e0699 */
[----:B------:R1:W-:Y:S04]  /*243a0*/  STL [R1+0x284], R159 ;  /* 0x0002849f01007387 */ /* 0x0003e80000100800 */
[----:B------:R2:W-:Y:S01]  /*243b0*/  STL [R1+0x280], R158 ;  /* 0x0002809e01007387 */ /* 0x0005e20000100800 */
[----:B-1----:R-:W-:-:S04]  /*243c0*/  LOP3.LUT R159, R159, R158, RZ, 0x3c, !PT ;  /* 0x0000009e9f9f7212 */ /* 0x002fc800078e3cff */
[----:B--2---:R-:W-:-:S04]  /*243d0*/  LOP3.LUT R158, R159, R158, RZ, 0x3c, !PT ;  /* 0x0000009e9f9e7212 */ /* 0x004fc800078e3cff */
[----:B------:R-:W-:Y:S01]  /*243e0*/  LOP3.LUT R159, R159, R158, RZ, 0x3c, !PT ;  /* 0x0000009e9f9f7212 */ /* 0x000fe200078e3cff */
[----:B------:R-:W-:Y:S04]  /*243f0*/  STL [R1+0x2c4], R157 ;  /* 0x0002c49d01007387 */ /* 0x000fe80000100800 */
[----:B------:R1:W-:Y:S04]  /*24400*/  LDGSTS.E [R122+0x61380], desc[UR60][R158.64], P0 ;  /* 0x613800009e7a7fae */ /* 0x0003e8000812187c */
[----:B------:R2:W-:Y:S01]  /*24410*/  STL [R1+0x2c0], R150 ;  /* 0x0002c09601007387 */ /* 0x0005e20000100800 */
[----:B-1----:R-:W-:-:S02]  /*24420*/  IMAD.MOV.U32 R158, RZ, RZ, R157 ;  /* 0x000000ffff9e7224 */ /* 0x002fc400078e009d */
[----:B------:R-:W-:Y:S02]  /*24430*/  IMAD.MOV.U32 R159, RZ, RZ, R150 ;  /* 0x000000ffff9f7224 */ /* 0x000fe400078e0096 */
[----:B--2---:R-:W2:Y:S04]  /*24440*/  LDL.LU R150, [R1+0x6a0] ;  /* 0x0006a00001967983 */ /* 0x004ea80000300800 */
[----:B------:R-:W5:Y:S04]  /*24450*/  LDL.LU R157, [R1+0x69c] ;  /* 0x00069c00019d7983 */ /* 0x000f680000300800 */
[----:B------:R1:W-:Y:S04]  /*24460*/  LDGSTS.E [R122+0x61780], desc[UR60][R158.64], P0 ;  /* 0x617800009e7a7fae */ /* 0x0003e8000812187c */
[----:B------:R-:W4:Y:S04]  /*24470*/  LDL.LU R158, [R1+0x300] ;  /* 0x00030000019e7983 */ /* 0x000f280000300800 */
[----:B------:R-:W1:Y:S01]  /*24480*/  LDL.LU R159, [R1+0x304] ;  /* 0x00030400019f7983 */ /* 0x000e620000300800 */
[----:B------:R-:W-:-:S05]  /*24490*/  IADD3 R0, P2, R0, R154, RZ ;  /* 0x0000009a00007210 */ /* 0x000fca0007f5e0ff */
[----:B------:R-:W-:Y:S01]  /*244a0*/  IMAD.X R156, R156, 0x1, R153, P2 ;  /* 0x000000019c9c7824 */ /* 0x000fe200010e0699 */
[----:B-1----:R-:W-:-:S05]  /*244b0*/  IADD3 R159, P1, R159, R154, RZ ;  /* 0x0000009a9f9f7210 */ /* 0x002fca0007f3e0ff */
[----:B----4-:R-:W-:Y:S01]  /*244c0*/  IMAD.X R158, R158, 0x1, R153, P1 ;  /* 0x000000019e9e7824 */ /* 0x010fe200008e0699 */
[----:B------:R1:W-:Y:S04]  /*244d0*/  STL [R1+0x304], R159 ;  /* 0x0003049f01007387 */ /* 0x0003e80000100800 */
[----:B------:R4:W-:Y:S01]  /*244e0*/  STL [R1+0x300], R158 ;  /* 0x0003009e01007387 */ /* 0x0009e20000100800 */
[----:B-1----:R-:W-:-:S04]  /*244f0*/  LOP3.LUT R159, R159, R158, RZ, 0x3c, !PT ;  /* 0x0000009e9f9f7212 */ /* 0x002fc800078e3cff */
[----:B----4-:R-:W-:-:S04]  /*24500*/  LOP3.LUT R158, R159, R158, RZ, 0x3c, !PT ;  /* 0x0000009e9f9e7212 */ /* 0x010fc800078e3cff */
[----:B------:R-:W-:Y:S01]  /*24510*/  LOP3.LUT R159, R159, R158, RZ, 0x3c, !PT ;  /* 0x0000009e9f9f7212 */ /* 0x000fe200078e3cff */
[----:B------:R-:W-:Y:S04]  /*24520*/  STL [R1+0x344], R0 ;  /* 0x0003440001007387 */ /* 0x000fe80000100800 */
[----:B------:R1:W-:Y:S04]  /*24530*/  LDGSTS.E [R122+0x61b80], desc[UR60][R158.64], P0 ;  /* 0x61b800009e7a7fae */ /* 0x0003e8000812187c */
[----:B------:R4:W-:Y:S01]  /*24540*/  STL [R1+0x340], R156 ;  /* 0x0003409c01007387 */ /* 0x0009e20000100800 */
[----:B-1----:R-:W-:Y:S01]  /*24550*/  IMAD.MOV.U32 R159, RZ, RZ, R156 ;  /* 0x000000ffff9f7224 */ /* 0x002fe200078e009c */
[----:B------:R-:W-:-:S02]  /*24560*/  MOV R158, R0 ;  /* 0x00000000009e7202 */ /* 0x000fc40000000f00 */
[----:B----4-:R-:W5:Y:S04]  /*24570*/  LDL.LU R156, [R1+0x698] ;  /* 0x00069800019c7983 */ /* 0x010f680000300800 */
[----:B------:R-:W5:Y:S01]  /*24580*/  LDL.LU R0, [R1+0x694] ;  /* 0x0006940001007983 */ /* 0x000f620000300800 */
[----:B--2---:R-:W-:-:S03]  /*24590*/  VIADD R150, R150, 0x1 ;  /* 0x0000000196967836 */ /* 0x004fc60000000000 */
[----:B------:R1:W-:Y:S02]  /*245a0*/  LDGSTS.E [R122+0x61f80], desc[UR60][R158.64], P0 ;  /* 0x61f800009e7a7fae */ /* 0x0003e4000812187c */
[----:B---3--:R-:W-:Y:S02]  /*245b0*/  ISETP.NE.U32.AND P0, PT, R150, R222, PT ;  /* 0x000000de9600720c */ /* 0x008fe40003f05070 */
[----:B------:R-:W0:Y:S01]  /*245c0*/  LDGDEPBAR ;  /* 0x00000000000079af */ /* 0x000e220000000000 */
[----:B-1----:R-:W-:-:S10]  /*245d0*/  IMAD.U32 R122, RZ, RZ, UR4 ;  /* 0x00000004ff7a7e24 */ /* 0x002fd4000f8e00ff */
[----:B------:R-:W-:Y:S05]  /*245e0*/  @P0 BRA `(.L_x_1) ;  /* 0xffffff8000140947 */ /* 0x000fea000383ffff */
.L_x_0:
[----:B------:R-:W2:Y:S01]  /*245f0*/  LDL.LU R154, [R1+0x350] ;  /* 0x00035000019a7983 */ /* 0x000ea20000300800 */
[----:B-----5:R-:W1:Y:S01]  /*24600*/  S2R R4, SR_TID.X ;  /* 0x0000000000047919 */ /* 0x020e620000002100 */
[----:B------:R-:W-:Y:S02]  /*24610*/  WARPGROUP.DEPBAR.LE gsb0, 0x0 ;  /* 0x00008000000079c5 */ /* 0x000fe40000010000 */
[----:B------:R-:W-:-:S04]  /*24620*/  DEPBAR.LE SB0, 0x0 ;  /* 0x000080000000791a */ /* 0x000fc80000000000 */
[----:B------:R-:W3:Y:S01]  /*24630*/  LDL.LU R150, [R1+0x630] ;  /* 0x0006300001967983 */ /* 0x000ee20000300800 */
[----:B------:R-:W-:Y:S01]  /*24640*/  ULDC UR5, c[0x0][0x248] ;  /* 0x0000920000057ab9 */ /* 0x000fe20000000800 */
[----:B------:R-:W-:Y:S02]  /*24650*/  ULDC.64 UR6, c[0x0][0x220] ;  /* 0x0000880000067ab9 */ /* 0x000fe40000000a00 */
[----:B------:R-:W4:Y:S04]  /*24660*/  LDL.LU R159, [R1+0x62c] ;  /* 0x00062c00019f7983 */ /* 0x000f280000300800 */
[----:B------:R-:W3:Y:S04]  /*24670*/  LDL.LU R122, [R1+0x628] ;  /* 0x00062800017a7983 */ /* 0x000ee80000300800 */
[----:B------:R-:W3:Y:S04]  /*24680*/  LDL.LU R222, [R1+0x624] ;  /* 0x0006240001de7983 */ /* 0x000ee80000300800 */
[----:B------:R-:W4:Y:S01]  /*24690*/  LDL.LU R158, [R1+0x578] ;  /* 0x00057800019e7983 */ /* 0x000f220000300800 */
[----:B------:R-:W-:Y:S01]  /*246a0*/  IMAD.MOV.U32 R6, RZ, RZ, R24 ;  /* 0x000000ffff067224 */ /* 0x000fe200078e0018 */
[----:B------:R-:W-:Y:S01]  /*246b0*/  MOV R7, R26 ;  /* 0x0000001a00077202 */ /* 0x000fe20000000f00 */
[----:B------:R-:W-:Y:S01]  /*246c0*/  IMAD.MOV.U32 R8, RZ, RZ, R57 ;  /* 0x000000ffff087224 */ /* 0x000fe200078e0039 */
[----:B------:R-:W-:Y:S01]  /*246d0*/  MOV R13, R63 ;  /* 0x0000003f000d7202 */ /* 0x000fe20000000f00 */
[----:B------:R-:W-:Y:S01]  /*246e0*/  IMAD.MOV.U32 R9, RZ, RZ, R59 ;  /* 0x000000ffff097224 */ /* 0x000fe200078e003b */
[----:B------:R-:W-:Y:S01]  /*246f0*/  MOV R23, R35 ;  /* 0x0000002300177202 */ /* 0x000fe20000000f00 */
[----:B------:R-:W-:Y:S01]  /*24700*/  IMAD.MOV.U32 R10, RZ, RZ, R25 ;  /* 0x000000ffff0a7224 */ /* 0x000fe200078e0019 */
[----:B------:R-:W3:Y:S01]  /*24710*/  LDL.LU R92, [R1+0x674] ;  /* 0x00067400015c7983 */ /* 0x000ee20000300800 */
[C---:B-1----:R-:W-:Y:S01]  /*24720*/  IMAD.SHL.U32 R2, R4.reuse, 0x10, RZ ;  /* 0x0000001004027824 */ /* 0x042fe200078e00ff */
[C---:B------:R-:W-:Y:S01]  /*24730*/  SHF.L.U32 R3, R4.reuse, 0x6, RZ ;  /* 0x0000000604037819 */ /* 0x040fe200000006ff */
[----:B------:R-:W-:Y:S01]  /*24740*/  IMAD.MOV.U32 R11, RZ, RZ, R27 ;  /* 0x000000ffff0b7224 */ /* 0x000fe200078e001b */
[----:B------:R-:W-:Y:S01]  /*24750*/  LOP3.LUT R5, R4, 0x60, RZ, 0xc0, !PT ;  /* 0x0000006004057812 */ /* 0x000fe200078ec0ff */
[----:B------:R-:W-:Y:S01]  /*24760*/  IMAD.MOV.U32 R4, RZ, RZ, R56 ;  /* 0x000000ffff047224 */ /* 0x000fe200078e0038 */
[----:B------:R-:W-:Y:S01]  /*24770*/  LOP3.LUT R2, R2, 0xf0, RZ, 0xc0, !PT ;  /* 0x000000f002027812 */ /* 0x000fe200078ec0ff */
[----:B------:R-:W-:Y:S01]  /*24780*/  IMAD.MOV.U32 R12, RZ, RZ, R61 ;  /* 0x000000ffff0c7224 */ /* 0x000fe200078e003d */
[----:B------:R-:W-:Y:S01]  /*24790*/  LOP3.LUT R3, R3, 0x400, RZ, 0xc0, !PT ;  /* 0x0000040003037812 */ /* 0x000fe200078ec0ff */
[----:B------:R-:W-:Y:S01]  /*247a0*/  IMAD.MOV.U32 R14, RZ, RZ, R29 ;  /* 0x000000ffff0e7224 */ /* 0x000fe200078e001d */
[----:B------:R-:W3:Y:S01]  /*247b0*/  LDL.LU R91, [R1+0x670] ;  /* 0x00067000015b7983 */ /* 0x000ee20000300800 */
[----:B------:R-:W-:Y:S01]  /*247c0*/  IMAD.MOV.U32 R15, RZ, RZ, R31 ;  /* 0x000000ffff0f7224 */ /* 0x000fe200078e001f */
[----:B------:R-:W-:Y:S01]  /*247d0*/  MOV R61, R83 ;  /* 0x00000053003d7202 */ /* 0x000fe20000000f00 */
[----:B------:R-:W-:Y:S01]  /*247e0*/  IMAD.MOV.U32 R20, RZ, RZ, R65 ;  /* 0x000000ffff147224 */ /* 0x000fe200078e0041 */
[----:B------:R-:W3:Y:S01]  /*247f0*/  LDL.LU R90, [R1+0x66c] ;  /* 0x00066c00015a7983 */ /* 0x000ee20000300800 */
[----:B------:R-:W-:-:S02]  /*24800*/  IMAD.MOV.U32 R21, RZ, RZ, R67 ;  /* 0x000000ffff157224 */ /* 0x000fc400078e0043 */
[----:B------:R-:W-:Y:S01]  /*24810*/  IMAD.MOV.U32 R22, RZ, RZ, R33 ;  /* 0x000000ffff167224 */ /* 0x000fe200078e0021 */
[----:B------:R-:W3:Y:S01]  /*24820*/  LDL.LU R89, [R1+0x668] ;  /* 0x0006680001597983 */ /* 0x000ee20000300800 */
[----:B------:R-:W-:Y:S02]  /*24830*/  IMAD.MOV.U32 R29, RZ, RZ, R71 ;  /* 0x000000ffff1d7224 */ /* 0x000fe400078e0047 */
[----:B------:R-:W-:Y:S01]  /*24840*/  IMAD.MOV.U32 R31, RZ, RZ, R39 ;  /* 0x000000ffff1f7224 */ /* 0x000fe200078e0027 */
[----:B------:R-:W3:Y:S01]  /*24850*/  LDL.LU R93, [R1+0x664] ;  /* 0x00066400015d7983 */ /* 0x000ee20000300800 */
[----:B------:R-:W-:Y:S02]  /*24860*/  IMAD.MOV.U32 R39, RZ, RZ, R43 ;  /* 0x000000ffff277224 */ /* 0x000fe400078e002b */
[----:B------:R-:W-:Y:S01]  /*24870*/  IMAD.MOV.U32 R59, RZ, RZ, R47 ;  /* 0x000000ffff3b7224 */ /* 0x000fe200078e002f */
[----:B------:R-:W3:Y:S01]  /*24880*/  LDL.LU R88, [R1+0x660] ;  /* 0x0006600001587983 */ /* 0x000ee20000300800 */
[----:B------:R-:W-:-:S02]  /*24890*/  IMAD.MOV.U32 R56, RZ, RZ, R77 ;  /* 0x000000ffff387224 */ /* 0x000fc400078e004d */
[----:B------:R-:W-:Y:S02]  /*248a0*/  IMAD.MOV.U32 R57, RZ, RZ, R79 ;  /* 0x000000ffff397224 */ /* 0x000fe400078e004f */
[----:B------:R-:W-:Y:S01]  /*248b0*/  IMAD.MOV.U32 R63, RZ, RZ, R51 ;  /* 0x000000ffff3f7224 */ /* 0x000fe200078e0033 */
[----:B------:R-:W-:Y:S01]  /*248c0*/  BAR.SYNC.DEFER_BLOCKING 0x0 ;  /* 0x0000000000007b1d */ /* 0x000fe20000010000 */
[----:B--2---:R-:W-:-:S13]  /*248d0*/  R2UR UR4, R154 ;  /* 0x000000009a0472ca */ /* 0x004fda00000e0000 */
[----:B------:R-:W-:-:S05]  /*248e0*/  IADD3 R2, R3, UR4, R2 ;  /* 0x0000000403027c10 */ /* 0x000fca000fffe002 */
[----:B------:R-:W-:Y:S02]  /*248f0*/  IMAD R2, R5, 0x8, R2 ;  /* 0x0000000805027824 */ /* 0x000fe400078e0202 */
[----:B------:R-:W-:Y:S02]  /*24900*/  IMAD.MOV.U32 R5, RZ, RZ, R58 ;  /* 0x000000ffff057224 */ /* 0x000fe400078e003a */
[----:B------:R-:W-:-:S03]  /*24910*/  IMAD.MOV.U32 R58, RZ, RZ, R45 ;  /* 0x000000ffff3a7224 */ /* 0x000fc600078e002d */
[----:B------:R-:W-:Y:S01]  /*24920*/  STSM.16.M88.4 [R2], R4 ;  /* 0x0000000402007844 */ /* 0x000fe20000000200 */
[----:B------:R-:W-:Y:S01]  /*24930*/  BAR.SYNC.DEFER_BLOCKING 0x0 ;  /* 0x0000000000007b1d */ /* 0x000fe20000010000 */
[----:B----4-:R-:W-:-:S04]  /*24940*/  ISETP.GE.AND P0, PT, R158, R156, PT ;  /* 0x0000009c9e00720c */ /* 0x010fc80003f06270 */
[-C--:B------:R-:W-:Y:S02]  /*24950*/  ISETP.LT.AND P1, PT, R159, R157.reuse, !P0 ;  /* 0x0000009d9f00720c */ /* 0x080fe40004721270 */
[-C--:B------:R-:W-:Y:S01]  /*24960*/  ISETP.LT.AND P3, PT, R0, R157.reuse, !P0 ;  /* 0x0000009d0000720c */ /* 0x080fe20004761270 */
[----:B------:R-:W1:Y:S01]  /*24970*/  S2R R159, SR_TID.X ;  /* 0x00000000009f7919 */ /* 0x000e620000002100 */
[-C--:B---3--:R-:W-:Y:S02]  /*24980*/  ISETP.LT.AND P2, PT, R150, R157.reuse, !P0 ;  /* 0x0000009d9600720c */ /* 0x088fe40004741270 */
[-C--:B------:R-:W-:Y:S02]  /*24990*/  ISETP.LT.AND P5, PT, R122, R157.reuse, !P0 ;  /* 0x0000009d7a00720c */ /* 0x080fe400047a1270 */
[----:B------:R-:W-:Y:S02]  /*249a0*/  ISETP.LT.AND P4, PT, R222, R157, !P0 ;  /* 0x0000009dde00720c */ /* 0x000fe40004781270 */
[----:B-1----:R-:W-:-:S04]  /*249b0*/  LOP3.LUT R159, R159, 0x7f, RZ, 0xc0, !PT ;  /* 0x0000007f9f9f7812 */ /* 0x002fc800078ec0ff */
[----:B------:R-:W-:Y:S01]  /*249c0*/  LEA R3, R159, UR4, 0x4 ;  /* 0x000000049f037c11 */ /* 0x000fe2000f8e20ff */
[----:B------:R-:W-:-:S04]  /*249d0*/  ULDC UR4, c[0x0][0x244] ;  /* 0x0000910000047ab9 */ /* 0x000fc80000000800 */
[----:B------:R-:W1:Y:S01]  /*249e0*/  LDS.128 R4, [R3] ;  /* 0x0000000003047984 */ /* 0x000e620000000c00 */
[----:B------:R-:W-:Y:S06]  /*249f0*/  BAR.SYNC.DEFER_BLOCKING 0x0 ;  /* 0x0000000000007b1d */ /* 0x000fec0000010000 */
[----:B------:R2:W-:Y:S02]  /*24a00*/  STSM.16.M88.4 [R2], R8 ;  /* 0x0000000802007844 */ /* 0x0005e40000000200 */
[----:B------:R-:W-:Y:S01]  /*24a10*/  BAR.SYNC.DEFER_BLOCKING 0x0 ;  /* 0x0000000000007b1d */ /* 0x000fe20000010000 */
[----:B--2---:R-:W-:Y:S01]  /*24a20*/  MOV R8, R60 ;  /* 0x0000003c00087202 */ /* 0x004fe20000000f00 */
[----:B------:R-:W-:-:S02]  /*24a30*/  IMAD.MOV.U32 R9, RZ, RZ, R62 ;  /* 0x000000ffff097224 */ /* 0x000fc400078e003e */
[----:B------:R-:W-:Y:S01]  /*24a40*/  IMAD.MOV.U32 R10, RZ, RZ, R28 ;  /* 0x000000ffff0a7224 */ /* 0x000fe200078e001c */
[----:B------:R-:W-:Y:S01]  /*24a50*/  MOV R28, R69 ;  /* 0x00000045001c7202 */ /* 0x000fe20000000f00 */
[----:B------:R-:W-:Y:S02]  /*24a60*/  IMAD.MOV.U32 R11, RZ, RZ, R30 ;  /* 0x000000ffff0b7224 */ /* 0x000fe400078e001e */
[----:B------:R-:W-:Y:S02]  /*24a70*/  IMAD.MOV.U32 R30, RZ, RZ, R37 ;  /* 0x000000ffff1e7224 */ /* 0x000fe400078e0025 */
[----:B------:R-:W-:Y:S02]  /*24a80*/  IMAD.MOV.U32 R37, RZ, RZ, R75 ;  /* 0x000000ffff257224 */ /* 0x000fe400078e004b */
[----:B------:R-:W-:Y:S01]  /*24a90*/  IMAD.MOV.U32 R62, RZ, RZ, R49 ;  /* 0x000000ffff3e7224 */ /* 0x000fe200078e0031 */
[----:B------:R-:W2:Y:S01]  /*24aa0*/  LDS.128 R16, [R3] ;  /* 0x0000000003107984 */ /* 0x000ea20000000c00 */
[----:B------:R-:W-:Y:S01]  /*24ab0*/  IMAD.MOV.U32 R60, RZ, RZ, R81 ;  /* 0x000000ffff3c7224 */ /* 0x000fe200078e0051 */
[----:B------:R-:W-:Y:S06]  /*24ac0*/  BAR.SYNC.DEFER_BLOCKING 0x0 ;  /* 0x0000000000007b1d */ /* 0x000fec0000010000 */
[----:B------:R-:W-:Y:S02]  /*24ad0*/  STSM.16.M88.4 [R2], R8 ;  /* 0x0000000802007844 */ /* 0x000fe40000000200 */
[----:B------:R-:W-:Y:S06]  /*24ae0*/  BAR.SYNC.DEFER_BLOCKING 0x0 ;  /* 0x0000000000007b1d */ /* 0x000fec0000010000 */
[----:B------:R-:W3:Y:S02]  /*24af0*/  LDS.128 R8, [R3] ;  /* 0x0000000003087984 */ /* 0x000ee40000000c00 */
[----:B------:R-:W-:Y:S06]  /*24b00*/  BAR.SYNC.DEFER_BLOCKING 0x0 ;  /* 0x0000000000007b1d */ /* 0x000fec0000010000 */
[----:B------:R4:W-:Y:S02]  /*24b10*/  STSM.16.M88.4 [R2], R12 ;  /* 0x0000000c02007844 */ /* 0x0009e40000000200 */
[----:B------:R-:W-:Y:S01]  /*24b20*/  BAR.SYNC.DEFER_BLOCKING 0x0 ;  /* 0x0000000000007b1d */ /* 0x000fe20000010000 */
[----:B----4-:R-:W-:Y:S01]  /*24b30*/  IMAD.MOV.U32 R12, RZ, RZ, R64 ;  /* 0x000000ffff0c7224 */ /* 0x010fe200078e0040 */
[----:B------:R-:W-:Y:S01]  /*24b40*/  MOV R14, R32 ;  /* 0x00000020000e7202 */ /* 0x000fe20000000f00 */
[----:B------:R-:W-:-:S02]  /*24b50*/  IMAD.MOV.U32 R13, RZ, RZ, R66 ;  /* 0x000000ffff0d7224 */ /* 0x000fc400078e0042 */
[----:B------:R-:W-:Y:S01]  /*24b60*/  IMAD.MOV.U32 R15, RZ, RZ, R34 ;  /* 0x000000ffff0f7224 */ /* 0x000fe200078e0022 */
[----:B------:R-:W4:Y:S02]  /*24b70*/  LDS.128 R24, [R3] ;  /* 0x0000000003187984 */ /* 0x000f240000000c00 */
[----:B------:R-:W-:Y:S06]  /*24b80*/  BAR.SYNC.DEFER_BLOCKING 0x0 ;  /* 0x0000000000007b1d */ /* 0x000fec0000010000 */
[----:B------:R-:W-:Y:S02]  /*24b90*/  STSM.16.M88.4 [R2], R12 ;  /* 0x0000000c02007844 */ /* 0x000fe40000000200 */
[----:B------:R-:W-:Y:S06]  /*24ba0*/  BAR.SYNC.DEFER_BLOCKING 0x0 ;  /* 0x0000000000007b1d */ /* 0x000fec0000010000 */
[----:B------:R-:W4:Y:S02]  /*24bb0*/  LDS.128 R12, [R3] ;  /* 0x00000000030c7984 */ /* 0x000f240000000c00 */
[----:B------:R-:W-:Y:S06]  /*24bc0*/  BAR.SYNC.DEFER_BLOCKING 0x0 ;  /* 0x0000000000007b1d */ /* 0x000fec0000010000 */
[----:B------:R1:W-:Y:S02]  /*24bd0*/  STSM.16.M88.4 [R2], R20 ;  /* 0x0000001402007844 */ /* 0x0003e40000000200 */
[----:B------:R-:W-:Y:S01]  /*24be0*/  BAR.SYNC.DEFER_BLOCKING 0x0 ;  /* 0x0000000000007b1d */ /* 0x000fe20000010000 */
[----:B-1----:R-:W-:-:S02]  /*24bf0*/  IMAD.MOV.U32 R20, RZ, RZ, R68 ;  /* 0x000000ffff147224 */ /* 0x002fc400078e0044 */
[----:B------:R-:W-:Y:S02]  /*24c00*/  IMAD.MOV.U32 R21, RZ, RZ, R70 ;  /* 0x000000ffff157224 */ /* 0x000fe400078e0046 */
[----:B------:R-:W-:Y:S02]  /*24c10*/  IMAD.MOV.U32 R22, RZ, RZ, R36 ;  /* 0x000000ffff167224 */ /* 0x000fe400078e0024 */
[----:B------:R-:W-:Y:S01]  /*24c20*/  IMAD.MOV.U32 R23, RZ, RZ, R38 ;  /* 0x000000ffff177224 */ /* 0x000fe200078e0026 */
[----:B------:R-:W-:Y:S01]  /*24c30*/  MOV R38, R41 ;  /* 0x0000002900267202 */ /* 0x000fe20000000f00 */
[----:B------:R-:W-:Y:S02]  /*24c40*/  IMAD.MOV.U32 R36, RZ, RZ, R73 ;  /* 0x000000ffff247224 */ /* 0x000fe400078e0049 */
[----:B------:R-:W-:Y:S01]  /*24c50*/  IMAD R68, R158, UR4, RZ ;  /* 0x000000049e447c24 */ /* 0x000fe2000f8e02ff */
[----:B------:R-:W1:Y:S01]  /*24c60*/  LDS.128 R32, [R3] ;  /* 0x0000000003207984 */ /* 0x000e620000000c00 */
[----:B------:R-:W-:Y:S06]  /*24c70*/  BAR.SYNC.DEFER_BLOCKING 0x0 ;  /* 0x0000000000007b1d */ /* 0x000fec0000010000 */
[----:B------:R-:W-:Y:S02]  /*24c80*/  STSM.16.M88.4 [R2], R20 ;  /* 0x0000001402007844 */ /* 0x000fe40000000200 */
[----:B------:R-:W-:Y:S06]  /*24c90*/  BAR.SYNC.DEFER_BLOCKING 0x0 ;  /* 0x0000000000007b1d */ /* 0x000fec0000010000 */
[----:B------:R-:W1:Y:S02]  /*24ca0*/  LDS.128 R20, [R3] ;  /* 0x0000000003147984 */ /* 0x000e640000000c00 */
[----:B------:R-:W-:Y:S06]  /*24cb0*/  BAR.SYNC.DEFER_BLOCKING 0x0 ;  /* 0x0000000000007b1d */ /* 0x000fec0000010000 */
[----:B------:R2:W-:Y:S02]  /*24cc0*/  STSM.16.M88.4 [R2], R28 ;  /* 0x0000001c02007844 */ /* 0x0005e40000000200 */
[----:B--2---:R-:W-:Y:S01]  /*24cd0*/  IMAD.MOV.U32 R30, RZ, RZ, R40 ;  /* 0x000000ffff1e7224 */ /* 0x004fe200078e0028 */
[----:B------:R-:W-:Y:S01]  /*24ce0*/  MOV R29, R74 ;  /* 0x0000004a001d7202 */ /* 0x000fe20000000f00 */
[----:B------:R-:W-:Y:S01]  /*24cf0*/  IMAD.MOV.U32 R31, RZ, RZ, R42 ;  /* 0x000000ffff1f7224 */ /* 0x000fe200078e002a */
[----:B------:R-:W-:Y:S01]  /*24d00*/  BAR.SYNC.DEFER_BLOCKING 0x0 ;  /* 0x0000000000007b1d */ /* 0x000fe20000010000 */
[----:B------:R-:W-:-:S05]  /*24d10*/  IMAD.MOV.U32 R28, RZ, RZ, R72 ;  /* 0x000000ffff1c7224 */ /* 0x000fca00078e0048 */
[----:B------:R-:W2:Y:S02]  /*24d20*/  LDS.128 R40, [R3] ;  /* 0x0000000003287984 */ /* 0x000ea40000000c00 */
[----:B------:R-:W-:Y:S06]  /*24d30*/  BAR.SYNC.DEFER_BLOCKING 0x0 ;  /* 0x0000000000007b1d */ /* 0x000fec0000010000 */
[----:B------:R-:W-:Y:S02]  /*24d40*/  STSM.16.M88.4 [R2], R28 ;  /* 0x0000001c02007844 */ /* 0x000fe40000000200 */
[----:B------:R-:W-:Y:S06]  /*24d50*/  BAR.SYNC.DEFER_BLOCKING 0x0 ;  /* 0x0000000000007b1d */ /* 0x000fec0000010000 */
[----:B------:R-:W2:Y:S02]  /*24d60*/  LDS.128 R28, [R3] ;  /* 0x00000000031c7984 */ /* 0x000ea40000000c00 */
[----:B------:R-:W-:Y:S06]  /*24d70*/  BAR.SYNC.DEFER_BLOCKING 0x0 ;  /* 0x0000000000007b1d */ /* 0x000fec0000010000 */
[----:B------:R3:W-:Y:S02]  /*24d80*/  STSM.16.M88.4 [R2], R36 ;  /* 0x0000002402007844 */ /* 0x0007e40000000200 */
[----:B---3--:R-:W-:Y:S01]  /*24d90*/  IMAD.MOV.U32 R38, RZ, RZ, R44 ;  /* 0x000000ffff267224 */ /* 0x008fe200078e002c */
[----:B------:R-:W-:Y:S01]  /*24da0*/  MOV R39, R46 ;  /* 0x0000002e00277202 */ /* 0x000fe20000000f00 */
[----:B------:R-:W-:Y:S01]  /*24db0*/  BAR.SYNC.DEFER_BLOCKING 0x0 ;  /* 0x0000000000007b1d */ /* 0x000fe20000010000 */
[----:B------:R-:W-:-:S02]  /*24dc0*/  IMAD.MOV.U32 R36, RZ, RZ, R76 ;  /* 0x000000ffff247224 */ /* 0x000fc400078e004c */
[----:B------:R-:W-:-:S03]  /*24dd0*/  IMAD.MOV.U32 R37, RZ, RZ, R78 ;  /* 0x000000ffff257224 */ /* 0x000fc600078e004e */
[----:B------:R-:W3:Y:S02]  /*24de0*/  LDS.128 R44, [R3] ;  /* 0x00000000032c7984 */ /* 0x000ee40000000c00 */
[----:B------:R-:W-:Y:S06]  /*24df0*/  BAR.SYNC.DEFER_BLOCKING 0x0 ;  /* 0x0000000000007b1d */ /* 0x000fec0000010000 */
[----:B------:R-:W-:Y:S02]  /*24e00*/  STSM.16.M88.4 [R2], R36 ;  /* 0x0000002402007844 */ /* 0x000fe40000000200 */
[----:B------:R-:W-:Y:S06]  /*24e10*/  BAR.SYNC.DEFER_BLOCKING 0x0 ;  /* 0x0000000000007b1d */ /* 0x000fec0000010000 */
[----:B------:R-:W3:Y:S02]  /*24e20*/  LDS.128 R36, [R3] ;  /* 0x0000000003247984 */ /* 0x000ee40000000c00 */
[----:B------:R-:W-:Y:S06]  /*24e30*/  BAR.SYNC.DEFER_BLOCKING 0x0 ;  /* 0x0000000000007b1d */ /* 0x000fec0000010000 */
[----:B------:R4:W-:Y:S02]  /*24e40*/  STSM.16.M88.4 [R2], R56 ;  /* 0x0000003802007844 */ /* 0x0009e40000000200 */
[----:B----4-:R-:W-:Y:S01]  /*24e50*/  IMAD.MOV.U32 R58, RZ, RZ, R48 ;  /* 0x000000ffff3a7224 */ /* 0x010fe200078e0030 */
[----:B------:R-:W-:Y:S01]  /*24e60*/  MOV R56, R80 ;  /* 0x0000005000387202 */ /* 0x000fe20000000f00 */
[----:B------:R-:W-:Y:S01]  /*24e70*/  IMAD.MOV.U32 R59, RZ, RZ, R50 ;  /* 0x000000ffff3b7224 */ /* 0x000fe200078e0032 */
[----:B------:R-:W-:Y:S01]  /*24e80*/  BAR.SYNC.DEFER_BLOCKING 0x0 ;  /* 0x0000000000007b1d */ /* 0x000fe20000010000 */
[----:B------:R-:W-:-:S05]  /*24e90*/  IMAD.MOV.U32 R57, RZ, RZ, R82 ;  /* 0x000000ffff397224 */ /* 0x000fca00078e0052 */
[----:B------:R-:W4:Y:S02]  /*24ea0*/  LDS.128 R48, [R3] ;  /* 0x0000000003307984 */ /* 0x000f240000000c00 */
[----:B------:R-:W-:Y:S06]  /*24eb0*/  BAR.SYNC.DEFER_BLOCKING 0x0 ;  /* 0x0000000000007b1d */ /* 0x000fec0000010000 */
[----:B------:R-:W-:Y:S02]  /*24ec0*/  STSM.16.M88.4 [R2], R56 ;  /* 0x0000003802007844 */ /* 0x000fe40000000200 */
[----:B------:R-:W-:Y:S06]  /*24ed0*/  BAR.SYNC.DEFER_BLOCKING 0x0 ;  /* 0x0000000000007b1d */ /* 0x000fec0000010000 */
[----:B------:R-:W4:Y:S02]  /*24ee0*/  LDS.128 R56, [R3] ;  /* 0x0000000003387984 */ /* 0x000f240000000c00 */
[----:B------:R-:W-:Y:S06]  /*24ef0*/  BAR.SYNC.DEFER_BLOCKING 0x0 ;  /* 0x0000000000007b1d */ /* 0x000fec0000010000 */
[----:B------:R1:W-:Y:S02]  /*24f00*/  STSM.16.M88.4 [R2], R60 ;  /* 0x0000003c02007844 */ /* 0x0003e40000000200 */
[----:B------:R-:W-:Y:S06]  /*24f10*/  BAR.SYNC.DEFER_BLOCKING 0x0 ;  /* 0x0000000000007b1d */ /* 0x000fec0000010000 */
[----:B------:R-:W4:Y:S01]  /*24f20*/  LDS.128 R64, [R3] ;  /* 0x0000000003407984 */ /* 0x000f220000000c00 */
[----:B-1----:R-:W-:Y:S01]  /*24f30*/  IMAD.MOV.U32 R60, RZ, RZ, R84 ;  /* 0x000000ffff3c7224 */ /* 0x002fe200078e0054 */
[----:B------:R-:W-:Y:S01]  /*24f40*/  MOV R62, R52 ;  /* 0x00000034003e7202 */ /* 0x000fe20000000f00 */
[----:B------:R-:W-:-:S02]  /*24f50*/  IMAD.MOV.U32 R61, RZ, RZ, R86 ;  /* 0x000000ffff3d7224 */ /* 0x000fc400078e0056 */
[----:B------:R-:W-:Y:S01]  /*24f60*/  IMAD.MOV.U32 R63, RZ, RZ, R54 ;  /* 0x000000ffff3f7224 */ /* 0x000fe200078e0036 */
[----:B------:R-:W-:Y:S06]  /*24f70*/  BAR.SYNC.DEFER_BLOCKING 0x0 ;  /* 0x0000000000007b1d */ /* 0x000fec0000010000 */
[----:B------:R1:W-:Y:S02]  /*24f80*/  STSM.16.M88.4 [R2], R60 ;  /* 0x0000003c02007844 */ /* 0x0003e40000000200 */
[----:B-1----:R-:W-:Y:S01]  /*24f90*/  MOV R62, R53 ;  /* 0x00000035003e7202 */ /* 0x002fe20000000f00 */
[----:B------:R-:W-:Y:S01]  /*24fa0*/  IMAD.MOV.U32 R63, RZ, RZ, R55 ;  /* 0x000000ffff3f7224 */ /* 0x000fe200078e0037 */
[----:B------:R-:W-:Y:S01]  /*24fb0*/  BAR.SYNC.DEFER_BLOCKING 0x0 ;  /* 0x0000000000007b1d */ /* 0x000fe20000010000 */
[----:B------:R-:W-:-:S02]  /*24fc0*/  IMAD.MOV.U32 R60, RZ, RZ, R85 ;  /* 0x000000ffff3c7224 */ /* 0x000fc400078e0055 */
[----:B------:R-:W-:-:S03]  /*24fd0*/  IMAD.MOV.U32 R61, RZ, RZ, R87 ;  /* 0x000000ffff3d7224 */ /* 0x000fc600078e0057 */
[----:B------:R-:W1:Y:S02]  /*24fe0*/  LDS.128 R52, [R3] ;  /* 0x0000000003347984 */ /* 0x000e640000000c00 */
[----:B------:R-:W-:Y:S01]  /*24ff0*/  BAR.SYNC.DEFER_BLOCKING 0x0 ;  /* 0x0000000000007b1d */ /* 0x000fe20000010000 */
[----:B------:R-:W-:Y:S01]  /*25000*/  IMAD R69, R0, UR5, RZ ;  /* 0x0000000500457c24 */ /* 0x000fe2000f8e02ff */
[----:B------:R-:W-:-:S03]  /*25010*/  LEA R0, P6, R68, UR6, 0x2 ;  /* 0x0000000644007c11 */ /* 0x000fc6000f8c10ff */
[C---:B------:R-:W-:Y:S01]  /*25020*/  VIADD R73, R69.reuse, UR5 ;  /* 0x0000000545497c36 */ /* 0x040fe20008000000 */
[----:B------:R-:W-:Y:S02]  /*25030*/  LEA.HI.X.SX32 R68, R68, UR7, 0x2, P6 ;  /* 0x0000000744447c11 */ /* 0x000fe4000b0f16ff */
[----:B------:R-:W-:-:S04]  /*25040*/  LEA R70, P6, R69, R0, 0x2 ;  /* 0x0000000045467211 */ /* 0x000fc800078c10ff */
[----:B------:R-:W-:Y:S01]  /*25050*/  LEA.HI.X.SX32 R71, R69, R68, 0x2, P6 ;  /* 0x0000004445477211 */ /* 0x000fe200030f16ff */
[C---:B------:R-:W-:Y:S01]  /*25060*/  VIADD R69, R73.reuse, UR5 ;  /* 0x0000000549457c36 */ /* 0x040fe20008000000 */
[C---:B------:R-:W-:Y:S01]  /*25070*/  LEA R72, P6, R73.reuse, R0, 0x2 ;  /* 0x0000000049487211 */ /* 0x040fe200078c10ff */
[----:B------:R2:W-:Y:S01]  /*25080*/  STSM.16.M88.4 [R2], R60 ;  /* 0x0000003c02007844 */ /* 0x0005e20000000200 */
[----:B------:R-:W-:Y:S02]  /*25090*/  BAR.SYNC.DEFER_BLOCKING 0x0 ;  /* 0x0000000000007b1d */ /* 0x000fe40000010000 */
[----:B------:R-:W-:Y:S01]  /*250a0*/  LEA.HI.X.SX32 R73, R73, R68, 0x2, P6 ;  /* 0x0000004449497211 */ /* 0x000fe200030f16ff */
[C---:B------:R-:W-:Y:S01]  /*250b0*/  VIADD R77, R69.reuse, UR5 ;  /* 0x00000005454d7c36 */ /* 0x040fe20008000000 */
[----:B------:R-:W-:-:S04]  /*250c0*/  LEA R74, P6, R69, R0, 0x2 ;  /* 0x00000000454a7211 */ /* 0x000fc800078c10ff */
[----:B------:R-:W-:Y:S02]  /*250d0*/  LEA.HI.X.SX32 R75, R69, R68, 0x2, P6 ;  /* 0x00000044454b7211 */ /* 0x000fe400030f16ff */
[C---:B------:R-:W-:Y:S01]  /*250e0*/  LEA R76, P6, R77.reuse, R0, 0x2 ;  /* 0x000000004d4c7211 */ /* 0x040fe200078c10ff */
[----:B--2---:R-:W-:-:S03]  /*250f0*/  VIADD R61, R77, UR5 ;  /* 0x000000054d3d7c36 */ /* 0x004fc60008000000 */
[----:B------:R-:W-:Y:S01]  /*25100*/  LEA.HI.X.SX32 R77, R77, R68, 0x2, P6 ;  /* 0x000000444d4d7211 */ /* 0x000fe200030f16ff */
[----:B------:R2:W-:Y:S01]  /*25110*/  @P3 STG.E desc[UR60][R70.64], R4 ;  /* 0x0000000446003986 */ /* 0x0005e2000c10193c */
[----:B------:R-:W-:-:S03]  /*25120*/  ISETP.LT.AND P3, PT, R92, R157, !P0 ;  /* 0x0000009d5c00720c */ /* 0x000fc60004761270 */
[----:B------:R-:W-:Y:S01]  /*25130*/  @P2 STG.E desc[UR60][R72.64], R16 ;  /* 0x0000001048002986 */ /* 0x000fe2000c10193c */
[----:B------:R-:W-:-:S03]  /*25140*/  ISETP.LT.AND P2, PT, R91, R157, !P0 ;  /* 0x0000009d5b00720c */ /* 0x000fc60004741270 */
[----:B------:R-:W3:Y:S04]  /*25150*/  LDL.LU R92, [R1+0x65c] ;  /* 0x00065c00015c7983 */ /* 0x000ee80000300800 */
[----:B------:R4:W-:Y:S01]  /*25160*/  @P1 STG.E desc[UR60][R74.64], R5 ;  /* 0x000000054a001986 */ /* 0x0009e2000c10193c */
[----:B------:R-:W-:-:S03]  /*25170*/  ISETP.LT.AND P1, PT, R90, R157, !P0 ;  /* 0x0000009d5a00720c */ /* 0x000fc60004721270 */
[----:B------:R-:W3:Y:S04]  /*25180*/  LDL.LU R91, [R1+0x658] ;  /* 0x00065800015b7983 */ /* 0x000ee80000300800 */
[----:B------:R1:W-:Y:S01]  /*25190*/  @P5 STG.E desc[UR60][R76.64], R17 ;  /* 0x000000114c005986 */ /* 0x0003e2000c10193c */
[----:B------:R-:W-:-:S03]  /*251a0*/  ISETP.LT.AND P5, PT, R89, R157, !P0 ;  /* 0x0000009d5900720c */ /* 0x000fc600047a1270 */
[----:B------:R-:W3:Y:S04]  /*251b0*/  LDL.LU R90, [R1+0x654] ;  /* 0x00065400015a7983 */ /* 0x000ee80000300800 */
[----:B------:R-:W3:Y:S04]  /*251c0*/  LDL.LU R89, [R1+0x650] ;  /* 0x0006500001597983 */ /* 0x000ee80000300800 */
[----:B------:R-:W3:Y:S01]  /*251d0*/  LDL.LU R2, [R1+0x64c] ;  /* 0x00064c0001027983 */ /* 0x000ee20000300800 */
[C---:B------:R-:W-:Y:S02]  /*251e0*/  LEA R60, P6, R61.reuse, R0, 0x2 ;  /* 0x000000003d3c7211 */ /* 0x040fe400078c10ff */
[----:B------:R-:W-:-:S02]  /*251f0*/  IADD3 R63, R61, UR5, RZ ;  /* 0x000000053d3f7c10 */ /* 0x000fc4000fffe0ff */
[----:B------:R-:W-:Y:S02]  /*25200*/  LEA.HI.X.SX32 R61, R61, R68, 0x2, P6 ;  /* 0x000000443d3d7211 */ /* 0x000fe400030f16ff */
[C---:B------:R-:W-:Y:S01]  /*25210*/  LEA R62, P6, R63.reuse, R0, 0x2 ;  /* 0x000000003f3e7211 */ /* 0x040fe200078c10ff */
[----:B------:R-:W-:-:S03]  /*25220*/  VIADD R69, R63, UR5 ;  /* 0x000000053f457c36 */ /* 0x000fc60008000000 */
[----:B------:R-:W-:Y:S01]  /*25230*/  LEA.HI.X.SX32 R63, R63, R68, 0x2, P6 ;  /* 0x000000443f3f7211 */ /* 0x000fe200030f16ff */
[C---:B--2---:R-:W-:Y:S01]  /*25240*/  VIADD R71, R69.reuse, UR5 ;  /* 0x0000000545477c36 */ /* 0x044fe20008000000 */
[----:B------:R-:W-:-:S04]  /*25250*/  LEA R4, P6, R69, R0, 0x2 ;  /* 0x0000000045047211 */ /* 0x000fc800078c10ff */
[----:B----4-:R-:W-:Y:S01]  /*25260*/  LEA.HI.X.SX32 R5, R69, R68, 0x2, P6 ;  /* 0x0000004445057211 */ /* 0x010fe200030f16ff */
[C---:B------:R-:W-:Y:S01]  /*25270*/  VIADD R69, R71.reuse, UR5 ;  /* 0x0000000547457c36 */ /* 0x040fe20008000000 */
[C---:B------:R-:W-:Y:S01]  /*25280*/  LEA R16, P6, R71.reuse, R0, 0x2 ;  /* 0x0000000047107211 */ /* 0x040fe200078c10ff */
[----:B------:R2:W-:Y:S03]  /*25290*/  @P4 STG.E desc[UR60][R60.64], R6 ;  /* 0x000000063c004986 */ /* 0x0005e6000c10193c */
[----:B-1----:R-:W-:Y:S01]  /*252a0*/  LEA.HI.X.SX32 R17, R71, R68, 0x2, P6 ;  /* 0x0000004447117211 */ /* 0x002fe200030f16ff */
[----:B------:R-:W-:Y:S01]  /*252b0*/  VIADD R71, R69, UR5 ;  /* 0x0000000545477c36 */ /* 0x000fe20008000000 */
[----:B------:R1:W-:Y:S01]  /*252c0*/  @P3 STG.E desc[UR60][R62.64], R18 ;  /* 0x000000123e003986 */ /* 0x0003e2000c10193c */
[-C--:B------:R-:W-:Y:S02]  /*252d0*/  ISETP.LT.AND P3, PT, R88, R157.reuse, !P0 ;  /* 0x0000009d5800720c */ /* 0x080fe40004761270 */
[----:B------:R-:W-:Y:S01]  /*252e0*/  ISETP.LT.AND P4, PT, R93, R157, !P0 ;  /* 0x0000009d5d00720c */ /* 0x000fe20004781270 */
[----:B------:R-:W4:Y:S01]  /*252f0*/  LDL.LU R88, [R1+0x648] ;  /* 0x0006480001587983 */ /* 0x000f220000300800 */
[----:B--2---:R-:W-:-:S04]  /*25300*/  LEA R60, P6, R69, R0, 0x2 ;  /* 0x00000000453c7211 */ /* 0x004fc800078c10ff */
[----:B------:R-:W-:Y:S02]  /*25310*/  LEA.HI.X.SX32 R61, R69, R68, 0x2, P6 ;  /* 0x00000044453d7211 */ /* 0x000fe400030f16ff */
[C---:B-1----:R-:W-:Y:S02]  /*25320*/  LEA R62, P6, R71.reuse, R0, 0x2 ;  /* 0x00000000473e7211 */ /* 0x042fe400078c10ff */
[C---:B------:R-:W-:Y:S01]  /*25330*/  IADD3 R69, R71.reuse, UR5, RZ ;  /* 0x0000000547457c10 */ /* 0x040fe2000fffe0ff */
[----:B------:R1:W-:Y:S01]  /*25340*/  @P2 STG.E desc[UR60][R4.64], R7 ;  /* 0x0000000704002986 */ /* 0x0003e2000c10193c */
[----:B------:R-:W-:-:S03]  /*25350*/  LEA.HI.X.SX32 R63, R71, R68, 0x2, P6 ;  /* 0x00000044473f7211 */ /* 0x000fc600030f16ff */
[----:B------:R2:W-:Y:S01]  /*25360*/  @P1 STG.E desc[UR60][R16.64], R19 ;  /* 0x0000001310001986 */ /* 0x0005e2000c10193c */
[----:B-1----:R-:W-:-:S03]  /*25370*/  LEA R4, P6, R69, R0, 0x2 ;  /* 0x0000000045047211 */ /* 0x002fc600078c10ff */
[----:B------:R1:W-:Y:S01]  /*25380*/  @P5 STG.E desc[UR60][R60.64], R8 ;  /* 0x000000083c005986 */ /* 0x0003e2000c10193c */
[----:B------:R-:W-:-:S03]  /*25390*/  LEA.HI.X.SX32 R5, R69, R68, 0x2, P6 ;  /* 0x0000004445057211 */ /* 0x000fc600030f16ff */
[----:B------:R-:W-:Y:S04]  /*253a0*/  @P4 STG.E desc[UR60][R62.64], R24 ;  /* 0x000000183e004986 */ /* 0x000fe8000c10193c */
[----:B------:R1:W-:Y:S01]  /*253b0*/  @P3 STG.E desc[UR60][R4.64], R9 ;  /* 0x0000000904003986 */ /* 0x0003e2000c10193c */
[----:B---3--:R-:W-:-:S03]  /*253c0*/  ISETP.LT.AND P2, PT, R92, R157, !P0 ;  /* 0x0000009d5c00720c */ /* 0x008fc60004741270 */
[----:B------:R-:W3:Y:S01]  /*253d0*/  LDL.LU R92, [R1+0x644] ;  /* 0x00064400015c7983 */ /* 0x000ee20000300800 */
[----:B------:R-:W-:-:S03]  /*253e0*/  ISETP.LT.AND P1, PT, R91, R157, !P0 ;  /* 0x0000009d5b00720c */ /* 0x000fc60004721270 */
[----:B------:R-:W3:Y:S01]  /*253f0*/  LDL.LU R91, [R1+0x640] ;  /* 0x00064000015b7983 */ /* 0x000ee20000300800 */
[----:B------:R-:W-:-:S03]  /*25400*/  ISETP.LT.AND P5, PT, R90, R157, !P0 ;  /* 0x0000009d5a00720c */ /* 0x000fc600047a1270 */
[----:B------:R-:W3:Y:S01]  /*25410*/  LDL.LU R90, [R1+0x63c] ;  /* 0x00063c00015a7983 */ /* 0x000ee20000300800 */
[----:B------:R-:W-:-:S03]  /*25420*/  ISETP.LT.AND P4, PT, R89, R157, !P0 ;  /* 0x0000009d5900720c */ /* 0x000fc60004781270 */
[----:B------:R-:W3:Y:S01]  /*25430*/  LDL.LU R89, [R1+0x638] ;  /* 0x0006380001597983 */ /* 0x000ee20000300800 */
[----:B------:R-:W-:-:S03]  /*25440*/  ISETP.LT.AND P3, PT, R2, R157, !P0 ;  /* 0x0000009d0200720c */ /* 0x000fc60004761270 */
[----:B------:R-:W3:Y:S01]  /*25450*/  LDL.LU R2, [R1+0x634] ;  /* 0x0006340001027983 */ /* 0x000ee20000300800 */
[----:B------:R-:W-:-:S04]  /*25460*/  VIADD R7, R69, UR5 ;  /* 0x0000000545077c36 */ /* 0x000fc80008000000 */
[C---:B--2---:R-:W-:Y:S01]  /*25470*/  VIADD R17, R7.reuse, UR5 ;  /* 0x0000000507117c36 */ /* 0x044fe20008000000 */
[----:B------:R-:W-:-:S03]  /*25480*/  LEA R6, P6, R7, R0, 0x2 ;  /* 0x0000000007067211 */ /* 0x000fc600078c10ff */
[----:B------:R-:W-:Y:S01]  /*25490*/  VIADD R19, R17, UR5 ;  /* 0x0000000511137c36 */ /* 0x000fe20008000000 */
[----:B------:R-:W-:Y:S02]  /*254a0*/  LEA.HI.X.SX32 R7, R7, R68, 0x2, P6 ;  /* 0x0000004407077211 */ /* 0x000fe400030f16ff */
[----:B------:R-:W-:Y:S01]  /*254b0*/  LEA R16, P6, R17, R0, 0x2 ;  /* 0x0000000011107211 */ /* 0x000fe200078c10ff */
[----:B-1----:R-:W-:-:S03]  /*254c0*/  VIADD R61, R19, UR5 ;  /* 0x00000005133d7c36 */ /* 0x002fc60008000000 */
[----:B------:R-:W-:Y:S02]  /*254d0*/  LEA.HI.X.SX32 R17, R17, R68, 0x2, P6 ;  /* 0x0000004411117211 */ /* 0x000fe400030f16ff */
[----:B------:R-:W-:Y:S02]  /*254e0*/  LEA R18, P6, R19, R0, 0x2 ;  /* 0x0000000013127211 */ /* 0x000fe400078c10ff */
[----:B------:R-:W-:Y:S02]  /*254f0*/  IADD3 R9, R61, UR5, RZ ;  /* 0x000000053d097c10 */ /* 0x000fe4000fffe0ff */
[----:B------:R-:W-:Y:S02]  /*25500*/  LEA.HI.X.SX32 R19, R19, R68, 0x2, P6 ;  /* 0x0000004413137211 */ /* 0x000fe400030f16ff */
[----:B------:R-:W-:Y:S01]  /*25510*/  LEA R4, P6, R61, R0, 0x2 ;  /* 0x000000003d047211 */ /* 0x000fe200078c10ff */
[----:B------:R1:W-:Y:S01]  /*25520*/  @P2 STG.E desc[UR60][R6.64], R25 ;  /* 0x0000001906002986 */ /* 0x0003e2000c10193c */
[----:B----4-:R-:W-:-:S03]  /*25530*/  ISETP.LT.AND P2, PT, R88, R157, !P0 ;  /* 0x0000009d5800720c */ /* 0x010fc60004741270 */
[----:B------:R-:W2:Y:S01]  /*25540*/  LDL.LU R88, [R1+0x620] ;  /* 0x0006200001587983 */ /* 0x000ea20000300800 */
[----:B------:R-:W-:-:S03]  /*25550*/  LEA.HI.X.SX32 R5, R61, R68, 0x2, P6 ;  /* 0x000000443d057211 */ /* 0x000fc600030f16ff */
[----:B------:R4:W-:Y:S01]  /*25560*/  @P1 STG.E desc[UR60][R16.64], R10 ;  /* 0x0000000a10001986 */ /* 0x0009e2000c10193c */
[C---:B-1----:R-:W-:Y:S01]  /*25570*/  LEA R6, P6, R9.reuse, R0, 0x2 ;  /* 0x0000000009067211 */ /* 0x042fe200078c10ff */
[----:B------:R-:W-:-:S03]  /*25580*/  VIADD R25, R9, UR5 ;  /* 0x0000000509197c36 */ /* 0x000fc60008000000 */
[----:B------:R-:W-:Y:S01]  /*25590*/  LEA.HI.X.SX32 R7, R9, R68, 0x2, P6 ;  /* 0x0000004409077211 */ /* 0x000fe200030f16ff */
[----:B----4-:R-:W4:Y:S01]  /*255a0*/  LDL.LU R10, [R1+0x61c] ;  /* 0x00061c00010a7983 */ /* 0x010f220000300800 */
[----:B------:R-:W-:-:S04]  /*255b0*/  LEA R8, P6, R25, R0, 0x2 ;  /* 0x0000000019087211 */ /* 0x000fc800078c10ff */
[----:B------:R-:W-:Y:S01]  /*255c0*/  LEA.HI.X.SX32 R9, R25, R68, 0x2, P6 ;  /* 0x0000004419097211 */ /* 0x000fe200030f16ff */
[----:B------:R1:W-:Y:S04]  /*255d0*/  @P5 STG.E desc[UR60][R18.64], R26 ;  /* 0x0000001a12005986 */ /* 0x0003e8000c10193c */
[----:B------:R1:W-:Y:S04]  /*255e0*/  @P4 STG.E desc[UR60][R4.64], R11 ;  /* 0x0000000b04004986 */ /* 0x0003e8000c10193c */
[----:B------:R1:W-:Y:S04]  /*255f0*/  @P3 STG.E desc[UR60][R6.64], R27 ;  /* 0x0000001b06003986 */ /* 0x0003e8000c10193c */
        /* <DEDUP_REMOVED lines=10> */
[C---:B-1----:R-:W-:Y:S01]  /*256a0*/  VIADD R19, R17.reuse, UR5 ;  /* 0x0000000511137c36 */ /* 0x042fe20008000000 */
[----:B------:R-:W-:Y:S02]  /*256b0*/  LEA R16, P6, R17, R0, 0x2 ;  /* 0x0000000011107211 */ /* 0x000fe400078c10ff */
[----:B------:R-:W-:Y:S01]  /*256c0*/  ISETP.LT.AND P1, PT, R92, R157, !P0 ;  /* 0x0000009d5c00720c */ /* 0x000fe20004721270 */
[----:B------:R-:W-:Y:S01]  /*256d0*/  VIADD R11, R19, UR5 ;  /* 0x00000005130b7c36 */ /* 0x000fe20008000000 */
[----:B------:R-:W-:Y:S02]  /*256e0*/  LEA.HI.X.SX32 R17, R17, R68, 0x2, P6 ;  /* 0x0000004411117211 */ /* 0x000fe400030f16ff */
[----:B------:R-:W-:-:S04]  /*256f0*/  LEA R4, P6, R19, R0, 0x2 ;  /* 0x0000000013047211 */ /* 0x000fc800078c10ff */
[----:B------:R-:W-:Y:S02]  /*25700*/  LEA.HI.X.SX32 R5, R19, R68, 0x2, P6 ;  /* 0x0000004413057211 */ /* 0x000fe400030f16ff */
[C---:B------:R-:W-:Y:S02]  /*25710*/  LEA R6, P6, R11.reuse, R0, 0x2 ;  /* 0x000000000b067211 */ /* 0x040fe400078c10ff */
[C---:B------:R-:W-:Y:S02]  /*25720*/  IADD3 R19, R11.reuse, UR5, RZ ;  /* 0x000000050b137c10 */ /* 0x040fe4000fffe0ff */
[----:B------:R-:W-:Y:S02]  /*25730*/  LEA.HI.X.SX32 R7, R11, R68, 0x2, P6 ;  /* 0x000000440b077211 */ /* 0x000fe400030f16ff */
[C---:B------:R-:W-:Y:S01]  /*25740*/  LEA R8, P6, R19.reuse, R0, 0x2 ;  /* 0x0000000013087211 */ /* 0x040fe200078c10ff */
[C---:B------:R-:W-:Y:S01]  /*25750*/  VIADD R11, R19.reuse, UR5 ;  /* 0x00000005130b7c36 */ /* 0x040fe20008000000 */
[----:B------:R1:W-:Y:S02]  /*25760*/  @P1 STG.E desc[UR60][R16.64], R32 ;  /* 0x0000002010001986 */ /* 0x0003e4000c10193c */
[----:B------:R-:W-:-:S02]  /*25770*/  LEA.HI.X.SX32 R9, R19, R68, 0x2, P6 ;  /* 0x0000004413097211 */ /* 0x000fc400030f16ff */
[----:B------:R4:W-:Y:S01]  /*25780*/  @P5 STG.E desc[UR60][R4.64], R13 ;  /* 0x0000000d04005986 */ /* 0x0009e2000c10193c */
[----:B--2---:R-:W-:-:S03]  /*25790*/  ISETP.LT.AND P1, PT, R88, R157, !P0 ;  /* 0x0000009d5800720c */ /* 0x004fc60004721270 */
[----:B------:R-:W2:Y:S01]  /*257a0*/  LDL.LU R88, [R1+0x608] ;  /* 0x0006080001587983 */ /* 0x000ea20000300800 */
[----:B-1----:R-:W-:-:S03]  /*257b0*/  VIADD R17, R11, UR5 ;  /* 0x000000050b117c36 */ /* 0x002fc60008000000 */
[----:B------:R-:W2:Y:S01]  /*257c0*/  LDL.LU R18, [R1+0x604] ;  /* 0x0006040001127983 */ /* 0x000ea20000300800 */
[----:B----4-:R-:W-:-:S03]  /*257d0*/  ISETP.LT.AND P5, PT, R10, R157, !P0 ;  /* 0x0000009d0a00720c */ /* 0x010fc600047a1270 */
[----:B------:R-:W-:Y:S01]  /*257e0*/  @P4 STG.E desc[UR60][R6.64], R33 ;  /* 0x0000002106004986 */ /* 0x000fe2000c10193c */
[----:B------:R-:W-:-:S03]  /*257f0*/  LEA R10, P6, R11, R0, 0x2 ;  /* 0x000000000b0a7211 */ /* 0x000fc600078c10ff */
[----:B------:R-:W4:Y:S01]  /*25800*/  LDL.LU R19, [R1+0x600] ;  /* 0x0006000001137983 */ /* 0x000f220000300800 */
[----:B------:R-:W-:Y:S02]  /*25810*/  LEA.HI.X.SX32 R11, R11, R68, 0x2, P6 ;  /* 0x000000440b0b7211 */ /* 0x000fe400030f16ff */
[C---:B------:R-:W-:Y:S01]  /*25820*/  LEA R4, P6, R17.reuse, R0, 0x2 ;  /* 0x0000000011047211 */ /* 0x040fe200078c10ff */
[----:B------:R1:W-:Y:S03]  /*25830*/  @P3 STG.E desc[UR60][R8.64], R14 ;  /* 0x0000000e08003986 */ /* 0x0003e6000c10193c */
[----:B------:R-:W-:Y:S01]  /*25840*/  LEA.HI.X.SX32 R5, R17, R68, 0x2, P6 ;  /* 0x0000004411057211 */ /* 0x000fe200030f16ff */
[----:B------:R1:W-:Y:S04]  /*25850*/  @P2 STG.E desc[UR60][R10.64], R34 ;  /* 0x000000220a002986 */ /* 0x0003e8000c10193c */
[----:B------:R-:W4:Y:S04]  /*25860*/  LDL.LU R12, [R1+0x5fc] ;  /* 0x0005fc00010c7983 */ /* 0x000f280000300800 */
[----:B------:R1:W-:Y:S04]  /*25870*/  @P1 STG.E desc[UR60][R4.64], R15 ;  /* 0x0000000f04001986 */ /* 0x0003e8000c10193c */
[----:B------:R-:W4:Y:S01]  /*25880*/  LDL.LU R16, [R1+0x5f8] ;  /* 0x0005f80001107983 */ /* 0x000f220000300800 */
[----:B---3--:R-:W-:-:S03]  /*25890*/  ISETP.LT.AND P1, PT, R2, R157, !P0 ;  /* 0x0000009d0200720c */ /* 0x008fc60004721270 */
[----:B------:R-:W3:Y:S04]  /*258a0*/  LDL.LU R2, [R1+0x5f4] ;  /* 0x0005f40001027983 */ /* 0x000ee80000300800 */
[----:B-1----:R-:W3:Y:S01]  /*258b0*/  LDL.LU R14, [R1+0x5f0] ;  /* 0x0005f000010e7983 */ /* 0x002ee20000300800 */
[----:B------:R-:W-:-:S04]  /*258c0*/  VIADD R13, R17, UR5 ;  /* 0x00000005110d7c36 */ /* 0x000fc80008000000 */
[C---:B------:R-:W-:Y:S01]  /*258d0*/  VIADD R17, R13.reuse, UR5 ;  /* 0x000000050d117c36 */ /* 0x040fe20008000000 */
[----:B------:R-:W-:-:S04]  /*258e0*/  LEA R6, P6, R13, R0, 0x2 ;  /* 0x000000000d067211 */ /* 0x000fc800078c10ff */
[----:B------:R-:W-:Y:S02]  /*258f0*/  LEA.HI.X.SX32 R7, R13, R68, 0x2, P6 ;  /* 0x000000440d077211 */ /* 0x000fe400030f16ff */
[C---:B------:R-:W-:Y:S02]  /*25900*/  LEA R8, P6, R17.reuse, R0, 0x2 ;  /* 0x0000000011087211 */ /* 0x040fe400078c10ff */
[C---:B------:R-:W-:Y:S02]  /*25910*/  IADD3 R13, R17.reuse, UR5, RZ ;  /* 0x00000005110d7c10 */ /* 0x040fe4000fffe0ff */
[----:B------:R-:W-:Y:S02]  /*25920*/  LEA.HI.X.SX32 R9, R17, R68, 0x2, P6 ;  /* 0x0000004411097211 */ /* 0x000fe400030f16ff */
[C---:B------:R-:W-:Y:S01]  /*25930*/  LEA R10, P6, R13.reuse, R0, 0x2 ;  /* 0x000000000d0a7211 */ /* 0x040fe200078c10ff */
[----:B------:R-:W-:Y:S01]  /*25940*/  VIADD R17, R13, UR5 ;  /* 0x000000050d117c36 */ /* 0x000fe20008000000 */
[----:B------:R-:W-:-:S02]  /*25950*/  ISETP.LT.AND P4, PT, R91, R157, !P0 ;  /* 0x0000009d5b00720c */ /* 0x000fc40004781270 */
[----:B------:R-:W-:Y:S01]  /*25960*/  LEA.HI.X.SX32 R11, R13, R68, 0x2, P6 ;  /* 0x000000440d0b7211 */ /* 0x000fe200030f16ff */
[C---:B------:R-:W-:Y:S01]  /*25970*/  VIADD R13, R17.reuse, UR5 ;  /* 0x00000005110d7c36 */ /* 0x040fe20008000000 */
[C---:B------:R-:W-:Y:S02]  /*25980*/  LEA R4, P6, R17.reuse, R0, 0x2 ;  /* 0x0000000011047211 */ /* 0x040fe400078c10ff */
[-C--:B------:R-:W-:Y:S01]  /*25990*/  ISETP.LT.AND P3, PT, R90, R157.reuse, !P0 ;  /* 0x0000009d5a00720c */ /* 0x080fe20004761270 */
[----:B------:R1:W-:Y:S01]  /*259a0*/  @P5 STG.E desc[UR60][R6.64], R35 ;  /* 0x0000002306005986 */ /* 0x0003e2000c10193c */
[----:B------:R-:W-:Y:S01]  /*259b0*/  LEA.HI.X.SX32 R5, R17, R68, 0x2, P6 ;  /* 0x0000004411057211 */ /* 0x000fe200030f16ff */
[----:B------:R-:W-:Y:S01]  /*259c0*/  VIADD R15, R13, UR5 ;  /* 0x000000050d0f7c36 */ /* 0x000fe20008000000 */
[-C--:B------:R-:W-:Y:S02]  /*259d0*/  ISETP.LT.AND P2, PT, R89, R157.reuse, !P0 ;  /* 0x0000009d5900720c */ /* 0x080fe40004741270 */
[----:B--2---:R-:W-:Y:S01]  /*259e0*/  ISETP.LT.AND P5, PT, R88, R157, !P0 ;  /* 0x0000009d5800720c */ /* 0x004fe200047a1270 */
[----:B------:R2:W-:Y:S01]  /*259f0*/  @P4 STG.E desc[UR60][R8.64], R20 ;  /* 0x0000001408004986 */ /* 0x0005e2000c10193c */
[----:B-1----:R-:W-:-:S02]  /*25a00*/  LEA R6, P6, R13, R0, 0x2 ;  /* 0x000000000d067211 */ /* 0x002fc400078c10ff */
[----:B------:R-:W-:Y:S02]  /*25a10*/  ISETP.LT.AND P4, PT, R18, R157, !P0 ;  /* 0x0000009d1200720c */ /* 0x000fe40004781270 */
[----:B------:R-:W-:Y:S01]  /*25a20*/  LEA.HI.X.SX32 R7, R13, R68, 0x2, P6 ;  /* 0x000000440d077211 */ /* 0x000fe200030f16ff */
[C---:B------:R-:W-:Y:S01]  /*25a30*/  VIADD R13, R15.reuse, UR5 ;  /* 0x000000050f0d7c36 */ /* 0x040fe20008000000 */
[C---:B--2---:R-:W-:Y:S01]  /*25a40*/  LEA R8, P6, R15.reuse, R0, 0x2 ;  /* 0x000000000f087211 */ /* 0x044fe200078c10ff */
[----:B------:R-:W2:Y:S03]  /*25a50*/  LDL.LU R18, [R1+0x5ec] ;  /* 0x0005ec0001127983 */ /* 0x000ea60000300800 */
[----:B------:R-:W-:Y:S01]  /*25a60*/  LEA.HI.X.SX32 R9, R15, R68, 0x2, P6 ;  /* 0x000000440f097211 */ /* 0x000fe200030f16ff */
[----:B------:R1:W-:Y:S04]  /*25a70*/  @P3 STG.E desc[UR60][R10.64], R40 ;  /* 0x000000280a003986 */ /* 0x0003e8000c10193c */
[----:B------:R-:W2:Y:S01]  /*25a80*/  LDL.LU R17, [R1+0x5e8] ;  /* 0x0005e80001117983 */ /* 0x000ea20000300800 */
[----:B-1----:R-:W-:-:S03]  /*25a90*/  LEA R10, P6, R13, R0, 0x2 ;  /* 0x000000000d0a7211 */ /* 0x002fc600078c10ff */
[----:B------:R1:W-:Y:S01]  /*25aa0*/  @P2 STG.E desc[UR60][R4.64], R21 ;  /* 0x0000001504002986 */ /* 0x0003e2000c10193c */
[----:B------:R-:W-:-:S03]  /*25ab0*/  LEA.HI.X.SX32 R11, R13, R68, 0x2, P6 ;  /* 0x000000440d0b7211 */ /* 0x000fc600030f16ff */
[----:B------:R1:W-:Y:S01]  /*25ac0*/  @P1 STG.E desc[UR60][R6.64], R41 ;  /* 0x0000002906001986 */ /* 0x0003e2000c10193c */
[-C--:B----4-:R-:W-:Y:S02]  /*25ad0*/  ISETP.LT.AND P2, PT, R12, R157.reuse, !P0 ;  /* 0x0000009d0c00720c */ /* 0x090fe40004741270 */
[-C--:B------:R-:W-:Y:S01]  /*25ae0*/  ISETP.LT.AND P1, PT, R16, R157.reuse, !P0 ;  /* 0x0000009d1000720c */ /* 0x080fe20004721270 */
[----:B------:R-:W4:Y:S04]  /*25af0*/  LDL.LU R12, [R1+0x5e4] ;  /* 0x0005e400010c7983 */ /* 0x000f280000300800 */
[----:B------:R1:W-:Y:S04]  /*25b00*/  @P5 STG.E desc[UR60][R8.64], R22 ;  /* 0x0000001608005986 */ /* 0x0003e8000c10193c */
[----:B------:R-:W4:Y:S04]  /*25b10*/  LDL.LU R16, [R1+0x5e0] ;  /* 0x0005e00001107983 */ /* 0x000f280000300800 */
[----:B------:R1:W-:Y:S01]  /*25b20*/  @P4 STG.E desc[UR60][R10.64], R42 ;  /* 0x0000002a0a004986 */ /* 0x0003e2000c10193c */
[----:B---3--:R-:W-:-:S03]  /*25b30*/  ISETP.LT.AND P5, PT, R2, R157, !P0 ;  /* 0x0000009d0200720c */ /* 0x008fc600047a1270 */
[----:B------:R-:W3:Y:S01]  /*25b40*/  LDL.LU R2, [R1+0x5dc] ;  /* 0x0005dc0001027983 */ /* 0x000ee20000300800 */
[----:B------:R-:W-:-:S03]  /*25b50*/  ISETP.LT.AND P4, PT, R14, R157, !P0 ;  /* 0x0000009d0e00720c */ /* 0x000fc60004781270 */
[----:B------:R-:W3:Y:S01]  /*25b60*/  LDL.LU R14, [R1+0x5d8] ;  /* 0x0005d800010e7983 */ /* 0x000ee20000300800 */
[----:B------:R-:W-:-:S04]  /*25b70*/  IADD3 R15, R13, UR5, RZ ;  /* 0x000000050d0f7c10 */ /* 0x000fc8000fffe0ff */
[C---:B-1----:R-:W-:Y:S01]  /*25b80*/  LEA R4, P6, R15.reuse, R0, 0x2 ;  /* 0x000000000f047211 */ /* 0x042fe200078c10ff */
[----:B------:R-:W-:Y:S01]  /*25b90*/  VIADD R13, R15, UR5 ;  /* 0x000000050f0d7c36 */ /* 0x000fe20008000000 */
[----:B------:R-:W-:Y:S02]  /*25ba0*/  ISETP.LT.AND P3, PT, R19, R157, !P0 ;  /* 0x0000009d1300720c */ /* 0x000fe40004761270 */
[----:B------:R-:W-:Y:S01]  /*25bb0*/  LEA.HI.X.SX32 R5, R15, R68, 0x2, P6 ;  /* 0x000000440f057211 */ /* 0x000fe200030f16ff */
[C---:B------:R-:W-:Y:S01]  /*25bc0*/  VIADD R15, R13.reuse, UR5 ;  /* 0x000000050d0f7c36 */ /* 0x040fe20008000000 */
[----:B------:R-:W-:-:S04]  /*25bd0*/  LEA R6, P6, R13, R0, 0x2 ;  /* 0x000000000d067211 */ /* 0x000fc800078c10ff */
[----:B------:R-:W-:Y:S01]  /*25be0*/  LEA.HI.X.SX32 R7, R13, R68, 0x2, P6 ;  /* 0x000000440d077211 */ /* 0x000fe200030f16ff */
[C---:B------:R-:W-:Y:S01]  /*25bf0*/  VIADD R13, R15.reuse, UR5 ;  /* 0x000000050f0d7c36 */ /* 0x040fe20008000000 */
[----:B------:R-:W-:-:S04]  /*25c00*/  LEA R8, P6, R15, R0, 0x2 ;  /* 0x000000000f087211 */ /* 0x000fc800078c10ff */
[----:B------:R-:W-:Y:S01]  /*25c10*/  LEA.HI.X.SX32 R9, R15, R68, 0x2, P6 ;  /* 0x000000440f097211 */ /* 0x000fe200030f16ff */
[C---:B------:R-:W-:Y:S01]  /*25c20*/  VIADD R15, R13.reuse, UR5 ;  /* 0x000000050d0f7c36 */ /* 0x040fe20008000000 */
[C---:B------:R-:W-:Y:S01]  /*25c30*/  LEA R10, P6, R13.reuse, R0, 0x2 ;  /* 0x000000000d0a7211 */ /* 0x040fe200078c10ff */
[----:B------:R1:W-:Y:S03]  /*25c40*/  @P3 STG.E desc[UR60][R4.64], R23 ;  /* 0x0000001704003986 */ /* 0x0003e6000c10193c */
[----:B------:R-:W-:Y:S01]  /*25c50*/  LEA.HI.X.SX32 R11, R13, R68, 0x2, P6 ;  /* 0x000000440d0b7211 */ /* 0x000fe200030f16ff */
[----:B------:R2:W-:Y:S01]  /*25c60*/  @P2 STG.E desc[UR60][R6.64], R43 ;  /* 0x0000002b06002986 */ /* 0x0005e2000c10193c */
[----:B------:R-:W-:-:S03]  /*25c70*/  IADD3 R13, R15, UR5, RZ ;  /* 0x000000050f0d7c10 */ /* 0x000fc6000fffe0ff */
[----:B------:R-:W3:Y:S01]  /*25c80*/  LDS.128 R20, [R3] ;  /* 0x0000000003147984 */ /* 0x000ee20000000c00 */
[----:B-1----:R-:W-:-:S04]  /*25c90*/  LEA R4, P6, R15, R0, 0x2 ;  /* 0x000000000f047211 */ /* 0x002fc800078c10ff */
[----:B------:R-:W-:Y:S02]  /*25ca0*/  LEA.HI.X.SX32 R5, R15, R68, 0x2, P6 ;  /* 0x000000440f057211 */ /* 0x000fe400030f16ff */
[-C--:B--2---:R-:W-:Y:S02]  /*25cb0*/  ISETP.LT.AND P3, PT, R18, R157.reuse, !P0 ;  /* 0x0000009d1200720c */ /* 0x084fe40004761270 */
[----:B------:R-:W2:Y:S01]  /*25cc0*/  LDL.LU R18, [R1+0x5d4] ;  /* 0x0005d40001127983 */ /* 0x000ea20000300800 */
[----:B------:R-:W-:Y:S02]  /*25cd0*/  LEA R6, P6, R13, R0, 0x2 ;  /* 0x000000000d067211 */ /* 0x000fe400078c10ff */
[----:B------:R-:W-:Y:S02]  /*25ce0*/  ISETP.LT.AND P2, PT, R17, R157, !P0 ;  /* 0x0000009d1100720c */ /* 0x000fe40004741270 */
[----:B------:R-:W2:Y:S01]  /*25cf0*/  LDL.LU R17, [R1+0x5d0] ;  /* 0x0005d00001117983 */ /* 0x000ea20000300800 */
[----:B------:R-:W-:-:S03]  /*25d00*/  LEA.HI.X.SX32 R7, R13, R68, 0x2, P6 ;  /* 0x000000440d077211 */ /* 0x000fc600030f16ff */
[----:B------:R1:W-:Y:S04]  /*25d10*/  @P1 STG.E desc[UR60][R8.64], R28 ;  /* 0x0000001c08001986 */ /* 0x0003e8000c10193c */
[----:B------:R1:W-:Y:S04]  /*25d20*/  @P5 STG.E desc[UR60][R10.64], R44 ;  /* 0x0000002c0a005986 */ /* 0x0003e8000c10193c */
[----:B------:R1:W-:Y:S01]  /*25d30*/  @P4 STG.E desc[UR60][R4.64], R29 ;  /* 0x0000001d04004986 */ /* 0x0003e2000c10193c */
[----:B----4-:R-:W-:-:S03]  /*25d40*/  ISETP.LT.AND P1, PT, R12, R157, !P0 ;  /* 0x0000009d0c00720c */ /* 0x010fc60004721270 */
[----:B------:R4:W-:Y:S04]  /*25d50*/  @P3 STG.E desc[UR60][R6.64], R45 ;  /* 0x0000002d06003986 */ /* 0x0009e8000c10193c */
[----:B------:R-:W2:Y:S01]  /*25d60*/  LDL.LU R12, [R1+0x5cc] ;  /* 0x0005cc00010c7983 */ /* 0x000ea20000300800 */
[----:B------:R-:W-:-:S03]  /*25d70*/  ISETP.LT.AND P5, PT, R16, R157, !P0 ;  /* 0x0000009d1000720c */ /* 0x000fc600047a1270 */
[----:B------:R-:W2:Y:S01]  /*25d80*/  LDL.LU R16, [R1+0x5c8] ;  /* 0x0005c80001107983 */ /* 0x000ea20000300800 */
[----:B---3--:R-:W-:-:S03]  /*25d90*/  ISETP.LT.AND P4, PT, R2, R157, !P0 ;  /* 0x0000009d0200720c */ /* 0x008fc60004781270 */
[----:B------:R-:W3:Y:S01]  /*25da0*/  LDL.LU R2, [R1+0x5c4] ;  /* 0x0005c40001027983 */ /* 0x000ee20000300800 */
[----:B------:R-:W-:-:S03]  /*25db0*/  ISETP.LT.AND P3, PT, R14, R157, !P0 ;  /* 0x0000009d0e00720c */ /* 0x000fc60004761270 */
[----:B------:R-:W3:Y:S01]  /*25dc0*/  LDL.LU R14, [R1+0x5c0] ;  /* 0x0005c000010e7983 */ /* 0x000ee20000300800 */
[----:B------:R-:W-:-:S04]  /*25dd0*/  VIADD R15, R13, UR5 ;  /* 0x000000050d0f7c36 */ /* 0x000fc80008000000 */
[C---:B------:R-:W-:Y:S01]  /*25de0*/  VIADD R13, R15.reuse, UR5 ;  /* 0x000000050f0d7c36 */ /* 0x040fe20008000000 */
[----:B-1----:R-:W-:-:S04]  /*25df0*/  LEA R8, P6, R15, R0, 0x2 ;  /* 0x000000000f087211 */ /* 0x002fc800078c10ff */
[----:B------:R-:W-:Y:S01]  /*25e00*/  LEA.HI.X.SX32 R9, R15, R68, 0x2, P6 ;  /* 0x000000440f097211 */ /* 0x000fe200030f16ff */
[C---:B------:R-:W-:Y:S01]  /*25e10*/  VIADD R15, R13.reuse, UR5 ;  /* 0x000000050d0f7c36 */ /* 0x040fe20008000000 */
[----:B------:R-:W-:-:S04]  /*25e20*/  LEA R10, P6, R13, R0, 0x2 ;  /* 0x000000000d0a7211 */ /* 0x000fc800078c10ff */
[----:B------:R-:W-:Y:S01]  /*25e30*/  LEA.HI.X.SX32 R11, R13, R68, 0x2, P6 ;  /* 0x000000440d0b7211 */ /* 0x000fe200030f16ff */
[C---:B------:R-:W-:Y:S01]  /*25e40*/  VIADD R13, R15.reuse, UR5 ;  /* 0x000000050f0d7c36 */ /* 0x040fe20008000000 */
[----:B------:R-:W-:-:S04]  /*25e50*/  LEA R4, P6, R15, R0, 0x2 ;  /* 0x000000000f047211 */ /* 0x000fc800078c10ff */
[----:B------:R-:W-:Y:S02]  /*25e60*/  LEA.HI.X.SX32 R5, R15, R68, 0x2, P6 ;  /* 0x000000440f057211 */ /* 0x000fe400030f16ff */
[C---:B----4-:R-:W-:Y:S02]  /*25e70*/  LEA R6, P6, R13.reuse, R0, 0x2 ;  /* 0x000000000d067211 */ /* 0x050fe400078c10ff */
[C---:B------:R-:W-:Y:S01]  /*25e80*/  IADD3 R15, R13.reuse, UR5, RZ ;  /* 0x000000050d0f7c10 */ /* 0x040fe2000fffe0ff */
[----:B------:R1:W-:Y:S01]  /*25e90*/  @P2 STG.E desc[UR60][R8.64], R30 ;  /* 0x0000001e08002986 */ /* 0x0003e2000c10193c */
[----:B------:R-:W-:-:S03]  /*25ea0*/  LEA.HI.X.SX32 R7, R13, R68, 0x2, P6 ;  /* 0x000000440d077211 */ /* 0x000fc600030f16ff */
[C---:B------:R-:W-:Y:S01]  /*25eb0*/  VIADD R13, R15.reuse, UR5 ;  /* 0x000000050f0d7c36 */ /* 0x040fe20008000000 */
[----:B------:R4:W-:Y:S01]  /*25ec0*/  @P1 STG.E desc[UR60][R10.64], R46 ;  /* 0x0000002e0a001986 */ /* 0x0009e2000c10193c */
[C---:B-1----:R-:W-:Y:S02]  /*25ed0*/  LEA R8, P6, R15.reuse, R0, 0x2 ;  /* 0x000000000f087211 */ /* 0x042fe400078c10ff */
[-C--:B--2---:R-:W-:Y:S02]  /*25ee0*/  ISETP.LT.AND P2, PT, R18, R157.reuse, !P0 ;  /* 0x0000009d1200720c */ /* 0x084fe40004741270 */
[----:B------:R-:W2:Y:S01]  /*25ef0*/  LDL.LU R18, [R1+0x5bc] ;  /* 0x0005bc0001127983 */ /* 0x000ea20000300800 */
[----:B------:R-:W-:Y:S02]  /*25f00*/  LEA.HI.X.SX32 R9, R15, R68, 0x2, P6 ;  /* 0x000000440f097211 */ /* 0x000fe400030f16ff */
[----:B----4-:R-:W-:Y:S02]  /*25f10*/  LEA R10, P6, R13, R0, 0x2 ;  /* 0x000000000d0a7211 */ /* 0x010fe400078c10ff */
[----:B------:R-:W-:-:S02]  /*25f20*/  ISETP.LT.AND P1, PT, R17, R157, !P0 ;  /* 0x0000009d1100720c */ /* 0x000fc40004721270 */
[----:B------:R-:W4:Y:S01]  /*25f30*/  LDL.LU R17, [R1+0x5b8] ;  /* 0x0005b80001117983 */ /* 0x000f220000300800 */
[----:B------:R-:W-:-:S03]  /*25f40*/  LEA.HI.X.SX32 R11, R13, R68, 0x2, P6 ;  /* 0x000000440d0b7211 */ /* 0x000fc600030f16ff */
[----:B------:R1:W-:Y:S04]  /*25f50*/  @P5 STG.E desc[UR60][R4.64], R31 ;  /* 0x0000001f04005986 */ /* 0x0003e8000c10193c */
[----:B------:R1:W-:Y:S04]  /*25f60*/  @P4 STG.E desc[UR60][R6.64], R47 ;  /* 0x0000002f06004986 */ /* 0x0003e8000c10193c */
[----:B------:R1:W-:Y:S04]  /*25f70*/  @P3 STG.E desc[UR60][R8.64], R36 ;  /* 0x0000002408003986 */ /* 0x0003e8000c10193c */
[----:B------:R1:W-:Y:S01]  /*25f80*/  @P2 STG.E desc[UR60][R10.64], R48 ;  /* 0x000000300a002986 */ /* 0x0003e2000c10193c */
[----:B------:R-:W-:-:S03]  /*25f90*/  ISETP.LT.AND P5, PT, R12, R157, !P0 ;  /* 0x0000009d0c00720c */ /* 0x000fc600047a1270 */
[----:B------:R-:W4:Y:S01]  /*25fa0*/  LDL.LU R12, [R1+0x5b4] ;  /* 0x0005b400010c7983 */ /* 0x000f220000300800 */
[----:B------:R-:W-:-:S03]  /*25fb0*/  ISETP.LT.AND P4, PT, R16, R157, !P0 ;  /* 0x0000009d1000720c */ /* 0x000fc60004781270 */
[----:B------:R-:W4:Y:S01]  /*25fc0*/  LDL.LU R16, [R1+0x5b0] ;  /* 0x0005b00001107983 */ /* 0x000f220000300800 */
        /* <DEDUP_REMOVED lines=17> */
[----:B------:R-:W-:Y:S01]  /*260e0*/  LEA.HI.X.SX32 R11, R13, R68, 0x2, P6 ;  /* 0x000000440d0b7211 */ /* 0x000fe200030f16ff */
[C---:B------:R-:W-:Y:S01]  /*260f0*/  VIADD R13, R15.reuse, UR5 ;  /* 0x000000050f0d7c36 */ /* 0x040fe20008000000 */
[----:B------:R2:W-:Y:S01]  /*26100*/  @P5 STG.E desc[UR60][R6.64], R49 ;  /* 0x0000003106005986 */ /* 0x0005e2000c10193c */
[----:B-1----:R-:W-:-:S02]  /*26110*/  LEA R4, P6, R15, R0, 0x2 ;  /* 0x000000000f047211 */ /* 0x002fc400078c10ff */
[-C--:B--2---:R-:W-:Y:S02]  /*26120*/  ISETP.LT.AND P1, PT, R18, R157.reuse, !P0 ;  /* 0x0000009d1200720c */ /* 0x084fe40004721270 */
[----:B------:R-:W2:Y:S01]  /*26130*/  LDL.LU R18, [R1+0x5a4] ;  /* 0x0005a40001127983 */ /* 0x000ea20000300800 */
[----:B------:R-:W-:Y:S02]  /*26140*/  LEA.HI.X.SX32 R5, R15, R68, 0x2, P6 ;  /* 0x000000440f057211 */ /* 0x000fe400030f16ff */
[----:B------:R-:W-:Y:S02]  /*26150*/  LEA R6, P6, R13, R0, 0x2 ;  /* 0x000000000d067211 */ /* 0x000fe400078c10ff */
[----:B----4-:R-:W-:Y:S02]  /*26160*/  ISETP.LT.AND P5, PT, R17, R157, !P0 ;  /* 0x0000009d1100720c */ /* 0x010fe400047a1270 */
        /* <DEDUP_REMOVED lines=17> */
[----:B------:R-:W-:Y:S02]  /*26280*/  LEA.HI.X.SX32 R9, R15, R68, 0x2, P6 ;  /* 0x000000440f097211 */ /* 0x000fe400030f16ff */
[C---:B------:R-:W-:Y:S02]  /*26290*/  LEA R10, P6, R13.reuse, R0, 0x2 ;  /* 0x000000000d0a7211 */ /* 0x040fe400078c10ff */
[C---:B------:R-:W-:Y:S02]  /*262a0*/  IADD3 R15, R13.reuse, UR5, RZ ;  /* 0x000000050d0f7c10 */ /* 0x040fe4000fffe0ff */
[----:B------:R-:W-:Y:S02]  /*262b0*/  LEA.HI.X.SX32 R11, R13, R68, 0x2, P6 ;  /* 0x000000440d0b7211 */ /* 0x000fe400030f16ff */
[C---:B------:R-:W-:Y:S01]  /*262c0*/  LEA R4, P6, R15.reuse, R0, 0x2 ;  /* 0x000000000f047211 */ /* 0x040fe200078c10ff */
[----:B------:R-:W-:-:S03]  /*262d0*/  VIADD R13, R15, UR5 ;  /* 0x000000050f0d7c36 */ /* 0x000fc60008000000 */
[----:B------:R-:W-:Y:S01]  /*262e0*/  LEA.HI.X.SX32 R5, R15, R68, 0x2, P6 ;  /* 0x000000440f057211 */ /* 0x000fe200030f16ff */
[C---:B------:R-:W-:Y:S01]  /*262f0*/  VIADD R15, R13.reuse, UR5 ;  /* 0x000000050d0f7c36 */ /* 0x040fe20008000000 */
[C---:B------:R-:W-:Y:S01]  /*26300*/  LEA R6, P6, R13.reuse, R0, 0x2 ;  /* 0x000000000d067211 */ /* 0x040fe200078c10ff */
[----:B------:R1:W-:Y:S03]  /*26310*/  @P5 STG.E desc[UR60][R8.64], R56 ;  /* 0x0000003808005986 */ /* 0x0003e6000c10193c */
[----:B------:R-:W-:Y:S01]  /*26320*/  LEA.HI.X.SX32 R7, R13, R68, 0x2, P6 ;  /* 0x000000440d077211 */ /* 0x000fe200030f16ff */
[C---:B------:R-:W-:Y:S01]  /*26330*/  VIADD R13, R15.reuse, UR5 ;  /* 0x000000050f0d7c36 */ /* 0x040fe20008000000 */
[----:B------:R2:W-:Y:S01]  /*26340*/  @P4 STG.E desc[UR60][R10.64], R64 ;  /* 0x000000400a004986 */ /* 0x0005e2000c10193c */
[----:B-1----:R-:W-:-:S04]  /*26350*/  LEA R8, P6, R15, R0, 0x2 ;  /* 0x000000000f087211 */ /* 0x002fc800078c10ff */
[----:B------:R-:W-:Y:S02]  /*26360*/  LEA.HI.X.SX32 R9, R15, R68, 0x2, P6 ;  /* 0x000000440f097211 */ /* 0x000fe400030f16ff */
[-C--:B--2---:R-:W-:Y:S02]  /*26370*/  ISETP.LT.AND P5, PT, R18, R157.reuse, !P0 ;  /* 0x0000009d1200720c */ /* 0x084fe400047a1270 */
[----:B------:R-:W2:Y:S01]  /*26380*/  LDL.LU R18, [R1+0x58c] ;  /* 0x00058c0001127983 */ /* 0x000ea20000300800 */
        /* <DEDUP_REMOVED lines=9> */
[----:B------:R-:W2:Y:S01]  /*26420*/  LDL.LU R12, [R1+0x584] ;  /* 0x00058400010c7983 */ /* 0x000ea20000300800 */
[----:B------:R-:W-:-:S03]  /*26430*/  ISETP.LT.AND P2, PT, R16, R157, !P0 ;  /* 0x0000009d1000720c */ /* 0x000fc60004741270 */
[----:B------:R-:W2:Y:S01]  /*26440*/  LDL.LU R16, [R1+0x580] ;  /* 0x0005800001107983 */ /* 0x000ea20000300800 */
[----:B---3--:R-:W-:-:S03]  /*26450*/  ISETP.LT.AND P5, PT, R14, R157, !P0 ;  /* 0x0000009d0e00720c */ /* 0x008fc600047a1270 */
[----:B------:R-:W3:Y:S01]  /*26460*/  LDL.LU R14, [R1+0x57c] ;  /* 0x00057c00010e7983 */ /* 0x000ee20000300800 */
[----:B------:R-:W-:-:S05]  /*26470*/  VIADD R15, R13, UR5 ;  /* 0x000000050d0f7c36 */ /* 0x000fca0008000000 */
[C---:B------:R-:W-:Y:S02]  /*26480*/  IADD3 R3, R15.reuse, UR5, RZ ;  /* 0x000000050f037c10 */ /* 0x040fe4000fffe0ff */
[----:B-1----:R-:W-:Y:S02]  /*26490*/  LEA R4, P6, R15, R0, 0x2 ;  /* 0x000000000f047211 */ /* 0x002fe400078c10ff */
[----:B------:R-:W-:Y:S01]  /*264a0*/  ISETP.LT.AND P1, PT, R2, R157, !P0 ;  /* 0x0000009d0200720c */ /* 0x000fe20004721270 */
[----:B------:R-:W-:Y:S01]  /*264b0*/  VIADD R7, R3, UR5 ;  /* 0x0000000503077c36 */ /* 0x000fe20008000000 */
[----:B------:R-:W-:Y:S02]  /*264c0*/  LEA.HI.X.SX32 R5, R15, R68, 0x2, P6 ;  /* 0x000000440f057211 */ /* 0x000fe400030f16ff */
[----:B------:R-:W-:Y:S01]  /*264d0*/  LEA R2, P6, R3, R0, 0x2 ;  /* 0x0000000003027211 */ /* 0x000fe200078c10ff */
[----:B------:R-:W-:-:S03]  /*264e0*/  VIADD R9, R7, UR5 ;  /* 0x0000000507097c36 */ /* 0x000fc60008000000 */
[----:B------:R-:W-:Y:S01]  /*264f0*/  LEA.HI.X.SX32 R3, R3, R68, 0x2, P6 ;  /* 0x0000004403037211 */ /* 0x000fe200030f16ff */
[----:B------:R-:W-:Y:S01]  /*26500*/  VIADD R11, R9, UR5 ;  /* 0x00000005090b7c36 */ /* 0x000fe20008000000 */
[----:B------:R-:W-:-:S03]  /*26510*/  LEA R6, P6, R7, R0, 0x2 ;  /* 0x0000000007067211 */ /* 0x000fc600078c10ff */
[----:B------:R-:W-:Y:S01]  /*26520*/  VIADD R13, R11, UR5 ;  /* 0x000000050b0d7c36 */ /* 0x000fe20008000000 */
[----:B------:R-:W-:Y:S02]  /*26530*/  LEA.HI.X.SX32 R7, R7, R68, 0x2, P6 ;  /* 0x0000004407077211 */ /* 0x000fe400030f16ff */
[----:B------:R-:W-:Y:S01]  /*26540*/  LEA R8, P6, R9, R0, 0x2 ;  /* 0x0000000009087211 */ /* 0x000fe200078c10ff */
[----:B------:R-:W-:Y:S01]  /*26550*/  @P4 STG.E desc[UR60][R4.64], R59 ;  /* 0x0000003b04004986 */ /* 0x000fe2000c10193c */
[----:B------:R-:W-:Y:S02]  /*26560*/  IADD3 R15, R13, UR5, RZ ;  /* 0x000000050d0f7c10 */ /* 0x000fe4000fffe0ff */
[----:B------:R-:W-:Y:S01]  /*26570*/  LEA.HI.X.SX32 R9, R9, R68, 0x2, P6 ;  /* 0x0000004409097211 */ /* 0x000fe200030f16ff */
[----:B------:R1:W-:Y:S04]  /*26580*/  @P3 STG.E desc[UR60][R2.64], R67 ;  /* 0x0000004302003986 */ /* 0x0003e8000c10193c */
[----:B------:R2:W-:Y:S04]  /*26590*/  @P2 STG.E desc[UR60][R6.64], R52 ;  /* 0x0000003406002986 */ /* 0x0005e8000c10193c */
[----:B------:R2:W-:Y:S01]  /*265a0*/  @P1 STG.E desc[UR60][R8.64], R20 ;  /* 0x0000001408001986 */ /* 0x0005e2000c10193c */
[----:B-1----:R-:W-:-:S02]  /*265b0*/  LEA R2, P1, R13, R0, 0x2 ;  /* 0x000000000d027211 */ /* 0x002fc400078210ff */
[----:B------:R-:W-:Y:S02]  /*265c0*/  LEA R4, P6, R11, R0, 0x2 ;  /* 0x000000000b047211 */ /* 0x000fe400078c10ff */
[----:B------:R-:W-:Y:S02]  /*265d0*/  LEA.HI.X.SX32 R3, R13, R68, 0x2, P1 ;  /* 0x000000440d037211 */ /* 0x000fe400008f16ff */
[-C--:B----4-:R-:W-:Y:S01]  /*265e0*/  ISETP.LT.AND P3, PT, R17, R157.reuse, !P0 ;  /* 0x0000009d1100720c */ /* 0x090fe20004761270 */
[----:B------:R-:W-:Y:S01]  /*265f0*/  VIADD R17, R15, UR5 ;  /* 0x000000050f117c36 */ /* 0x000fe20008000000 */
[----:B--2---:R-:W-:-:S04]  /*26600*/  ISETP.LT.AND P4, PT, R18, R157, !P0 ;  /* 0x0000009d1200720c */ /* 0x004fc80004781270 */
[C---:B------:R-:W-:Y:S01]  /*26610*/  LEA R6, P1, R17.reuse, R0, 0x2 ;  /* 0x0000000011067211 */ /* 0x040fe200078210ff */
[----:B------:R-:W-:Y:S01]  /*26620*/  VIADD R19, R17, UR5 ;  /* 0x0000000511137c36 */ /* 0x000fe20008000000 */
[----:B------:R-:W-:Y:S02]  /*26630*/  LEA.HI.X.SX32 R5, R11, R68, 0x2, P6 ;  /* 0x000000440b057211 */ /* 0x000fe400030f16ff */
[----:B------:R-:W-:Y:S02]  /*26640*/  LEA R10, P6, R15, R0, 0x2 ;  /* 0x000000000f0a7211 */ /* 0x000fe400078c10ff */
[-C--:B------:R-:W-:Y:S02]  /*26650*/  LEA.HI.X.SX32 R7, R17, R68.reuse, 0x2, P1 ;  /* 0x0000004411077211 */ /* 0x080fe400008f16ff */
[----:B------:R-:W-:Y:S02]  /*26660*/  LEA.HI.X.SX32 R11, R15, R68, 0x2, P6 ;  /* 0x000000440f0b7211 */ /* 0x000fe400030f16ff */
[----:B------:R-:W-:-:S02]  /*26670*/  ISETP.LT.AND P2, PT, R12, R157, !P0 ;  /* 0x0000009d0c00720c */ /* 0x000fc40004741270 */
[----:B------:R-:W-:Y:S02]  /*26680*/  ISETP.LT.AND P1, PT, R16, R157, !P0 ;  /* 0x0000009d1000720c */ /* 0x000fe40004721270 */
[C---:B------:R-:W-:Y:S01]  /*26690*/  LEA R12, P6, R19.reuse, R0, 0x2 ;  /* 0x00000000130c7211 */ /* 0x040fe200078c10ff */
[C---:B------:R-:W-:Y:S01]  /*266a0*/  VIADD R15, R19.reuse, UR5 ;  /* 0x00000005130f7c36 */ /* 0x040fe20008000000 */
[----:B------:R1:W-:Y:S02]  /*266b0*/  @P5 STG.E desc[UR60][R4.64], R53 ;  /* 0x0000003504005986 */ /* 0x0003e4000c10193c */
[----:B------:R-:W-:Y:S02]  /*266c0*/  LEA.HI.X.SX32 R13, R19, R68, 0x2, P6 ;  /* 0x00000044130d7211 */ /* 0x000fe400030f16ff */
[----:B------:R1:W-:Y:S01]  /*266d0*/  @P4 STG.E desc[UR60][R2.64], R21 ;  /* 0x0000001502004986 */ /* 0x0003e2000c10193c */
[----:B------:R-:W-:-:S03]  /*266e0*/  LEA R8, P6, R15, R0, 0x2 ;  /* 0x000000000f087211 */ /* 0x000fc600078c10ff */
[----:B------:R1:W-:Y:S04]  /*266f0*/  @P3 STG.E desc[UR60][R10.64], R54 ;  /* 0x000000360a003986 */ /* 0x0003e8000c10193c */
[----:B------:R1:W-:Y:S01]  /*26700*/  @P2 STG.E desc[UR60][R6.64], R22 ;  /* 0x0000001606002986 */ /* 0x0003e2000c10193c */
[----:B------:R-:W-:-:S03]  /*26710*/  LEA.HI.X.SX32 R9, R15, R68, 0x2, P6 ;  /* 0x000000440f097211 */ /* 0x000fc600030f16ff */
[----:B------:R1:W-:Y:S01]  /*26720*/  @P1 STG.E desc[UR60][R12.64], R55 ;  /* 0x000000370c001986 */ /* 0x0003e2000c10193c */
[----:B---3--:R-:W-:-:S13]  /*26730*/  ISETP.LT.AND P0, PT, R14, R157, !P0 ;  /* 0x0000009d0e00720c */ /* 0x008fda0004701270 */
[----:B-1----:R-:W-:Y:S05]  /*26740*/  @!P0 EXIT ;  /* 0x000000000000894d */ /* 0x002fea0003800000 */
[----:B------:R-:W-:Y:S01]  /*26750*/  STG.E desc[UR60][R8.64], R23 ;  /* 0x0000001708007986 */ /* 0x000fe2000c10193c */
[----:B------:R-:W-:Y:S05]  /*26760*/  EXIT ;  /* 0x000000000000794d */ /* 0x000fea0003800000 */
.L_x_2:
[----:B------:R-:W-:-:S00]  /*26770*/  BRA `(.L_x_2) ;  /* 0xfffffffc00fc7947 */ /* 0x000fc0000383ffff */
[----:B------:R-:W-:-:S00]  /*26780*/  NOP ;  /* 0x0000000000007918 */ /* 0x000fc00000000000 */
[----:B------:R-:W-:-:S00]  /*26790*/  NOP ;  /* 0x0000000000007918 */ /* 0x000fc00000000000 */
[----:B------:R-:W-:-:S00]  /*267a0*/  NOP ;  /* 0x0000000000007918 */ /* 0x000fc00000000000 */
[----:B------:R-:W-:-:S00]  /*267b0*/  NOP ;  /* 0x0000000000007918 */ /* 0x000fc00000000000 */
[----:B------:R-:W-:-:S00]  /*267c0*/  NOP ;  /* 0x0000000000007918 */ /* 0x000fc00000000000 */
[----:B------:R-:W-:-:S00]  /*267d0*/  NOP ;  /* 0x0000000000007918 */ /* 0x000fc00000000000 */
[----:B------:R-:W-:-:S00]  /*267e0*/  NOP ;  /* 0x0000000000007918 */ /* 0x000fc00000000000 */
[----:B------:R-:W-:-:S00]  /*267f0*/  NOP ;  /* 0x0000000000007918 */ /* 0x000fc00000000000 */
.L_x_3:


//--------------------- .nv.shared.matmul_kernel  --------------------------
	.section	.nv.shared.matmul_kernel,"aw",@nobits
	.sectionflags	@""
	.align	16
	.zero		1024


//--------------------- .nv.shared.reserved.0     --------------------------
	.section	.nv.shared.reserved.0,"aw",@nobits
	.weak		__nv_reservedSMEM_offset_0_alias
	.size		__nv_reservedSMEM_offset_0_alias, 0, 0
	.other		__nv_reservedSMEM_offset_0_alias,@"STO_CUDA_RESERVED_SHARED STV_DEFAULT"
__nv_reservedSMEM_offset_0_alias:
	.zero		0


//--------------------- .nv.constant0.matmul_kernel --------------------------
	.section	.nv.constant0.matmul_kernel,"a",@progbits
	.sectionflags	@""
	.align	4
.nv.constant0.matmul_kernel:
	.zero		608


//--------------------- SYMBOLS --------------------------

	.type		.nv.reservedSmem.offset0,@object
	.size		.nv.reservedSmem.offset0,0x4
